	.target	sm_90a

	.elftype	@"ET_EXEC"


//--------------------- .note.nv.tkinfo           --------------------------
	.section	.note.nv.tkinfo,"",@"SHT_NOTE"
	.sectionflags	@"SHF_NOTE_NV_TKINFO"
	.tkinfo
        /*0018*/ 	.word	0x00000002
        /*0030*/ 	.string	""
        /*0030*/ 	.string	"ptxas"
        /*0030*/ 	.string	"Cuda compilation tools, release 13.0, V13.0.88"
        /*0030*/ 	.string	"Build cuda_13.0.r13.0/compiler.36424714_0"
        /*0030*/ 	.string	"-v  -suppress-debug-info  -lineinfo  -arch sm_90a "



//--------------------- .note.nv.cuinfo           --------------------------
	.section	.note.nv.cuinfo,"",@"SHT_NOTE"
	.sectionflags	@"SHF_NOTE_NV_CUINFO"
        /*0018*/ 	.short	0x0002
        /*001a*/ 	.short	0x005a
        /*001c*/ 	.short	0x0082
	.zero		2


//--------------------- .nv.info                  --------------------------
	.section	.nv.info,"",@"SHT_CUDA_INFO"
	.align	4


	//----- nvinfo : EIATTR_REGCOUNT
	.align		4
        /*0000*/ 	.byte	0x04, 0x2f
        /*0002*/ 	.short	(.L_1 - .L_0)
	.align		4
.L_0:
        /*0004*/ 	.word	index@(matmul_kernel)
        /*0008*/ 	.word	0x000000ff


	//----- nvinfo : EIATTR_FRAME_SIZE
	.align		4
.L_1:
        /*000c*/ 	.byte	0x04, 0x11
        /*000e*/ 	.short	(.L_3 - .L_2)
	.align		4
.L_2:
        /*0010*/ 	.word	index@(matmul_kernel)
        /*0014*/ 	.word	0x00000a10


	//----- nvinfo : EIATTR_MIN_STACK_SIZE
	.align		4
.L_3:
        /*0018*/ 	.byte	0x04, 0x12
        /*001a*/ 	.short	(.L_5 - .L_4)
	.align		4
.L_4:
        /*001c*/ 	.word	index@(matmul_kernel)
        /*0020*/ 	.word	0x00000a10
.L_5:


//--------------------- .nv.compat                --------------------------
	.section	.nv.compat,"",@"SHT_CUDA_COMPAT_INFO"
	.align	4
        /*0000*/ 	.byte	0x02, 0x09, 0x01, 0x00, 0x02, 0x02, 0x04, 0x00, 0x02, 0x05, 0x05, 0x00, 0x03, 0x07, 0x01, 0x01
        /*0010*/ 	.byte	0x02, 0x03, 0x00, 0x00, 0x02, 0x06, 0x01, 0x00, 0x04, 0x0b, 0x08, 0x00, 0x00, 0x00, 0x00, 0x00
        /*0020*/ 	.byte	0x00, 0x00, 0x00, 0x00


//--------------------- .nv.info.matmul_kernel    --------------------------
	.section	.nv.info.matmul_kernel,"",@"SHT_CUDA_INFO"
	.sectionflags	@""
	.align	4


	//----- nvinfo : EIATTR_CUDA_API_VERSION
	.align		4
        /*0000*/ 	.byte	0x04, 0x37
        /*0002*/ 	.short	(.L_7 - .L_6)
.L_6:
        /*0004*/ 	.word	0x00000082


	//----- nvinfo : EIATTR_KPARAM_INFO
	.align		4
.L_7:
        /*0008*/ 	.byte	0x04, 0x17
        /*000a*/ 	.short	(.L_9 - .L_8)
.L_8:
        /*000c*/ 	.word	0x00000000
        /*0010*/ 	.short	0x000d
        /*0012*/ 	.short	0x0048
        /*0014*/ 	.byte	0x00, 0xf4, 0x21, 0x00


	//----- nvinfo : EIATTR_KPARAM_INFO
	.align		4
.L_9:
        /*0018*/ 	.byte	0x04, 0x17
        /*001a*/ 	.short	(.L_11 - .L_10)
.L_10:
        /*001c*/ 	.word	0x00000000
        /*0020*/ 	.short	0x000c
        /*0022*/ 	.short	0x0040
        /*0024*/ 	.byte	0x00, 0xf4, 0x21, 0x00


	//----- nvinfo : EIATTR_KPARAM_INFO
	.align		4
.L_11:
        /*0028*/ 	.byte	0x04, 0x17
        /*002a*/ 	.short	(.L_13 - .L_12)
.L_12:
        /*002c*/ 	.word	0x00000000
        /*0030*/ 	.short	0x000b
        /*0032*/ 	.short	0x0038
        /*0034*/ 	.byte	0x00, 0xf0, 0x11, 0x00


	//----- nvinfo : EIATTR_KPARAM_INFO
	.align		4
.L_13:
        /*0038*/ 	.byte	0x04, 0x17
        /*003a*/ 	.short	(.L_15 - .L_14)
.L_14:
        /*003c*/ 	.word	0x00000000
        /*0040*/ 	.short	0x000a
        /*0042*/ 	.short	0x0034
        /*0044*/ 	.byte	0x00, 0xf0, 0x11, 0x00


	//----- nvinfo : EIATTR_KPARAM_INFO
	.align		4
.L_15:
        /*0048*/ 	.byte	0x04, 0x17
        /*004a*/ 	.short	(.L_17 - .L_16)
.L_16:
        /*004c*/ 	.word	0x00000000
        /*0050*/ 	.short	0x0009
        /*0052*/ 	.short	0x0030
        /*0054*/ 	.byte	0x00, 0xf0, 0x11, 0x00


	//----- nvinfo : EIATTR_KPARAM_INFO
	.align		4
.L_17:
        /*0058*/ 	.byte	0x04, 0x17
        /*005a*/ 	.short	(.L_19 - .L_18)
.L_18:
        /*005c*/ 	.word	0x00000000
        /*0060*/ 	.short	0x0008
        /*0062*/ 	.short	0x002c
        /*0064*/ 	.byte	0x00, 0xf0, 0x11, 0x00


	//----- nvinfo : EIATTR_KPARAM_INFO
	.align		4
.L_19:
        /*0068*/ 	.byte	0x04, 0x17
        /*006a*/ 	.short	(.L_21 - .L_20)
.L_20:
        /*006c*/ 	.word	0x00000000
        /*0070*/ 	.short	0x0007
        /*0072*/ 	.short	0x0028
        /*0074*/ 	.byte	0x00, 0xf0, 0x11, 0x00


	//----- nvinfo : EIATTR_KPARAM_INFO
	.align		4
.L_21:
        /*0078*/ 	.byte	0x04, 0x17
        /*007a*/ 	.short	(.L_23 - .L_22)
.L_22:
        /*007c*/ 	.word	0x00000000
        /*0080*/ 	.short	0x0006
        /*0082*/ 	.short	0x0024
        /*0084*/ 	.byte	0x00, 0xf0, 0x11, 0x00


	//----- nvinfo : EIATTR_KPARAM_INFO
	.align		4
.L_23:
        /*0088*/ 	.byte	0x04, 0x17
        /*008a*/ 	.short	(.L_25 - .L_24)
.L_24:
        /*008c*/ 	.word	0x00000000
        /*0090*/ 	.short	0x0005
        /*0092*/ 	.short	0x0020
        /*0094*/ 	.byte	0x00, 0xf0, 0x11, 0x00


	//----- nvinfo : EIATTR_KPARAM_INFO
	.align		4
.L_25:
        /*0098*/ 	.byte	0x04, 0x17
        /*009a*/ 	.short	(.L_27 - .L_26)
.L_26:
        /*009c*/ 	.word	0x00000000
        /*00a0*/ 	.short	0x0004
        /*00a2*/ 	.short	0x001c
        /*00a4*/ 	.byte	0x00, 0xf0, 0x11, 0x00


	//----- nvinfo : EIATTR_KPARAM_INFO
	.align		4
.L_27:
        /*00a8*/ 	.byte	0x04, 0x17
        /*00aa*/ 	.short	(.L_29 - .L_28)
.L_28:
        /*00ac*/ 	.word	0x00000000
        /*00b0*/ 	.short	0x0003
        /*00b2*/ 	.short	0x0018
        /*00b4*/ 	.byte	0x00, 0xf0, 0x11, 0x00


	//----- nvinfo : EIATTR_KPARAM_INFO
	.align		4
.L_29:
        /*00b8*/ 	.byte	0x04, 0x17
        /*00ba*/ 	.short	(.L_31 - .L_30)
.L_30:
        /*00bc*/ 	.word	0x00000000
        /*00c0*/ 	.short	0x0002
        /*00c2*/ 	.short	0x0010
        /*00c4*/ 	.byte	0x00, 0xf4, 0x21, 0x00


	//----- nvinfo : EIATTR_KPARAM_INFO
	.align		4
.L_31:
        /*00c8*/ 	.byte	0x04, 0x17
        /*00ca*/ 	.short	(.L_33 - .L_32)
.L_32:
        /*00cc*/ 	.word	0x00000000
        /*00d0*/ 	.short	0x0001
        /*00d2*/ 	.short	0x0008
        /*00d4*/ 	.byte	0x00, 0xf4, 0x21, 0x00


	//----- nvinfo : EIATTR_KPARAM_INFO
	.align		4
.L_33:
        /*00d8*/ 	.byte	0x04, 0x17
        /*00da*/ 	.short	(.L_35 - .L_34)
.L_34:
        /*00dc*/ 	.word	0x00000000
        /*00e0*/ 	.short	0x0000
        /*00e2*/ 	.short	0x0000
        /*00e4*/ 	.byte	0x00, 0xf4, 0x21, 0x00


	//----- nvinfo : EIATTR_SPARSE_MMA_MASK
	.align		4
.L_35:
        /*00e8*/ 	.byte	0x03, 0x50
        /*00ea*/ 	.short	0x0000


	//----- nvinfo : EIATTR_MAXREG_COUNT
	.align		4
        /*00ec*/ 	.byte	0x03, 0x1b
        /*00ee*/ 	.short	0x00ff


	//----- nvinfo : EIATTR_NUM_BARRIERS
	.align		4
        /*00f0*/ 	.byte	0x02, 0x4c
        /*00f2*/ 	.byte	0x01
	.zero		1


	//----- nvinfo : EIATTR_ANNOTATIONS
	.align		4
        /*00f4*/ 	.byte	0x04, 0x55
        /*00f6*/ 	.short	(.L_37 - .L_36)


	//   ....[0]....
.L_36:
        /*00f8*/ 	.word	0x00000001
        /*00fc*/ 	.byte	0xa0, 0x00, 0x00, 0x00, 0x01, 0x00, 0x00, 0x00, 0xa0, 0x01, 0x00, 0x00, 0x01, 0x00, 0x00, 0x00
        /* <DEDUP_REMOVED lines=974> */
        /*3dec*/ 	.byte	0x80, 0x0d, 0x02, 0x00, 0x01, 0x00, 0x00, 0x00, 0xb0, 0x0d, 0x02, 0x00


	//----- nvinfo : EIATTR_MERCURY_ISA_VERSION
	.align		4
.L_37:
        /*3df8*/ 	.byte	0x03, 0x5f
        /*3dfa*/ 	.short	0x0101


	//----- nvinfo : EIATTR_EXIT_INSTR_OFFSETS
	.align		4
        /*3dfc*/ 	.byte	0x04, 0x1c
        /*3dfe*/ 	.short	(.L_39 - .L_38)


	//   ....[0]....
.L_38:
        /*3e00*/ 	.word	0x00021060


	//   ....[1]....
        /*3e04*/ 	.word	0x00021080


	//----- nvinfo : EIATTR_REQNTID
	.align		4
.L_39:
        /*3e08*/ 	.byte	0x04, 0x10
        /*3e0a*/ 	.short	(.L_41 - .L_40)
.L_40:
        /*3e0c*/ 	.word	0x00000080
        /*3e10*/ 	.word	0x00000001
        /*3e14*/ 	.word	0x00000001


	//----- nvinfo : EIATTR_CBANK_PARAM_SIZE
	.align		4
.L_41:
        /*3e18*/ 	.byte	0x03, 0x19
        /*3e1a*/ 	.short	0x0050


	//----- nvinfo : EIATTR_PARAM_CBANK
	.align		4
        /*3e1c*/ 	.byte	0x04, 0x0a
        /*3e1e*/ 	.short	(.L_43 - .L_42)
	.align		4
.L_42:
        /*3e20*/ 	.word	index@(.nv.constant0.matmul_kernel)
        /*3e24*/ 	.short	0x0210
        /*3e26*/ 	.short	0x0050


	//----- nvinfo : EIATTR_SW_WAR
	.align		4
.L_43:
        /*3e28*/ 	.byte	0x04, 0x36
        /*3e2a*/ 	.short	(.L_45 - .L_44)
.L_44:
        /*3e2c*/ 	.word	0x00000008
.L_45:


//--------------------- .nv.callgraph             --------------------------
	.section	.nv.callgraph,"",@"SHT_CUDA_CALLGRAPH"
	.align	4
	.sectionentsize	8
	.align		4
        /*0000*/ 	.word	0x00000000
	.align		4
        /*0004*/ 	.word	0xffffffff
	.align		4
        /*0008*/ 	.word	0x00000000
	.align		4
        /*000c*/ 	.word	0xfffffffe
	.align		4
        /*0010*/ 	.word	0x00000000
	.align		4
        /*0014*/ 	.word	0xfffffffd
	.align		4
        /*0018*/ 	.word	0x00000000
	.align		4
        /*001c*/ 	.word	0xfffffffc


//--------------------- .text.matmul_kernel       --------------------------
	.section	.text.matmul_kernel,"ax",@progbits
	.align	128
        .global         matmul_kernel
        .type           matmul_kernel,@function
        .size           matmul_kernel,(.L_x_3 - matmul_kernel)
        .other          matmul_kernel,@"STO_CUDA_ENTRY STV_DEFAULT"
matmul_kernel:
.text.matmul_kernel:
[----:B------:R-:W1:Y:S08]  /*0000*/  LDC R1, c[0x0][0x28] ;  /* 0x00000a00ff017b82 */ /* 0x000e700000000800 */
[----:B------:R-:W2:Y:S01]  /*0010*/  LDC.64 R188, c[0x0][0x228] ;  /* 0x00008a00ffbc7b82 */ /* 0x000ea20000000a00 */
[----:B------:R-:W3:Y:S01]  /*0020*/  S2R R5, SR_CTAID.X ;  /* 0x0000000000057919 */ /* 0x000ee20000002500 */
[----:B-1----:R-:W-:Y:S01]  /*0030*/  VIADD R1, R1, 0xfffff5f0 ;  /* 0xfffff5f001017836 */ /* 0x002fe20000000000 */
[----:B------:R-:W-:Y:S01]  /*0040*/  ULDC UR4, c[0x0][0x230] ;  /* 0x00008c0000047ab9 */ /* 0x000fe20000000800 */
[----:B------:R-:W-:Y:S01]  /*0050*/  ULDC.64 UR8, c[0x0][0x218] ;  /* 0x0000860000087ab9 */ /* 0x000fe20000000a00 */
[----:B------:R-:W1:Y:S01]  /*0060*/  S2R R138, SR_TID.X ;  /* 0x00000000008a7919 */ /* 0x000e620000002100 */
[----:B------:R-:W-:Y:S01]  /*0070*/  ULDC UR6, c[0x0][0x230] ;  /* 0x00008c0000067ab9 */ /* 0x000fe20000000800 */
[----:B------:R-:W-:Y:S01]  /*0080*/  ULDC UR24, c[0x0][0x230] ;  /* 0x00008c0000187ab9 */ /* 0x000fe20000000800 */
[----:B------:R-:W-:Y:S01]  /*0090*/  ULDC UR23, c[0x0][0x230] ;  /* 0x00008c0000177ab9 */ /* 0x000fe20000000800 */
[----:B------:R-:W-:Y:S01]  /*00a0*/  STL [R1+0x9f0], R242 ;  /* 0x0009f0f201007387 */ /* 0x000fe20000100800 */
[----:B------:R-:W-:Y:S01]  /*00b0*/  ULDC UR7, c[0x0][0x230] ;  /* 0x00008c0000077ab9 */ /* 0x000fe20000000800 */
        /* <DEDUP_REMOVED lines=13> */
[----:B--2---:R-:W-:Y:S01]  /*0190*/  VIADD R0, R189, 0xff ;  /* 0x000000ffbd007836 */ /* 0x004fe20000000000 */
[----:B------:R-:W-:Y:S01]  /*01a0*/  STL [R1+0x9f4], R188 ;  /* 0x0009f4bc01007387 */ /* 0x000fe20000100800 */
[----:B------:R-:W-:Y:S01]  /*01b0*/  ULDC UR31, c[0x0][0x230] ;  /* 0x00008c00001f7ab9 */ /* 0x000fe20000000800 */
[----:B------:R-:W-:Y:S01]  /*01c0*/  ULDC UR32, c[0x0][0x230] ;  /* 0x00008c0000207ab9 */ /* 0x000fe20000000800 */
[----:B------:R-:W-:Y:S01]  /*01d0*/  ULDC UR17, c[0x0][0x230] ;  /* 0x00008c0000117ab9 */ /* 0x000fe20000000800 */
[----:B------:R-:W-:Y:S01]  /*01e0*/  SHF.R.S32.HI R3, RZ, 0x1f, R0 ;  /* 0x0000001fff037819 */ /* 0x000fe20000011400 */
[----:B------:R-:W-:Y:S01]  /*01f0*/  ULDC UR18, c[0x0][0x230] ;  /* 0x00008c0000127ab9 */ /* 0x000fe20000000800 */
[----:B------:R-:W-:Y:S01]  /*0200*/  ULDC UR33, c[0x0][0x230] ;  /* 0x00008c0000217ab9 */ /* 0x000fe20000000800 */
[----:B------:R-:W-:Y:S01]  /*0210*/  ULDC UR34, c[0x0][0x230] ;  /* 0x00008c0000227ab9 */ /* 0x000fe20000000800 */
[----:B------:R-:W-:Y:S01]  /*0220*/  LEA.HI R3, R3, R0, RZ, 0x8 ;  /* 0x0000000003037211 */ /* 0x000fe200078f40ff */
[----:B------:R-:W-:Y:S01]  /*0230*/  ULDC UR19, c[0x0][0x230] ;  /* 0x00008c0000137ab9 */ /* 0x000fe20000000800 */
[----:B---3--:R-:W-:Y:S01]  /*0240*/  IABS R8, R5 ;  /* 0x0000000500087213 */ /* 0x008fe20000000000 */
[----:B------:R-:W-:Y:S01]  /*0250*/  ULDC UR20, c[0x0][0x230] ;  /* 0x00008c0000147ab9 */ /* 0x000fe20000000800 */
[----:B------:R-:W-:Y:S01]  /*0260*/  SHF.R.S32.HI R3, RZ, 0x8, R3 ;  /* 0x00000008ff037819 */ /* 0x000fe20000011403 */
[----:B------:R-:W-:Y:S01]  /*0270*/  ULDC UR35, c[0x0][0x230] ;  /* 0x00008c0000237ab9 */ /* 0x000fe20000000800 */
[----:B-1----:R-:W-:Y:S01]  /*0280*/  LOP3.LUT R210, R138, 0x3f, RZ, 0xc0, !PT ;  /* 0x0000003f8ad27812 */ /* 0x002fe200078ec0ff */
[----:B------:R-:W-:Y:S01]  /*0290*/  ULDC UR21, c[0x0][0x230] ;  /* 0x00008c0000157ab9 */ /* 0x000fe20000000800 */
[----:B------:R-:W-:Y:S01]  /*02a0*/  ULDC UR36, c[0x0][0x230] ;  /* 0x00008c0000247ab9 */ /* 0x000fe20000000800 */
[----:B------:R-:W-:Y:S01]  /*02b0*/  IMAD.SHL.U32 R4, R3, 0x8, RZ ;  /* 0x0000000803047824 */ /* 0x000fe200078e00ff */
[----:B------:R-:W-:Y:S01]  /*02c0*/  ULDC UR22, c[0x0][0x230] ;  /* 0x00008c0000167ab9 */ /* 0x000fe20000000800 */
[----:B------:R-:W-:Y:S01]  /*02d0*/  ULDC UR37, c[0x0][0x230] ;  /* 0x00008c0000257ab9 */ /* 0x000fe20000000800 */
[----:B------:R-:W-:Y:S01]  /*02e0*/  ULDC UR38, c[0x0][0x230] ;  /* 0x00008c0000267ab9 */ /* 0x000fe20000000800 */
[----:B------:R-:W-:Y:S01]  /*02f0*/  ULDC UR5, c[0x0][0x230] ;  /* 0x00008c0000057ab9 */ /* 0x000fe20000000800 */
[----:B------:R-:W-:-:S02]  /*0300*/  IABS R7, R4 ;  /* 0x0000000400077213 */ /* 0x000fc40000000000 */
[----:B------:R-:W-:Y:S02]  /*0310*/  IABS R10, R4 ;  /* 0x00000004000a7213 */ /* 0x000fe40000000000 */
[----:B------:R-:W1:Y:S08]  /*0320*/  I2F.RP R0, R7 ;  /* 0x0000000700007306 */ /* 0x000e700000209400 */
[----:B-1----:R-:W1:Y:S02]  /*0330*/  MUFU.RCP R0, R0 ;  /* 0x0000000000007308 */ /* 0x002e640000001000 */
[----:B-1----:R-:W-:-:S02]  /*0340*/  VIADD R2, R0, 0xffffffe ;  /* 0x0ffffffe00027836 */ /* 0x002fc40000000000 */
[----:B------:R-:W-:-:S04]  /*0350*/  IMAD.MOV R0, RZ, RZ, -R10 ;  /* 0x000000ffff007224 */ /* 0x000fc800078e0a0a */
[----:B------:R1:W2:Y:S01]  /*0360*/  F2I.FTZ.U32.TRUNC.NTZ R3, R2 ;  /* 0x0000000200037305 */ /* 0x0002a2000021f000 */
[----:B------:R-:W-:Y:S02]  /*0370*/  IMAD.SHL.U32 R10, R138, 0x4, RZ ;  /* 0x000000048a0a7824 */ /* 0x000fe400078e00ff */
[----:B-1----:R-:W-:Y:S02]  /*0380*/  IMAD.MOV.U32 R2, RZ, RZ, RZ ;  /* 0x000000ffff027224 */ /* 0x002fe400078e00ff */
[----:B--2---:R-:W-:-:S04]  /*0390*/  IMAD.MOV R6, RZ, RZ, -R3 ;  /* 0x000000ffff067224 */ /* 0x004fc800078e0a03 */
[----:B------:R-:W-:Y:S02]  /*03a0*/  IMAD R9, R6, R7, RZ ;  /* 0x0000000706097224 */ /* 0x000fe400078e02ff */
[----:B------:R-:W-:Y:S01]  /*03b0*/  IMAD.MOV.U32 R6, RZ, RZ, R8 ;  /* 0x000000ffff067224 */ /* 0x000fe200078e0008 */
[----:B------:R-:W-:Y:S01]  /*03c0*/  IABS R8, R188 ;  /* 0x000000bc00087213 */ /* 0x000fe20000000000 */
[----:B------:R-:W-:Y:S01]  /*03d0*/  IMAD.HI.U32 R3, R3, R9, R2 ;  /* 0x0000000903037227 */ /* 0x000fe200078e0002 */
[----:B------:R-:W-:-:S05]  /*03e0*/  IABS R9, R189 ;  /* 0x000000bd00097213 */ /* 0x000fca0000000000 */
[----:B------:R-:W-:-:S04]  /*03f0*/  IMAD.HI.U32 R3, R3, R6, RZ ;  /* 0x0000000603037227 */ /* 0x000fc800078e00ff */
[----:B------:R-:W-:-:S05]  /*0400*/  IMAD R0, R3, R0, R6 ;  /* 0x0000000003007224 */ /* 0x000fca00078e0206 */
[----:B------:R-:W-:-:S13]  /*0410*/  ISETP.GT.U32.AND P1, PT, R7, R0, PT ;  /* 0x000000000700720c */ /* 0x000fda0003f24070 */
[----:B------:R-:W-:Y:S02]  /*0420*/  @!P1 IMAD.IADD R0, R0, 0x1, -R7 ;  /* 0x0000000100009824 */ /* 0x000fe400078e0a07 */
[----:B------:R-:W-:Y:S01]  /*0430*/  @!P1 VIADD R3, R3, 0x1 ;  /* 0x0000000103039836 */ /* 0x000fe20000000000 */
[----:B------:R-:W-:Y:S02]  /*0440*/  ISETP.NE.AND P1, PT, R4, RZ, PT ;  /* 0x000000ff0400720c */ /* 0x000fe40003f25270 */
[----:B------:R-:W-:Y:S02]  /*0450*/  ISETP.GE.U32.AND P0, PT, R0, R7, PT ;  /* 0x000000070000720c */ /* 0x000fe40003f06070 */
[----:B------:R-:W-:-:S04]  /*0460*/  LOP3.LUT R0, R5, R4, RZ, 0x3c, !PT ;  /* 0x0000000405007212 */ /* 0x000fc800078e3cff */
[----:B------:R-:W-:Y:S01]  /*0470*/  ISETP.GE.AND P2, PT, R0, RZ, PT ;  /* 0x000000ff0000720c */ /* 0x000fe20003f46270 */
[----:B------:R-:W-:-:S06]  /*0480*/  VIADD R0, R188, 0x3f ;  /* 0x0000003fbc007836 */ /* 0x000fcc0000000000 */
[----:B------:R-:W-:-:S04]  /*0490*/  @P0 VIADD R3, R3, 0x1 ;  /* 0x0000000103030836 */ /* 0x000fc80000000000 */
[----:B------:R-:W-:Y:S01]  /*04a0*/  IMAD.MOV.U32 R2, RZ, RZ, R3 ;  /* 0x000000ffff027224 */ /* 0x000fe200078e0003 */
[----:B------:R-:W-:-:S03]  /*04b0*/  SHF.R.S32.HI R3, RZ, 0x1f, R0 ;  /* 0x0000001fff037819 */ /* 0x000fc60000011400 */
[----:B------:R-:W-:Y:S01]  /*04c0*/  @!P2 IMAD.MOV R2, RZ, RZ, -R2 ;  /* 0x000000ffff02a224 */ /* 0x000fe200078e0a02 */
[----:B------:R-:W-:Y:S02]  /*04d0*/  @!P1 LOP3.LUT R2, RZ, R4, RZ, 0x33, !PT ;  /* 0x00000004ff029212 */ /* 0x000fe400078e33ff */
[----:B------:R-:W-:-:S03]  /*04e0*/  LEA.HI R3, R3, R0, RZ, 0x6 ;  /* 0x0000000003037211 */ /* 0x000fc600078f30ff */
[----:B------:R-:W-:Y:S02]  /*04f0*/  IMAD.SHL.U32 R14, R2, 0x8, RZ ;  /* 0x00000008020e7824 */ /* 0x000fe400078e00ff */
[----:B------:R-:W-:-:S03]  /*0500*/  IMAD.MOV R2, RZ, RZ, -R2 ;  /* 0x000000ffff027224 */ /* 0x000fc600078e0a02 */
[----:B------:R-:W-:Y:S01]  /*0510*/  LEA.HI.SX32 R3, R3, -R14, 0x1a ;  /* 0x8000000e03037211 */ /* 0x000fe200078fd2ff */
[----:B------:R-:W-:Y:S02]  /*0520*/  IMAD R16, R4, R2, R5 ;  /* 0x0000000204107224 */ /* 0x000fe400078e0205 */
[----:B------:R-:W1:Y:S01]  /*0530*/  I2F.RP R5, R9 ;  /* 0x0000000900057306 */ /* 0x000e620000209400 */
[----:B------:R-:W-:Y:S01]  /*0540*/  VIMNMX R15, R3, 0x8, PT ;  /* 0x00000008030f7848 */ /* 0x000fe20003fe0100 */
[----:B------:R-:W-:-:S03]  /*0550*/  IMAD.MOV.U32 R2, RZ, RZ, RZ ;  /* 0x000000ffff027224 */ /* 0x000fc600078e00ff */
[-C--:B------:R-:W-:Y:S02]  /*0560*/  IABS R11, R15.reuse ;  /* 0x0000000f000b7213 */ /* 0x080fe40000000000 */
[----:B------:R-:W-:Y:S02]  /*0570*/  IABS R4, R15 ;  /* 0x0000000f00047213 */ /* 0x000fe40000000000 */
[----:B------:R-:W2:Y:S08]  /*0580*/  I2F.RP R0, R11 ;  /* 0x0000000b00007306 */ /* 0x000eb00000209400 */
[----:B-1----:R-:W-:Y:S08]  /*0590*/  MUFU.RCP R5, R5 ;  /* 0x0000000500057308 */ /* 0x002ff00000001000 */
[----:B--2---:R-:W1:Y:S02]  /*05a0*/  MUFU.RCP R0, R0 ;  /* 0x0000000000007308 */ /* 0x004e640000001000 */
[----:B-1----:R-:W-:Y:S01]  /*05b0*/  VIADD R3, R0, 0xffffffe ;  /* 0x0ffffffe00037836 */ /* 0x002fe20000000000 */
[----:B------:R-:W-:-:S05]  /*05c0*/  IABS R0, R16 ;  /* 0x0000001000007213 */ /* 0x000fca0000000000 */
[----:B------:R-:W1:Y:S02]  /*05d0*/  F2I.FTZ.U32.TRUNC.NTZ R3, R3 ;  /* 0x0000000300037305 */ /* 0x000e64000021f000 */
[----:B-1----:R-:W-:-:S04]  /*05e0*/  IMAD.MOV R6, RZ, RZ, -R3 ;  /* 0x000000ffff067224 */ /* 0x002fc800078e0a03 */
[----:B------:R-:W-:-:S04]  /*05f0*/  IMAD R7, R6, R11, RZ ;  /* 0x0000000b06077224 */ /* 0x000fc800078e02ff */
[----:B------:R-:W-:-:S04]  /*0600*/  IMAD.HI.U32 R2, R3, R7, R2 ;  /* 0x0000000703027227 */ /* 0x000fc800078e0002 */
[----:B------:R-:W-:Y:S02]  /*0610*/  IMAD.MOV.U32 R3, RZ, RZ, R0 ;  /* 0x000000ffff037224 */ /* 0x000fe400078e0000 */
[----:B------:R-:W-:Y:S02]  /*0620*/  IMAD.MOV R0, RZ, RZ, -R4 ;  /* 0x000000ffff007224 */ /* 0x000fe400078e0a04 */
[----:B------:R-:W-:-:S04]  /*0630*/  IMAD.HI.U32 R2, R2, R3, RZ ;  /* 0x0000000302027227 */ /* 0x000fc800078e00ff */
[----:B------:R-:W-:Y:S02]  /*0640*/  IMAD R0, R2, R0, R3 ;  /* 0x0000000002007224 */ /* 0x000fe400078e0203 */
[----:B------:R-:W-:Y:S02]  /*0650*/  IMAD.MOV.U32 R7, RZ, RZ, R8 ;  /* 0x000000ffff077224 */ /* 0x000fe400078e0008 */
[----:B------:R-:W-:Y:S01]  /*0660*/  VIADD R3, R5, 0xffffffe ;  /* 0x0ffffffe05037836 */ /* 0x000fe20000000000 */
[----:B------:R-:W-:Y:S01]  /*0670*/  ISETP.GT.U32.AND P1, PT, R11, R0, PT ;  /* 0x000000000b00720c */ /* 0x000fe20003f24070 */
[----:B------:R-:W1:Y:S08]  /*0680*/  I2F.RP R4, R7 ;  /* 0x0000000700047306 */ /* 0x000e700000209400 */
[----:B------:R-:W2:Y:S04]  /*0690*/  F2I.FTZ.U32.TRUNC.NTZ R3, R3 ;  /* 0x0000000300037305 */ /* 0x000ea8000021f000 */
[----:B------:R-:W-:-:S02]  /*06a0*/  @!P1 IMAD.IADD R0, R0, 0x1, -R11 ;  /* 0x0000000100009824 */ /* 0x000fc400078e0a0b */
[----:B------:R-:W-:Y:S01]  /*06b0*/  @!P1 VIADD R2, R2, 0x1 ;  /* 0x0000000102029836 */ /* 0x000fe20000000000 */
[----:B------:R-:W-:Y:S01]  /*06c0*/  ISETP.NE.AND P1, PT, R15, RZ, PT ;  /* 0x000000ff0f00720c */ /* 0x000fe20003f25270 */
[----:B-1----:R-:W1:Y:S01]  /*06d0*/  MUFU.RCP R4, R4 ;  /* 0x0000000400047308 */ /* 0x002e620000001000 */
[----:B------:R-:W-:Y:S02]  /*06e0*/  ISETP.GE.U32.AND P0, PT, R0, R11, PT ;  /* 0x0000000b0000720c */ /* 0x000fe40003f06070 */
[----:B------:R-:W-:Y:S01]  /*06f0*/  LOP3.LUT R0, R16, R15, RZ, 0x3c, !PT ;  /* 0x0000000f10007212 */ /* 0x000fe200078e3cff */
[----:B--2---:R-:W-:-:S03]  /*0700*/  IMAD.MOV R5, RZ, RZ, -R3 ;  /* 0x000000ffff057224 */ /* 0x004fc600078e0a03 */
[----:B------:R-:W-:Y:S02]  /*0710*/  ISETP.GE.AND P2, PT, R0, RZ, PT ;  /* 0x000000ff0000720c */ /* 0x000fe40003f46270 */
[----:B------:R-:W-:-:S05]  /*0720*/  SHF.R.U32.HI R0, RZ, 0x6, R138 ;  /* 0x00000006ff007819 */ /* 0x000fca000001168a */
[----:B------:R-:W-:Y:S01]  /*0730*/  @P0 VIADD R2, R2, 0x1 ;  /* 0x0000000102020836 */ /* 0x000fe20000000000 */
[----:B------:R-:W-:Y:S01]  /*0740*/  SGXT.U32 R0, R0, 0x1 ;  /* 0x000000010000781a */ /* 0x000fe20000000000 */
[----:B-1----:R-:W-:Y:S02]  /*0750*/  VIADD R4, R4, 0xffffffe ;  /* 0x0ffffffe04047836 */ /* 0x002fe40000000000 */
[----:B------:R-:W-:Y:S02]  /*0760*/  IMAD.MOV.U32 R17, RZ, RZ, R2 ;  /* 0x000000ffff117224 */ /* 0x000fe400078e0002 */
[----:B------:R-:W-:Y:S01]  /*0770*/  IMAD.MOV.U32 R2, RZ, RZ, R5 ;  /* 0x000000ffff027224 */ /* 0x000fe200078e0005 */
[----:B------:R1:W2:Y:S01]  /*0780*/  F2I.FTZ.U32.TRUNC.NTZ R11, R4 ;  /* 0x00000004000b7305 */ /* 0x0002a2000021f000 */
[----:B------:R-:W-:Y:S01]  /*0790*/  @!P2 IMAD.MOV R17, RZ, RZ, -R17 ;  /* 0x000000ffff11a224 */ /* 0x000fe200078e0a11 */
[----:B------:R-:W-:Y:S01]  /*07a0*/  @!P1 LOP3.LUT R17, RZ, R15, RZ, 0x33, !PT ;  /* 0x0000000fff119212 */ /* 0x000fe200078e33ff */
[----:B------:R-:W-:-:S02]  /*07b0*/  IMAD R5, R2, R9, RZ ;  /* 0x0000000902057224 */ /* 0x000fc400078e02ff */
[----:B------:R-:W-:Y:S02]  /*07c0*/  IMAD.MOV.U32 R2, RZ, RZ, RZ ;  /* 0x000000ffff027224 */ /* 0x000fe400078e00ff */
[----:B------:R-:W-:Y:S02]  /*07d0*/  IMAD.MOV R12, RZ, RZ, -R17 ;  /* 0x000000ffff0c7224 */ /* 0x000fe400078e0a11 */
[----:B------:R-:W-:Y:S01]  /*07e0*/  IMAD.HI.U32 R6, R3, R5, R2 ;  /* 0x0000000503067227 */ /* 0x000fe200078e0002 */
[----:B------:R-:W-:Y:S02]  /*07f0*/  SHF.R.S32.HI R3, RZ, 0x6, R138 ;  /* 0x00000006ff037819 */ /* 0x000fe4000001148a */
[----:B-1----:R-:W-:Y:S01]  /*0800*/  LOP3.LUT R4, R138, 0x40, RZ, 0xc0, !PT ;  /* 0x000000408a047812 */ /* 0x002fe200078ec0ff */
[----:B------:R-:W-:Y:S01]  /*0810*/  IMAD.SHL.U32 R5, R210, 0x80, RZ ;  /* 0x00000080d2057824 */ /* 0x000fe200078e00ff */
[----:B------:R-:W-:Y:S01]  /*0820*/  SGXT R3, R3, 0x1 ;  /* 0x000000010303781a */ /* 0x000fe20000000200 */
[----:B--2---:R-:W-:Y:S01]  /*0830*/  IMAD.MOV R18, RZ, RZ, -R11 ;  /* 0x000000ffff127224 */ /* 0x004fe200078e0a0b */
[----:B------:R-:W-:-:S02]  /*0840*/  PRMT R2, R0, 0x6540, R17 ;  /* 0x0000654000027816 */ /* 0x000fc40000000011 */
[----:B------:R-:W-:Y:S02]  /*0850*/  LOP3.LUT R13, R3, 0x90, RZ, 0xc0, !PT ;  /* 0x00000090030d7812 */ /* 0x000fe400078ec0ff */
[----:B------:R-:W-:Y:S01]  /*0860*/  LEA.HI R3, R4, R5, RZ, 0x1c ;  /* 0x0000000504037211 */ /* 0x000fe200078fe0ff */
[----:B------:R-:W-:Y:S01]  /*0870*/  IMAD R5, R15, R12, R16 ;  /* 0x0000000c0f057224 */ /* 0x000fe200078e0210 */
[----:B------:R-:W-:Y:S01]  /*0880*/  LOP3.LUT R4, R13, 0x7c, R10, 0x78, !PT ;  /* 0x0000007c0d047812 */ /* 0x000fe200078e780a */
[----:B------:R-:W-:Y:S01]  /*0890*/  IMAD R13, R18, R7, RZ ;  /* 0x00000007120d7224 */ /* 0x000fe200078e02ff */
[----:B------:R-:W-:Y:S01]  /*08a0*/  IABS R49, R2 ;  /* 0x0000000200317213 */ /* 0x000fe20000000000 */
[----:B------:R-:W-:Y:S01]  /*08b0*/  IMAD.MOV.U32 R10, RZ, RZ, RZ ;  /* 0x000000ffff0a7224 */ /* 0x000fe200078e00ff */
[----:B------:R-:W-:-:S03]  /*08c0*/  LOP3.LUT R23, R2, 0xfe, RZ, 0xfc, !PT ;  /* 0x000000fe02177812 */ /* 0x000fc600078efcff */
[----:B------:R-:W-:Y:S01]  /*08d0*/  IMAD.HI.U32 R10, R11, R13, R10 ;  /* 0x0000000d0b0a7227 */ /* 0x000fe200078e000a */
[----:B------:R-:W-:Y:S01]  /*08e0*/  IABS R50, R23 ;  /* 0x0000001700327213 */ /* 0x000fe20000000000 */
[----:B------:R-:W-:Y:S02]  /*08f0*/  STL [R1+0x5c8], R23 ;  /* 0x0005c81701007387 */ /* 0x000fe40000100800 */
[----:B------:R-:W-:Y:S02]  /*0900*/  IMAD.SHL.U32 R13, R17, 0x100, RZ ;  /* 0x00000100110d7824 */ /* 0x000fe400078e00ff */
[----:B------:R-:W-:-:S03]  /*0910*/  IMAD.HI.U32 R8, R6, R49, RZ ;  /* 0x0000003106087227 */ /* 0x000fc600078e00ff */
[C---:B------:R-:W-:Y:S01]  /*0920*/  LOP3.LUT R22, R13.reuse, 0x2, R0, 0xfe, !PT ;  /* 0x000000020d167812 */ /* 0x040fe200078efe00 */
[----:B------:R-:W-:Y:S01]  /*0930*/  IMAD.MOV R8, RZ, RZ, -R8 ;  /* 0x000000ffff087224 */ /* 0x000fe200078e0a08 */
[C-C-:B------:R-:W-:Y:S01]  /*0940*/  LOP3.LUT R21, R13.reuse, 0x4, R0.reuse, 0xfe, !PT ;  /* 0x000000040d157812 */ /* 0x140fe200078efe00 */
[C---:B------:R-:W-:Y:S01]  /*0950*/  IMAD.HI.U32 R15, R6.reuse, R50, RZ ;  /* 0x00000032060f7227 */ /* 0x040fe200078e00ff */
[C-C-:B------:R-:W-:Y:S01]  /*0960*/  LOP3.LUT R20, R13.reuse, 0x6, R0.reuse, 0xfe, !PT ;  /* 0x000000060d147812 */ /* 0x140fe200078efe00 */
[----:B------:R-:W-:Y:S01]  /*0970*/  STL [R1+0x580], R22 ;  /* 0x0005801601007387 */ /* 0x000fe20000100800 */
[----:B------:R-:W-:Y:S01]  /*0980*/  LOP3.LUT R19, R13, 0x8, R0, 0xfe, !PT ;  /* 0x000000080d137812 */ /* 0x000fe200078efe00 */
[----:B------:R-:W-:Y:S01]  /*0990*/  IMAD R49, R9, R8, R49 ;  /* 0x0000000809317224 */ /* 0x000fe200078e0231 */
[----:B------:R-:W-:Y:S01]  /*09a0*/  IABS R53, R21 ;  /* 0x0000001500357213 */ /* 0x000fe20000000000 */
[----:B------:R-:W-:Y:S01]  /*09b0*/  STL [R1+0x594], R21 ;  /* 0x0005941501007387 */ /* 0x000fe20000100800 */
[----:B------:R-:W-:Y:S01]  /*09c0*/  IABS R56, R19 ;  /* 0x0000001300387213 */ /* 0x000fe20000000000 */
[----:B------:R-:W-:Y:S01]  /*09d0*/  IMAD.MOV R15, RZ, RZ, -R15 ;  /* 0x000000ffff0f7224 */ /* 0x000fe200078e0a0f */
[----:B------:R-:W-:Y:S01]  /*09e0*/  IABS R52, R22 ;  /* 0x0000001600347213 */ /* 0x000fe20000000000 */
[----:B------:R1:W-:Y:S01]  /*09f0*/  STL [R1+0x590], R20 ;  /* 0x0005901401007387 */ /* 0x0003e20000100800 */
[----:B------:R-:W-:Y:S01]  /*0a00*/  IMAD.HI.U32 R8, R6, R53, RZ ;  /* 0x0000003506087227 */ /* 0x000fe200078e00ff */
[----:B------:R-:W-:-:S02]  /*0a10*/  IABS R54, R20 ;  /* 0x0000001400367213 */ /* 0x000fc40000000000 */
[----:B------:R2:W-:Y:S01]  /*0a20*/  STL [R1+0x58c], R19 ;  /* 0x00058c1301007387 */ /* 0x0005e20000100800 */
[----:B------:R-:W-:Y:S01]  /*0a30*/  IMAD R50, R9, R15, R50 ;  /* 0x0000000f09327224 */ /* 0x000fe200078e0232 */
[C---:B------:R-:W-:Y:S01]  /*0a40*/  LOP3.LUT R18, R13.reuse, 0xe, R0, 0xfe, !PT ;  /* 0x0000000e0d127812 */ /* 0x040fe200078efe00 */
[----:B------:R-:W-:Y:S01]  /*0a50*/  IMAD.MOV R8, RZ, RZ, -R8 ;  /* 0x000000ffff087224 */ /* 0x000fe200078e0a08 */
[C-C-:B------:R-:W-:Y:S01]  /*0a60*/  LOP3.LUT R16, R13.reuse, 0x12, R0.reuse, 0xfe, !PT ;  /* 0x000000120d107812 */ /* 0x140fe200078efe00 */
[----:B------:R-:W-:Y:S01]  /*0a70*/  IMAD.IADD R11, R14, 0x1, R5 ;  /* 0x000000010e0b7824 */ /* 0x000fe200078e0205 */
[--C-:B-1----:R-:W-:Y:S01]  /*0a80*/  LOP3.LUT R20, R13, 0xa, R0.reuse, 0xfe, !PT ;  /* 0x0000000a0d147812 */ /* 0x102fe200078efe00 */
[----:B------:R-:W-:Y:S01]  /*0a90*/  IMAD R53, R9, R8, R53 ;  /* 0x0000000809357224 */ /* 0x000fe200078e0235 */
[C-C-:B------:R-:W-:Y:S01]  /*0aa0*/  LOP3.LUT R17, R13.reuse, 0x10, R0.reuse, 0xfe, !PT ;  /* 0x000000100d117812 */ /* 0x140fe200078efe00 */
[C---:B------:R-:W-:Y:S01]  /*0ab0*/  IMAD.HI.U32 R5, R6.reuse, R52, RZ ;  /* 0x0000003406057227 */ /* 0x040fe200078e00ff */
[----:B--2---:R-:W-:Y:S01]  /*0ac0*/  LOP3.LUT R19, R13, 0xc, R0, 0xfe, !PT ;  /* 0x0000000c0d137812 */ /* 0x004fe200078efe00 */
[----:B------:R-:W-:Y:S01]  /*0ad0*/  STL [R1+0x588], R20 ;  /* 0x0005881401007387 */ /* 0x000fe20000100800 */
[----:B------:R-:W-:Y:S01]  /*0ae0*/  ISETP.GT.U32.AND P2, PT, R9, R50, PT ;  /* 0x000000320900720c */ /* 0x000fe20003f44070 */
[C---:B------:R-:W-:Y:S01]  /*0af0*/  IMAD.HI.U32 R12, R6.reuse, R54, RZ ;  /* 0x00000036060c7227 */ /* 0x040fe200078e00ff */
[----:B------:R-:W-:Y:S01]  /*0b00*/  IABS R58, R19 ;  /* 0x00000013003a7213 */ /* 0x000fe20000000000 */
[----:B------:R-:W-:Y:S01]  /*0b10*/  STL [R1+0x584], R19 ;  /* 0x0005841301007387 */ /* 0x000fe20000100800 */
[----:B------:R-:W-:Y:S01]  /*0b20*/  IABS R57, R20 ;  /* 0x0000001400397213 */ /* 0x000fe20000000000 */
[----:B------:R-:W-:Y:S01]  /*0b30*/  IMAD R172, R11, 0x40, R210 ;  /* 0x000000400bac7824 */ /* 0x000fe200078e02d2 */
[----:B------:R-:W-:Y:S01]  /*0b40*/  IABS R60, R18 ;  /* 0x00000012003c7213 */ /* 0x000fe20000000000 */
[----:B------:R-:W-:Y:S01]  /*0b50*/  IMAD.HI.U32 R8, R6, R58, RZ ;  /* 0x0000003a06087227 */ /* 0x000fe200078e00ff */
[----:B------:R-:W-:Y:S01]  /*0b60*/  IABS R62, R16 ;  /* 0x00000010003e7213 */ /* 0x000fe20000000000 */
[----:B------:R1:W-:Y:S01]  /*0b70*/  STL [R1+0x57c], R18 ;  /* 0x00057c1201007387 */ /* 0x0003e20000100800 */
[----:B------:R-:W-:Y:S01]  /*0b80*/  ISETP.GT.U32.AND P4, PT, R9, R49, PT ;  /* 0x000000310900720c */ /* 0x000fe20003f84070 */
[----:B------:R-:W-:Y:S01]  /*0b90*/  IMAD.MOV R8, RZ, RZ, -R8 ;  /* 0x000000ffff087224 */ /* 0x000fe200078e0a08 */
[C-C-:B------:R-:W-:Y:S01]  /*0ba0*/  LOP3.LUT R21, R13.reuse, 0x14, R0.reuse, 0xfe, !PT ;  /* 0x000000140d157812 */ /* 0x140fe200078efe00 */
[----:B------:R-:W-:Y:S01]  /*0bb0*/  IMAD.MOV R5, RZ, RZ, -R5 ;  /* 0x000000ffff057224 */ /* 0x000fe200078e0a05 */
[----:B------:R-:W-:Y:S01]  /*0bc0*/  LOP3.LUT R188, R13, 0x3a, R0, 0xfe, !PT ;  /* 0x0000003a0dbc7812 */ /* 0x000fe200078efe00 */
[----:B------:R-:W-:Y:S01]  /*0bd0*/  IMAD.MOV R12, RZ, RZ, -R12 ;  /* 0x000000ffff0c7224 */ /* 0x000fe200078e0a0c */
[----:B------:R-:W-:Y:S01]  /*0be0*/  IABS R171, R172 ;  /* 0x000000ac00ab7213 */ /* 0x000fe20000000000 */
[C---:B------:R-:W-:Y:S01]  /*0bf0*/  IMAD R58, R9.reuse, R8, R58 ;  /* 0x00000008093a7224 */ /* 0x040fe200078e023a */
[----:B------:R-:W-:Y:S01]  /*0c00*/  STL [R1+0x574], R17 ;  /* 0x0005741101007387 */ /* 0x000fe20000100800 */
[----:B------:R-:W-:-:S02]  /*0c10*/  IMAD R52, R9, R5, R52 ;  /* 0x0000000509347224 */ /* 0x000fc400078e0234 */
[C---:B------:R-:W-:Y:S01]  /*0c20*/  IMAD.HI.U32 R14, R6.reuse, R56, RZ ;  /* 0x00000038060e7227 */ /* 0x040fe200078e00ff */
[----:B------:R2:W-:Y:S01]  /*0c30*/  STL [R1+0x570], R16 ;  /* 0x0005701001007387 */ /* 0x0005e20000100800 */
[C---:B------:R-:W-:Y:S02]  /*0c40*/  ISETP.GT.U32.AND P0, PT, R9.reuse, R53, PT ;  /* 0x000000350900720c */ /* 0x040fe40003f04070 */
[----:B------:R-:W-:Y:S01]  /*0c50*/  IMAD R54, R9, R12, R54 ;  /* 0x0000000c09367224 */ /* 0x000fe200078e0236 */
[----:B------:R-:W-:Y:S01]  /*0c60*/  IABS R61, R17 ;  /* 0x00000011003d7213 */ /* 0x000fe20000000000 */
[C---:B------:R-:W-:Y:S01]  /*0c70*/  IMAD.HI.U32 R5, R6.reuse, R57, RZ ;  /* 0x0000003906057227 */ /* 0x040fe200078e00ff */
[----:B------:R-:W-:Y:S01]  /*0c80*/  IABS R64, R21 ;  /* 0x0000001500407213 */ /* 0x000fe20000000000 */
[----:B------:R3:W-:Y:S01]  /*0c90*/  STL [R1+0x56c], R21 ;  /* 0x00056c1501007387 */ /* 0x0007e20000100800 */
[C-C-:B-1----:R-:W-:Y:S01]  /*0ca0*/  LOP3.LUT R18, R13.reuse, 0x1a, R0.reuse, 0xfe, !PT ;  /* 0x0000001a0d127812 */ /* 0x142fe200078efe00 */
[----:B------:R-:W-:Y:S01]  /*0cb0*/  IMAD.HI.U32 R12, R6, R60, RZ ;  /* 0x0000003c060c7227 */ /* 0x000fe200078e00ff */
[----:B------:R-:W-:-:S02]  /*0cc0*/  LOP3.LUT R20, R13, 0x16, R0, 0xfe, !PT ;  /* 0x000000160d147812 */ /* 0x000fc400078efe00 */
[--C-:B------:R-:W-:Y:S01]  /*0cd0*/  LOP3.LUT R19, R13, 0x18, R0.reuse, 0xfe, !PT ;  /* 0x000000180d137812 */ /* 0x100fe200078efe00 */
[----:B------:R-:W-:Y:S01]  /*0ce0*/  @!P2 IMAD.IADD R50, R50, 0x1, -R9 ;  /* 0x000000013232a824 */ /* 0x000fe200078e0a09 */
[----:B------:R-:W-:Y:S01]  /*0cf0*/  ISETP.GT.U32.AND P2, PT, R9, R58, PT ;  /* 0x0000003a0900720c */ /* 0x000fe20003f44070 */
[----:B------:R-:W-:Y:S01]  /*0d00*/  IMAD.HI.U32 R15, R6, R62, RZ ;  /* 0x0000003e060f7227 */ /* 0x000fe200078e00ff */
[----:B------:R-:W-:Y:S01]  /*0d10*/  LOP3.LUT R242, R13, 0x3c, R0, 0xfe, !PT ;  /* 0x0000003c0df27812 */ /* 0x000fe200078efe00 */
[----:B------:R1:W-:Y:S01]  /*0d20*/  STL [R1+0x568], R20 ;  /* 0x0005681401007387 */ /* 0x0003e20000100800 */
[----:B------:R-:W-:Y:S01]  /*0d30*/  LOP3.LUT R250, R2, 0x44, RZ, 0xfc, !PT ;  /* 0x0000004402fa7812 */ /* 0x000fe200078efcff */
[----:B--2---:R-:W-:Y:S01]  /*0d40*/  IMAD.MOV R16, RZ, RZ, -R5 ;  /* 0x000000ffff107224 */ /* 0x004fe200078e0a05 */
[----:B------:R-:W-:Y:S01]  /*0d50*/  IABS R89, R188 ;  /* 0x000000bc00597213 */ /* 0x000fe20000000000 */
[----:B------:R-:W-:Y:S02]  /*0d60*/  IMAD.MOV R12, RZ, RZ, -R12 ;  /* 0x000000ffff0c7224 */ /* 0x000fe400078e0a0c */
[----:B------:R-:W-:-:S04]  /*0d70*/  IMAD.HI.U32 R10, R10, R171, RZ ;  /* 0x000000ab0a0a7227 */ /* 0x000fc800078e00ff */
[----:B------:R-:W-:Y:S01]  /*0d80*/  IMAD.MOV R14, RZ, RZ, -R14 ;  /* 0x000000ffff0e7224 */ /* 0x000fe200078e0a0e */
[C---:B------:R-:W-:Y:S01]  /*0d90*/  ISETP.GT.U32.AND P1, PT, R9.reuse, R52, PT ;  /* 0x000000340900720c */ /* 0x040fe20003f24070 */
[----:B------:R-:W-:Y:S01]  /*0da0*/  IMAD.MOV R15, RZ, RZ, -R15 ;  /* 0x000000ffff0f7224 */ /* 0x000fe200078e0a0f */
[C---:B------:R-:W-:Y:S01]  /*0db0*/  ISETP.GT.U32.AND P3, PT, R9.reuse, R54, PT ;  /* 0x000000360900720c */ /* 0x040fe20003f64070 */
[----:B------:R-:W-:Y:S01]  /*0dc0*/  IMAD R57, R9, R16, R57 ;  /* 0x0000001009397224 */ /* 0x000fe200078e0239 */
[----:B------:R-:W-:Y:S01]  /*0dd0*/  LOP3.LUT R17, R13, 0x1c, R0, 0xfe, !PT ;  /* 0x0000001c0d117812 */ /* 0x000fe200078efe00 */
[----:B------:R-:W-:Y:S01]  /*0de0*/  IMAD R60, R9, R12, R60 ;  /* 0x0000000c093c7224 */ /* 0x000fe200078e023c */
[----:B------:R-:W-:Y:S01]  /*0df0*/  IABS R68, R18 ;  /* 0x0000001200447213 */ /* 0x000fe20000000000 */
[----:B------:R-:W-:Y:S01]  /*0e00*/  IMAD.MOV R10, RZ, RZ, -R10 ;  /* 0x000000ffff0a7224 */ /* 0x000fe200078e0a0a */
[----:B---3--:R-:W-:Y:S01]  /*0e10*/  LOP3.LUT R21, R13, 0x1e, R0, 0xfe, !PT ;  /* 0x0000001e0d157812 */ /* 0x008fe200078efe00 */
[C---:B------:R-:W-:Y:S01]  /*0e20*/  IMAD R56, R9.reuse, R14, R56 ;  /* 0x0000000e09387224 */ /* 0x040fe200078e0238 */
[C---:B------:R-:W-:Y:S01]  /*0e30*/  ISETP.GT.U32.AND P5, PT, R9.reuse, R57, PT ;  /* 0x000000390900720c */ /* 0x040fe20003fa4070 */
[----:B------:R-:W-:Y:S01]  /*0e40*/  IMAD.HI.U32 R14, R6, R61, RZ ;  /* 0x0000003d060e7227 */ /* 0x000fe200078e00ff */
[----:B------:R-:W-:Y:S01]  /*0e50*/  IABS R65, R20 ;  /* 0x0000001400417213 */ /* 0x000fe20000000000 */
[----:B------:R2:W-:Y:S01]  /*0e60*/  STL [R1+0x564], R19 ;  /* 0x0005641301007387 */ /* 0x0005e20000100800 */
[----:B------:R-:W-:Y:S01]  /*0e70*/  IABS R69, R17 ;  /* 0x0000001100457213 */ /* 0x000fe20000000000 */
[----:B------:R-:W-:Y:S01]  /*0e80*/  IMAD R62, R9, R15, R62 ;  /* 0x0000000f093e7224 */ /* 0x000fe200078e023e */
[----:B------:R-:W-:Y:S01]  /*0e90*/  IABS R66, R19 ;  /* 0x0000001300427213 */ /* 0x000fe20000000000 */
[----:B------:R-:W-:-:S02]  /*0ea0*/  IMAD R171, R7, R10, R171 ;  /* 0x0000000a07ab7224 */ /* 0x000fc400078e02ab */
[----:B------:R-:W-:Y:S01]  /*0eb0*/  @!P4 IMAD.IADD R49, R49, 0x1, -R9 ;  /* 0x000000013131c824 */ /* 0x000fe200078e0a09 */
[----:B------:R-:W-:Y:S01]  /*0ec0*/  ISETP.GT.U32.AND P4, PT, R9, R60, PT ;  /* 0x0000003c0900720c */ /* 0x000fe20003f84070 */
[----:B------:R-:W-:Y:S02]  /*0ed0*/  IMAD.MOV R14, RZ, RZ, -R14 ;  /* 0x000000ffff0e7224 */ /* 0x000fe400078e0a0e */
[----:B------:R-:W-:-:S04]  /*0ee0*/  IMAD.HI.U32 R5, R6, R64, RZ ;  /* 0x0000004006057227 */ /* 0x000fc800078e00ff */
[--C-:B------:R-:W-:Y:S01]  /*0ef0*/  @!P0 IMAD.IADD R53, R53, 0x1, -R9.reuse ;  /* 0x0000000135358824 */ /* 0x100fe200078e0a09 */
[----:B------:R-:W-:Y:S01]  /*0f00*/  ISETP.GT.U32.AND P0, PT, R9, R62, PT ;  /* 0x0000003e0900720c */ /* 0x000fe20003f04070 */
[----:B------:R-:W-:Y:S01]  /*0f10*/  @!P2 IMAD.IADD R58, R58, 0x1, -R9 ;  /* 0x000000013a3aa824 */ /* 0x000fe200078e0a09 */
[----:B------:R-:W-:Y:S01]  /*0f20*/  ISETP.GT.U32.AND P2, PT, R7, R171, PT ;  /* 0x000000ab0700720c */ /* 0x000fe20003f44070 */
[C---:B------:R-:W-:Y:S01]  /*0f30*/  IMAD R61, R9.reuse, R14, R61 ;  /* 0x0000000e093d7224 */ /* 0x040fe200078e023d */
[----:B------:R-:W-:Y:S01]  /*0f40*/  ISETP.GT.U32.AND P6, PT, R9, R56, PT ;  /* 0x000000380900720c */ /* 0x000fe20003fc4070 */
[----:B------:R-:W-:Y:S01]  /*0f50*/  IMAD.MOV R5, RZ, RZ, -R5 ;  /* 0x000000ffff057224 */ /* 0x000fe200078e0a05 */
[----:B-1----:R-:W-:Y:S01]  /*0f60*/  LOP3.LUT R20, R13, 0x20, R0, 0xfe, !PT ;  /* 0x000000200d147812 */ /* 0x002fe200078efe00 */
[--C-:B------:R-:W-:Y:S01]  /*0f70*/  @!P1 IMAD.IADD R52, R52, 0x1, -R9.reuse ;  /* 0x0000000134349824 */ /* 0x100fe200078e0a09 */
[C---:B------:R-:W-:Y:S01]  /*0f80*/  ISETP.GT.U32.AND P1, PT, R9.reuse, R61, PT ;  /* 0x0000003d0900720c */ /* 0x040fe20003f24070 */
[----:B------:R-:W-:Y:S01]  /*0f90*/  IMAD R64, R9, R5, R64 ;  /* 0x0000000509407224 */ /* 0x000fe200078e0240 */
[----:B------:R-:W-:Y:S01]  /*0fa0*/  IABS R70, R21 ;  /* 0x0000001500467213 */ /* 0x000fe20000000000 */
[--C-:B------:R-:W-:Y:S01]  /*0fb0*/  @!P3 IMAD.IADD R54, R54, 0x1, -R9.reuse ;  /* 0x000000013636b824 */ /* 0x100fe200078e0a09 */
[----:B------:R1:W-:Y:S01]  /*0fc0*/  STL [R1+0x560], R18 ;  /* 0x0005601201007387 */ /* 0x0003e20000100800 */
[--C-:B------:R-:W-:Y:S01]  /*0fd0*/  @!P5 IMAD.IADD R57, R57, 0x1, -R9.reuse ;  /* 0x000000013939d824 */ /* 0x100fe200078e0a09 */
[C---:B------:R-:W-:Y:S01]  /*0fe0*/  ISETP.GT.U32.AND P3, PT, R9.reuse, R64, PT ;  /* 0x000000400900720c */ /* 0x040fe20003f64070 */
[--C-:B------:R-:W-:Y:S01]  /*0ff0*/  @!P4 IMAD.IADD R60, R60, 0x1, -R9.reuse ;  /* 0x000000013c3cc824 */ /* 0x100fe200078e0a09 */
[C---:B------:R-:W-:Y:S01]  /*1000*/  ISETP.GT.U32.AND P5, PT, R9.reuse, R50, PT ;  /* 0x000000320900720c */ /* 0x040fe20003fa4070 */
[----:B------:R-:W-:Y:S01]  /*1010*/  @!P0 IMAD.IADD R62, R62, 0x1, -R9 ;  /* 0x000000013e3e8824 */ /* 0x000fe200078e0a09 */
[----:B------:R-:W-:Y:S01]  /*1020*/  ISETP.GT.U32.AND P4, PT, R9, R52, PT ;  /* 0x000000340900720c */ /* 0x000fe20003f84070 */
[----:B------:R-:W-:Y:S01]  /*1030*/  @!P2 IMAD.IADD R171, R171, 0x1, -R7 ;  /* 0x00000001ababa824 */ /* 0x000fe200078e0a07 */
[C---:B------:R-:W-:Y:S01]  /*1040*/  ISETP.GT.U32.AND P0, PT, R9.reuse, R54, PT ;  /* 0x000000360900720c */ /* 0x040fe20003f04070 */
[C---:B------:R-:W-:Y:S01]  /*1050*/  IMAD.HI.U32 R14, R6.reuse, R68, RZ ;  /* 0x00000044060e7227 */ /* 0x040fe200078e00ff */
[----:B------:R-:W-:Y:S01]  /*1060*/  ISETP.GT.U32.AND P2, PT, R9, R58, PT ;  /* 0x0000003a0900720c */ /* 0x000fe20003f44070 */
[----:B------:R3:W-:Y:S01]  /*1070*/  STL [R1+0x55c], R17 ;  /* 0x00055c1101007387 */ /* 0x0007e20000100800 */
[C-C-:B--2---:R-:W-:Y:S01]  /*1080*/  LOP3.LUT R19, R13.reuse, 0x22, R0.reuse, 0xfe, !PT ;  /* 0x000000220d137812 */ /* 0x144fe200078efe00 */
[----:B------:R-:W-:Y:S01]  /*1090*/  IMAD.HI.U32 R15, R6, R69, RZ ;  /* 0x00000045060f7227 */ /* 0x000fe200078e00ff */
[C---:B-1----:R-:W-:Y:S01]  /*10a0*/  LOP3.LUT R18, R13.reuse, 0x24, R0, 0xfe, !PT ;  /* 0x000000240d127812 */ /* 0x042fe200078efe00 */
[----:B------:R-:W-:Y:S01]  /*10b0*/  STL [R1+0x558], R21 ;  /* 0x0005581501007387 */ /* 0x000fe20000100800 */
[----:B------:R-:W-:Y:S01]  /*10c0*/  IABS R72, R20 ;  /* 0x0000001400487213 */ /* 0x000fe20000000000 */
[----:B------:R-:W-:Y:S01]  /*10d0*/  IMAD.MOV R14, RZ, RZ, -R14 ;  /* 0x000000ffff0e7224 */ /* 0x000fe200078e0a0e */
[----:B------:R-:W-:Y:S01]  /*10e0*/  IABS R73, R19 ;  /* 0x0000001300497213 */ /* 0x000fe20000000000 */
[----:B------:R1:W-:Y:S01]  /*10f0*/  STL [R1+0x554], R20 ;  /* 0x0005541401007387 */ /* 0x0003e20000100800 */
[--C-:B------:R-:W-:Y:S01]  /*1100*/  @!P6 IMAD.IADD R56, R56, 0x1, -R9.reuse ;  /* 0x000000013838e824 */ /* 0x100fe200078e0a09 */
[----:B---3--:R-:W-:Y:S01]  /*1110*/  LOP3.LUT R17, R13, 0x26, R0, 0xfe, !PT ;  /* 0x000000260d117812 */ /* 0x008fe200078efe00 */
[----:B------:R-:W-:Y:S01]  /*1120*/  @!P1 IMAD.IADD R61, R61, 0x1, -R9 ;  /* 0x000000013d3d9824 */ /* 0x000fe200078e0a09 */
[----:B------:R-:W-:Y:S01]  /*1130*/  ISETP.GT.U32.AND P1, PT, R9, R53, PT ;  /* 0x000000350900720c */ /* 0x000fe20003f24070 */
[----:B------:R-:W-:Y:S01]  /*1140*/  IMAD.HI.U32 R8, R6, R65, RZ ;  /* 0x0000004106087227 */ /* 0x000fe200078e00ff */
[----:B------:R2:W-:Y:S01]  /*1150*/  STL [R1+0x550], R19 ;  /* 0x0005501301007387 */ /* 0x0005e20000100800 */
[----:B------:R-:W-:-:S02]  /*1160*/  IABS R74, R18 ;  /* 0x00000012004a7213 */ /* 0x000fc40000000000 */
[----:B------:R-:W-:Y:S01]  /*1170*/  IMAD.HI.U32 R5, R6, R70, RZ ;  /* 0x0000004606057227 */ /* 0x000fe200078e00ff */
[----:B-1----:R-:W-:Y:S01]  /*1180*/  LOP3.LUT R20, R13, 0x28, R0, 0xfe, !PT ;  /* 0x000000280d147812 */ /* 0x002fe200078efe00 */
[----:B------:R1:W-:Y:S02]  /*1190*/  STL [R1+0x54c], R18 ;  /* 0x00054c1201007387 */ /* 0x0003e40000100800 */
[----:B------:R-:W-:Y:S01]  /*11a0*/  IMAD.MOV R16, RZ, RZ, -R15 ;  /* 0x000000ffff107224 */ /* 0x000fe200078e0a0f */
[----:B------:R-:W-:Y:S01]  /*11b0*/  IABS R77, R20 ;  /* 0x00000014004d7213 */ /* 0x000fe20000000000 */
[----:B------:R-:W-:Y:S01]  /*11c0*/  IMAD R68, R9, R14, R68 ;  /* 0x0000000e09447224 */ /* 0x000fe200078e0244 */
[----:B--2---:R-:W-:Y:S01]  /*11d0*/  LOP3.LUT R19, R13, 0x2a, R0, 0xfe, !PT ;  /* 0x0000002a0d137812 */ /* 0x004fe200078efe00 */
[--C-:B------:R-:W-:Y:S01]  /*11e0*/  @!P3 IMAD.IADD R64, R64, 0x1, -R9.reuse ;  /* 0x000000014040b824 */ /* 0x100fe200078e0a09 */
[C---:B------:R-:W-:Y:S01]  /*11f0*/  ISETP.GT.U32.AND P6, PT, R9.reuse, R49, PT ;  /* 0x000000310900720c */ /* 0x040fe20003fc4070 */
[--C-:B------:R-:W-:Y:S01]  /*1200*/  @!P5 IMAD.IADD R50, R50, 0x1, -R9.reuse ;  /* 0x000000013232d824 */ /* 0x100fe200078e0a09 */
[C---:B------:R-:W-:Y:S01]  /*1210*/  ISETP.GT.U32.AND P3, PT, R9.reuse, R56, PT ;  /* 0x000000380900720c */ /* 0x040fe20003f64070 */
[----:B------:R-:W-:Y:S01]  /*1220*/  @!P4 IMAD.IADD R52, R52, 0x1, -R9 ;  /* 0x000000013434c824 */ /* 0x000fe200078e0a09 */
[C---:B------:R-:W-:Y:S01]  /*1230*/  ISETP.GT.U32.AND P5, PT, R9.reuse, R57, PT ;  /* 0x000000390900720c */ /* 0x040fe20003fa4070 */
[----:B------:R-:W-:Y:S01]  /*1240*/  IMAD.MOV R8, RZ, RZ, -R8 ;  /* 0x000000ffff087224 */ /* 0x000fe200078e0a08 */
[----:B------:R-:W-:Y:S01]  /*1250*/  ISETP.GT.U32.AND P4, PT, R9, R60, PT ;  /* 0x0000003c0900720c */ /* 0x000fe20003f84070 */
[----:B------:R-:W-:Y:S01]  /*1260*/  IMAD.MOV R5, RZ, RZ, -R5 ;  /* 0x000000ffff057224 */ /* 0x000fe200078e0a05 */
[----:B------:R2:W-:Y:S01]  /*1270*/  STL [R1+0x548], R17 ;  /* 0x0005481101007387 */ /* 0x0005e20000100800 */
[----:B------:R-:W-:Y:S01]  /*1280*/  IMAD.HI.U32 R12, R6, R66, RZ ;  /* 0x00000042060c7227 */ /* 0x000fe200078e00ff */
[----:B------:R-:W-:-:S02]  /*1290*/  IABS R76, R17 ;  /* 0x00000011004c7213 */ /* 0x000fc40000000000 */
[--C-:B-1----:R-:W-:Y:S01]  /*12a0*/  LOP3.LUT R18, R13, 0x2c, R0.reuse, 0xfe, !PT ;  /* 0x0000002c0d127812 */ /* 0x102fe200078efe00 */
[----:B------:R-:W-:Y:S01]  /*12b0*/  IMAD R69, R9, R16, R69 ;  /* 0x0000001009457224 */ /* 0x000fe200078e0245 */
[C-C-:B------:R-:W-:Y:S01]  /*12c0*/  LOP3.LUT R16, R13.reuse, 0x30, R0.reuse, 0xfe, !PT ;  /* 0x000000300d107812 */ /* 0x140fe200078efe00 */
[--C-:B------:R-:W-:Y:S01]  /*12d0*/  @!P0 IMAD.IADD R54, R54, 0x1, -R9.reuse ;  /* 0x0000000136368824 */ /* 0x100fe200078e0a09 */
[----:B------:R-:W-:Y:S01]  /*12e0*/  STL [R1+0x544], R20 ;  /* 0x0005441401007387 */ /* 0x000fe20000100800 */
[----:B------:R-:W-:Y:S01]  /*12f0*/  @!P2 IMAD.IADD R58, R58, 0x1, -R9 ;  /* 0x000000013a3aa824 */ /* 0x000fe200078e0a09 */
[----:B--2---:R-:W-:Y:S01]  /*1300*/  LOP3.LUT R17, R13, 0x2e, R0, 0xfe, !PT ;  /* 0x0000002e0d117812 */ /* 0x004fe200078efe00 */
[C---:B------:R-:W-:Y:S01]  /*1310*/  IMAD R65, R9.reuse, R8, R65 ;  /* 0x0000000809417224 */ /* 0x040fe200078e0241 */
[C---:B------:R-:W-:Y:S01]  /*1320*/  ISETP.GT.U32.AND P0, PT, R9.reuse, R62, PT ;  /* 0x0000003e0900720c */ /* 0x040fe20003f04070 */
[C---:B------:R-:W-:Y:S01]  /*1330*/  IMAD R70, R9.reuse, R5, R70 ;  /* 0x0000000509467224 */ /* 0x040fe200078e0246 */
[----:B------:R-:W-:Y:S01]  /*1340*/  ISETP.GT.U32.AND P2, PT, R9, R68, PT ;  /* 0x000000440900720c */ /* 0x000fe20003f44070 */
[----:B------:R-:W-:Y:S01]  /*1350*/  IMAD.MOV R12, RZ, RZ, -R12 ;  /* 0x000000ffff0c7224 */ /* 0x000fe200078e0a0c */
[----:B------:R-:W-:Y:S01]  /*1360*/  STL [R1+0x540], R19 ;  /* 0x0005401301007387 */ /* 0x000fe20000100800 */
[----:B------:R-:W-:Y:S01]  /*1370*/  IMAD.HI.U32 R8, R6, R72, RZ ;  /* 0x0000004806087227 */ /* 0x000fe200078e00ff */
[----:B------:R-:W-:-:S02]  /*1380*/  IABS R82, R16 ;  /* 0x0000001000527213 */ /* 0x000fc40000000000 */
[----:B------:R1:W-:Y:S01]  /*1390*/  STL [R1+0x53c], R18 ;  /* 0x00053c1201007387 */ /* 0x0003e20000100800 */
[C---:B------:R-:W-:Y:S01]  /*13a0*/  IMAD.HI.U32 R5, R6.reuse, R77, RZ ;  /* 0x0000004d06057227 */ /* 0x040fe200078e00ff */
[----:B------:R-:W-:Y:S02]  /*13b0*/  IABS R78, R19 ;  /* 0x00000013004e7213 */ /* 0x000fe40000000000 */
[----:B------:R2:W-:Y:S01]  /*13c0*/  STL [R1+0x538], R17 ;  /* 0x0005381101007387 */ /* 0x0005e20000100800 */
[----:B------:R-:W-:Y:S01]  /*13d0*/  IMAD R66, R9, R12, R66 ;  /* 0x0000000c09427224 */ /* 0x000fe200078e0242 */
[----:B------:R-:W-:Y:S01]  /*13e0*/  IABS R81, R17 ;  /* 0x0000001100517213 */ /* 0x000fe20000000000 */
[----:B------:R-:W-:Y:S01]  /*13f0*/  IMAD.MOV R8, RZ, RZ, -R8 ;  /* 0x000000ffff087224 */ /* 0x000fe200078e0a08 */
[----:B------:R3:W-:Y:S01]  /*1400*/  STL [R1+0x534], R16 ;  /* 0x0005341001007387 */ /* 0x0007e20000100800 */
[----:B------:R-:W-:Y:S01]  /*1410*/  @!P1 IMAD.IADD R53, R53, 0x1, -R9 ;  /* 0x0000000135359824 */ /* 0x000fe200078e0a09 */
[----:B------:R-:W-:Y:S01]  /*1420*/  ISETP.GT.U32.AND P1, PT, R9, R61, PT ;  /* 0x0000003d0900720c */ /* 0x000fe20003f24070 */
[----:B------:R-:W-:Y:S01]  /*1430*/  IMAD.HI.U32 R14, R6, R74, RZ ;  /* 0x0000004a060e7227 */ /* 0x000fe200078e00ff */
[----:B------:R-:W-:-:S02]  /*1440*/  IABS R80, R18 ;  /* 0x0000001200507213 */ /* 0x000fc40000000000 */
[----:B-1----:R-:W-:Y:S01]  /*1450*/  LOP3.LUT R18, R13, 0x36, R0, 0xfe, !PT ;  /* 0x000000360d127812 */ /* 0x002fe200078efe00 */
[----:B------:R-:W-:Y:S01]  /*1460*/  IMAD R72, R9, R8, R72 ;  /* 0x0000000809487224 */ /* 0x000fe200078e0248 */
[--C-:B------:R-:W-:Y:S01]  /*1470*/  LOP3.LUT R19, R13, 0x34, R0.reuse, 0xfe, !PT ;  /* 0x000000340d137812 */ /* 0x100fe200078efe00 */
[----:B------:R-:W-:Y:S01]  /*1480*/  @!P6 IMAD.IADD R49, R49, 0x1, -R9 ;  /* 0x000000013131e824 */ /* 0x000fe200078e0a09 */
[----:B--2---:R-:W-:Y:S01]  /*1490*/  LOP3.LUT R17, R13, 0x38, R0, 0xfe, !PT ;  /* 0x000000380d117812 */ /* 0x004fe200078efe00 */
[----:B---3--:R-:W-:Y:S01]  /*14a0*/  IMAD.MOV R16, RZ, RZ, -R5 ;  /* 0x000000ffff107224 */ /* 0x008fe200078e0a05 */
[C---:B------:R-:W-:Y:S01]  /*14b0*/  ISETP.GT.U32.AND P6, PT, R9.reuse, R64, PT ;  /* 0x000000400900720c */ /* 0x040fe20003fc4070 */
[----:B------:R-:W-:Y:S01]  /*14c0*/  @!P3 IMAD.IADD R56, R56, 0x1, -R9 ;  /* 0x000000013838b824 */ /* 0x000fe200078e0a09 */
[C---:B------:R-:W-:Y:S01]  /*14d0*/  ISETP.GT.U32.AND P3, PT, R9.reuse, R65, PT ;  /* 0x000000410900720c */ /* 0x040fe20003f64070 */
[----:B------:R-:W-:Y:S01]  /*14e0*/  IMAD R77, R9, R16, R77 ;  /* 0x00000010094d7224 */ /* 0x000fe200078e024d */
[----:B------:R-:W-:Y:S01]  /*14f0*/  IABS R86, R18 ;  /* 0x0000001200567213 */ /* 0x000fe20000000000 */
[--C-:B------:R-:W-:Y:S01]  /*1500*/  @!P5 IMAD.IADD R57, R57, 0x1, -R9.reuse ;  /* 0x000000013939d824 */ /* 0x100fe200078e0a09 */
[C---:B------:R-:W-:Y:S01]  /*1510*/  ISETP.GT.U32.AND P5, PT, R9.reuse, R66, PT ;  /* 0x000000420900720c */ /* 0x040fe20003fa4070 */
[----:B------:R-:W-:Y:S01]  /*1520*/  @!P4 IMAD.IADD R60, R60, 0x1, -R9 ;  /* 0x000000013c3cc824 */ /* 0x000fe200078e0a09 */
[----:B------:R-:W-:Y:S01]  /*1530*/  ISETP.GT.U32.AND P4, PT, R9, R69, PT ;  /* 0x000000450900720c */ /* 0x000fe20003f84070 */
[----:B------:R-:W-:Y:S01]  /*1540*/  IMAD.MOV R14, RZ, RZ, -R14 ;  /* 0x000000ffff0e7224 */ /* 0x000fe200078e0a0e */
[----:B------:R-:W-:Y:S01]  /*1550*/  LOP3.LUT R20, R13, 0x32, R0, 0xfe, !PT ;  /* 0x000000320d147812 */ /* 0x000fe200078efe00 */
[----:B------:R-:W-:Y:S01]  /*1560*/  IMAD.HI.U32 R12, R6, R73, RZ ;  /* 0x00000049060c7227 */ /* 0x000fe200078e00ff */
[----:B------:R-:W-:-:S02]  /*1570*/  IABS R85, R19 ;  /* 0x0000001300557213 */ /* 0x000fc40000000000 */
[----:B------:R-:W-:Y:S01]  /*1580*/  IABS R88, R17 ;  /* 0x0000001100587213 */ /* 0x000fe20000000000 */
[C---:B------:R-:W-:Y:S01]  /*1590*/  IMAD.HI.U32 R15, R6.reuse, R76, RZ ;  /* 0x0000004c060f7227 */ /* 0x040fe200078e00ff */
[----:B------:R-:W-:Y:S01]  /*15a0*/  IABS R84, R20 ;  /* 0x0000001400547213 */ /* 0x000fe20000000000 */
[----:B------:R-:W-:Y:S02]  /*15b0*/  STL [R1+0x530], R20 ;  /* 0x0005301401007387 */ /* 0x000fe40000100800 */
[----:B------:R-:W-:-:S04]  /*15c0*/  IMAD.HI.U32 R8, R6, R78, RZ ;  /* 0x0000004e06087227 */ /* 0x000fc800078e00ff */
[--C-:B------:R-:W-:Y:S01]  /*15d0*/  @!P0 IMAD.IADD R62, R62, 0x1, -R9.reuse ;  /* 0x000000013e3e8824 */ /* 0x100fe200078e0a09 */
[C---:B------:R-:W-:Y:S01]  /*15e0*/  ISETP.GT.U32.AND P0, PT, R9.reuse, R72, PT ;  /* 0x000000480900720c */ /* 0x040fe20003f04070 */
[--C-:B------:R-:W-:Y:S01]  /*15f0*/  @!P2 IMAD.IADD R68, R68, 0x1, -R9.reuse ;  /* 0x000000014444a824 */ /* 0x100fe200078e0a09 */
[C---:B------:R-:W-:Y:S01]  /*1600*/  ISETP.GT.U32.AND P2, PT, R9.reuse, R77, PT ;  /* 0x0000004d0900720c */ /* 0x040fe20003f44070 */
[----:B------:R-:W-:Y:S02]  /*1610*/  IMAD R74, R9, R14, R74 ;  /* 0x0000000e094a7224 */ /* 0x000fe400078e024a */
[--C-:B------:R-:W-:Y:S02]  /*1620*/  @!P1 IMAD.IADD R61, R61, 0x1, -R9.reuse ;  /* 0x000000013d3d9824 */ /* 0x100fe400078e0a09 */
[--C-:B------:R-:W-:Y:S02]  /*1630*/  @!P6 IMAD.IADD R64, R64, 0x1, -R9.reuse ;  /* 0x000000014040e824 */ /* 0x100fe400078e0a09 */
[----:B------:R-:W-:-:S02]  /*1640*/  @!P3 IMAD.IADD R65, R65, 0x1, -R9 ;  /* 0x000000014141b824 */ /* 0x000fc400078e0a09 */
[--C-:B------:R-:W-:Y:S02]  /*1650*/  @!P5 IMAD.IADD R66, R66, 0x1, -R9.reuse ;  /* 0x000000014242d824 */ /* 0x100fe400078e0a09 */
[----:B------:R-:W-:Y:S01]  /*1660*/  @!P4 IMAD.IADD R69, R69, 0x1, -R9 ;  /* 0x000000014545c824 */ /* 0x000fe200078e0a09 */
[----:B------:R-:W-:Y:S01]  /*1670*/  LOP3.LUT R0, R13, 0x3e, R0, 0xfe, !PT ;  /* 0x0000003e0d007812 */ /* 0x000fe200078efe00 */
[----:B------:R-:W-:Y:S01]  /*1680*/  IMAD.MOV R12, RZ, RZ, -R12 ;  /* 0x000000ffff0c7224 */ /* 0x000fe200078e0a0c */
[----:B------:R-:W-:Y:S01]  /*1690*/  IABS R96, R250 ;  /* 0x000000fa00607213 */ /* 0x000fe20000000000 */
[----:B------:R-:W-:Y:S01]  /*16a0*/  IMAD.MOV R15, RZ, RZ, -R15 ;  /* 0x000000ffff0f7224 */ /* 0x000fe200078e0a0f */
[----:B------:R-:W-:Y:S01]  /*16b0*/  IABS R90, R242 ;  /* 0x000000f2005a7213 */ /* 0x000fe20000000000 */
[----:B------:R-:W-:Y:S01]  /*16c0*/  IMAD.HI.U32 R14, R6, R81, RZ ;  /* 0x00000051060e7227 */ /* 0x000fe200078e00ff */
[----:B------:R-:W-:Y:S01]  /*16d0*/  LOP3.LUT R252, R2, 0x40, RZ, 0xfc, !PT ;  /* 0x0000004002fc7812 */ /* 0x000fe200078efcff */
[----:B------:R-:W-:Y:S02]  /*16e0*/  STL [R1+0x52c], R19 ;  /* 0x00052c1301007387 */ /* 0x000fe40000100800 */
[----:B------:R-:W-:Y:S01]  /*16f0*/  IMAD.MOV R8, RZ, RZ, -R8 ;  /* 0x000000ffff087224 */ /* 0x000fe200078e0a08 */
[C---:B------:R-:W-:Y:S01]  /*1700*/  ISETP.GT.U32.AND P1, PT, R9.reuse, R70, PT ;  /* 0x000000460900720c */ /* 0x040fe20003f24070 */
[----:B------:R-:W-:-:S02]  /*1710*/  IMAD R73, R9, R12, R73 ;  /* 0x0000000c09497224 */ /* 0x000fc400078e0249 */
[C---:B------:R-:W-:Y:S02]  /*1720*/  IMAD R76, R9.reuse, R15, R76 ;  /* 0x0000000f094c7224 */ /* 0x040fe400078e024c */
[----:B------:R-:W-:Y:S01]  /*1730*/  IMAD.MOV R14, RZ, RZ, -R14 ;  /* 0x000000ffff0e7224 */ /* 0x000fe200078e0a0e */
[C---:B------:R-:W-:Y:S01]  /*1740*/  ISETP.GT.U32.AND P3, PT, R9.reuse, R74, PT ;  /* 0x0000004a0900720c */ /* 0x040fe20003f64070 */
[----:B------:R-:W-:Y:S02]  /*1750*/  IMAD R78, R9, R8, R78 ;  /* 0x00000008094e7224 */ /* 0x000fe400078e024e */
[--C-:B------:R-:W-:Y:S02]  /*1760*/  @!P0 IMAD.IADD R72, R72, 0x1, -R9.reuse ;  /* 0x0000000148488824 */ /* 0x100fe400078e0a09 */
[----:B------:R-:W-:Y:S02]  /*1770*/  @!P2 IMAD.IADD R77, R77, 0x1, -R9 ;  /* 0x000000014d4da824 */ /* 0x000fe400078e0a09 */
[C---:B------:R-:W-:Y:S01]  /*1780*/  IMAD.HI.U32 R5, R6.reuse, R84, RZ ;  /* 0x0000005406057227 */ /* 0x040fe200078e00ff */
[C---:B------:R-:W-:Y:S01]  /*1790*/  ISETP.GT.U32.AND P6, PT, R9.reuse, R73, PT ;  /* 0x000000490900720c */ /* 0x040fe20003fc4070 */
[----:B------:R-:W-:Y:S02]  /*17a0*/  STL [R1+0x528], R18 ;  /* 0x0005281201007387 */ /* 0x000fe40000100800 */
[----:B------:R-:W-:Y:S01]  /*17b0*/  IMAD.HI.U32 R12, R6, R80, RZ ;  /* 0x00000050060c7227 */ /* 0x000fe200078e00ff */
[C---:B------:R-:W-:Y:S01]  /*17c0*/  ISETP.GT.U32.AND P5, PT, R9.reuse, R76, PT ;  /* 0x0000004c0900720c */ /* 0x040fe20003fa4070 */
[----:B------:R-:W-:Y:S01]  /*17d0*/  STL [R1+0x524], R17 ;  /* 0x0005241101007387 */ /* 0x000fe20000100800 */
[C---:B------:R-:W-:Y:S01]  /*17e0*/  ISETP.GT.U32.AND P4, PT, R9.reuse, R78, PT ;  /* 0x0000004e0900720c */ /* 0x040fe20003f84070 */
[----:B------:R-:W-:-:S02]  /*17f0*/  IMAD R81, R9, R14, R81 ;  /* 0x0000000e09517224 */ /* 0x000fc400078e0251 */
[----:B------:R-:W-:Y:S01]  /*1800*/  IMAD.MOV R12, RZ, RZ, -R12 ;  /* 0x000000ffff0c7224 */ /* 0x000fe200078e0a0c */
[C---:B------:R-:W-:Y:S01]  /*1810*/  ISETP.GT.U32.AND P2, PT, R9.reuse, R69, PT ;  /* 0x000000450900720c */ /* 0x040fe20003f44070 */
[--C-:B------:R-:W-:Y:S01]  /*1820*/  @!P1 IMAD.IADD R70, R70, 0x1, -R9.reuse ;  /* 0x0000000146469824 */ /* 0x100fe200078e0a09 */
[C---:B------:R-:W-:Y:S01]  /*1830*/  ISETP.GT.U32.AND P0, PT, R9.reuse, R81, PT ;  /* 0x000000510900720c */ /* 0x040fe20003f04070 */
[----:B------:R-:W-:Y:S01]  /*1840*/  IMAD R80, R9, R12, R80 ;  /* 0x0000000c09507224 */ /* 0x000fe200078e0250 */
[----:B------:R-:W-:Y:S01]  /*1850*/  IABS R92, R0 ;  /* 0x00000000005c7213 */ /* 0x000fe20000000000 */
[--C-:B------:R-:W-:Y:S01]  /*1860*/  @!P6 IMAD.IADD R73, R73, 0x1, -R9.reuse ;  /* 0x000000014949e824 */ /* 0x100fe200078e0a09 */
[----:B------:R-:W-:Y:S01]  /*1870*/  LOP3.LUT R251, R2, 0x42, RZ, 0xfc, !PT ;  /* 0x0000004202fb7812 */ /* 0x000fe200078efcff */
[--C-:B------:R-:W-:Y:S01]  /*1880*/  @!P3 IMAD.IADD R74, R74, 0x1, -R9.reuse ;  /* 0x000000014a4ab824 */ /* 0x100fe200078e0a09 */
[C---:B------:R-:W-:Y:S01]  /*1890*/  ISETP.GT.U32.AND P1, PT, R9.reuse, R80, PT ;  /* 0x000000500900720c */ /* 0x040fe20003f24070 */
[--C-:B------:R-:W-:Y:S01]  /*18a0*/  @!P5 IMAD.IADD R76, R76, 0x1, -R9.reuse ;  /* 0x000000014c4cd824 */ /* 0x100fe200078e0a09 */
[C---:B------:R-:W-:Y:S01]  /*18b0*/  ISETP.GT.U32.AND P3, PT, R9.reuse, R66, PT ;  /* 0x000000420900720c */ /* 0x040fe20003f64070 */
[--C-:B------:R-:W-:Y:S01]  /*18c0*/  @!P4 IMAD.IADD R78, R78, 0x1, -R9.reuse ;  /* 0x000000014e4ec824 */ /* 0x100fe200078e0a09 */
[C---:B------:R-:W-:Y:S01]  /*18d0*/  ISETP.GT.U32.AND P5, PT, R9.reuse, R68, PT ;  /* 0x000000440900720c */ /* 0x040fe20003fa4070 */
[C---:B------:R-:W-:Y:S01]  /*18e0*/  IMAD.HI.U32 R15, R6.reuse, R82, RZ ;  /* 0x00000052060f7227 */ /* 0x040fe200078e00ff */
[----:B------:R-:W-:Y:S01]  /*18f0*/  ISETP.GT.U32.AND P4, PT, R9, R70, PT ;  /* 0x000000460900720c */ /* 0x000fe20003f84070 */
[----:B------:R-:W-:Y:S02]  /*1900*/  STL [R1+0x520], R188 ;  /* 0x000520bc01007387 */ /* 0x000fe40000100800 */
[--C-:B------:R-:W-:Y:S01]  /*1910*/  @!P0 IMAD.IADD R81, R81, 0x1, -R9.reuse ;  /* 0x0000000151518824 */ /* 0x100fe200078e0a09 */
[----:B------:R-:W-:Y:S01]  /*1920*/  ISETP.GT.U32.AND P0, PT, R9, R73, PT ;  /* 0x000000490900720c */ /* 0x000fe20003f04070 */
[----:B------:R-:W-:Y:S01]  /*1930*/  @!P2 IMAD.IADD R69, R69, 0x1, -R9 ;  /* 0x000000014545a824 */ /* 0x000fe200078e0a09 */
[----:B------:R-:W-:Y:S01]  /*1940*/  ISETP.GT.U32.AND P2, PT, R9, R77, PT ;  /* 0x0000004d0900720c */ /* 0x000fe20003f44070 */
[----:B------:R-:W-:-:S04]  /*1950*/  IMAD.HI.U32 R12, R6, R86, RZ ;  /* 0x00000056060c7227 */ /* 0x000fc800078e00ff */
[----:B------:R-:W-:-:S04]  /*1960*/  IMAD.HI.U32 R8, R6, R85, RZ ;  /* 0x0000005506087227 */ /* 0x000fc800078e00ff */
[----:B------:R-:W-:-:S04]  /*1970*/  IMAD.HI.U32 R14, R6, R88, RZ ;  /* 0x00000058060e7227 */ /* 0x000fc800078e00ff */
[----:B------:R-:W-:Y:S01]  /*1980*/  IMAD.MOV R5, RZ, RZ, -R5 ;  /* 0x000000ffff057224 */ /* 0x000fe200078e0a05 */
[----:B------:R-:W-:Y:S01]  /*1990*/  LOP3.LUT R249, R2, 0x46, RZ, 0xfc, !PT ;  /* 0x0000004602f97812 */ /* 0x000fe200078efcff */
[----:B------:R-:W-:Y:S01]  /*19a0*/  IMAD.MOV R15, RZ, RZ, -R15 ;  /* 0x000000ffff0f7224 */ /* 0x000fe200078e0a0f */
[C---:B------:R-:W-:Y:S01]  /*19b0*/  ISETP.GT.U32.AND P6, PT, R9.reuse, R65, PT ;  /* 0x000000410900720c */ /* 0x040fe20003fc4070 */
[----:B------:R-:W-:Y:S01]  /*19c0*/  IMAD.MOV R12, RZ, RZ, -R12 ;  /* 0x000000ffff0c7224 */ /* 0x000fe200078e0a0c */
[----:B------:R-:W-:Y:S01]  /*19d0*/  IABS R93, R252 ;  /* 0x000000fc005d7213 */ /* 0x000fe20000000000 */
[--C-:B------:R-:W-:Y:S01]  /*19e0*/  @!P1 IMAD.IADD R80, R80, 0x1, -R9.reuse ;  /* 0x0000000150509824 */ /* 0x100fe200078e0a09 */
[C---:B------:R-:W-:Y:S01]  /*19f0*/  ISETP.GT.U32.AND P1, PT, R9.reuse, R72, PT ;  /* 0x000000480900720c */ /* 0x040fe20003f24070 */
[C---:B------:R-:W-:Y:S01]  /*1a00*/  IMAD R82, R9.reuse, R15, R82 ;  /* 0x0000000f09527224 */ /* 0x040fe200078e0252 */
[----:B------:R-:W-:Y:S01]  /*1a10*/  IABS R94, R251 ;  /* 0x000000fb005e7213 */ /* 0x000fe20000000000 */
[C---:B------:R-:W-:Y:S01]  /*1a20*/  IMAD R86, R9.reuse, R12, R86 ;  /* 0x0000000c09567224 */ /* 0x040fe200078e0256 */
[----:B------:R-:W-:Y:S01]  /*1a30*/  LOP3.LUT R248, R2, 0x48, RZ, 0xfc, !PT ;  /* 0x0000004802f87812 */ /* 0x000fe200078efcff */
[--C-:B------:R-:W-:Y:S01]  /*1a40*/  @!P3 IMAD.IADD R66, R66, 0x1, -R9.reuse ;  /* 0x000000014242b824 */ /* 0x100fe200078e0a09 */
[C---:B------:R-:W-:Y:S01]  /*1a50*/  ISETP.GT.U32.AND P3, PT, R9.reuse, R74, PT ;  /* 0x0000004a0900720c */ /* 0x040fe20003f64070 */
[--C-:B------:R-:W-:Y:S01]  /*1a60*/  @!P5 IMAD.IADD R68, R68, 0x1, -R9.reuse ;  /* 0x000000014444d824 */ /* 0x100fe200078e0a09 */
[C---:B------:R-:W-:Y:S01]  /*1a70*/  ISETP.GT.U32.AND P5, PT, R9.reuse, R76, PT ;  /* 0x0000004c0900720c */ /* 0x040fe20003fa4070 */
[--C-:B------:R-:W-:Y:S01]  /*1a80*/  @!P4 IMAD.IADD R70, R70, 0x1, -R9.reuse ;  /* 0x000000014646c824 */ /* 0x100fe200078e0a09 */
[----:B------:R-:W-:Y:S01]  /*1a90*/  ISETP.GT.U32.AND P4, PT, R9, R78, PT ;  /* 0x0000004e0900720c */ /* 0x000fe20003f84070 */
[----:B------:R-:W-:Y:S01]  /*1aa0*/  IMAD.MOV R8, RZ, RZ, -R8 ;  /* 0x000000ffff087224 */ /* 0x000fe200078e0a08 */
[C---:B------:R-:W-:Y:S01]  /*1ab0*/  LOP3.LUT R246, R2.reuse, 0x4c, RZ, 0xfc, !PT ;  /* 0x0000004c02f67812 */ /* 0x040fe200078efcff */
[----:B------:R-:W-:Y:S01]  /*1ac0*/  IMAD.MOV R14, RZ, RZ, -R14 ;  /* 0x000000ffff0e7224 */ /* 0x000fe200078e0a0e */
[C---:B------:R-:W-:Y:S01]  /*1ad0*/  LOP3.LUT R243, R2.reuse, 0x52, RZ, 0xfc, !PT ;  /* 0x0000005202f37812 */ /* 0x040fe200078efcff */
[--C-:B------:R-:W-:Y:S01]  /*1ae0*/  @!P0 IMAD.IADD R73, R73, 0x1, -R9.reuse ;  /* 0x0000000149498824 */ /* 0x100fe200078e0a09 */
[----:B------:R-:W-:Y:S01]  /*1af0*/  ISETP.GT.U32.AND P0, PT, R9, R82, PT ;  /* 0x000000520900720c */ /* 0x000fe20003f04070 */
[----:B------:R-:W-:Y:S01]  /*1b00*/  @!P2 IMAD.IADD R77, R77, 0x1, -R9 ;  /* 0x000000014d4da824 */ /* 0x000fe200078e0a09 */
[C---:B------:R-:W-:Y:S01]  /*1b10*/  ISETP.GT.U32.AND P2, PT, R9.reuse, R86, PT ;  /* 0x000000560900720c */ /* 0x040fe20003f44070 */
[C---:B------:R-:W-:Y:S01]  /*1b20*/  IMAD R85, R9.reuse, R8, R85 ;  /* 0x0000000809557224 */ /* 0x040fe200078e0255 */
[C---:B------:R-:W-:Y:S01]  /*1b30*/  LOP3.LUT R247, R2.reuse, 0x4a, RZ, 0xfc, !PT ;  /* 0x0000004a02f77812 */ /* 0x040fe200078efcff */
[C---:B------:R-:W-:Y:S01]  /*1b40*/  IMAD R88, R9.reuse, R14, R88 ;  /* 0x0000000e09587224 */ /* 0x040fe200078e0258 */
[C---:B------:R-:W-:Y:S01]  /*1b50*/  LOP3.LUT R244, R2.reuse, 0x50, RZ, 0xfc, !PT ;  /* 0x0000005002f47812 */ /* 0x040fe200078efcff */
[----:B------:R-:W-:Y:S01]  /*1b60*/  IMAD R84, R9, R5, R84 ;  /* 0x0000000509547224 */ /* 0x000fe200078e0254 */
[----:B------:R-:W-:Y:S01]  /*1b70*/  LOP3.LUT R240, R2, 0x56, RZ, 0xfc, !PT ;  /* 0x0000005602f07812 */ /* 0x000fe200078efcff */
[----:B------:R-:W-:Y:S01]  /*1b80*/  IMAD.HI.U32 R8, R6, R92, RZ ;  /* 0x0000005c06087227 */ /* 0x000fe200078e00ff */
[----:B------:R-:W-:Y:S01]  /*1b90*/  LOP3.LUT R245, R2, 0x4e, RZ, 0xfc, !PT ;  /* 0x0000004e02f57812 */ /* 0x000fe200078efcff */
[----:B------:R1:W-:Y:S02]  /*1ba0*/  STL [R1+0x9f8], R188 ;  /* 0x0009f8bc01007387 */ /* 0x0003e40000100800 */
[----:B------:R-:W-:-:S04]  /*1bb0*/  IMAD.HI.U32 R14, R6, R96, RZ ;  /* 0x00000060060e7227 */ /* 0x000fc800078e00ff */
[----:B------:R-:W-:Y:S01]  /*1bc0*/  IMAD.HI.U32 R5, R6, R90, RZ ;  /* 0x0000005a06057227 */ /* 0x000fe200078e00ff */
[----:B------:R-:W-:-:S03]  /*1bd0*/  IABS R97, R249 ;  /* 0x000000f900617213 */ /* 0x000fc60000000000 */
[----:B------:R-:W-:Y:S02]  /*1be0*/  IMAD.MOV R8, RZ, RZ, -R8 ;  /* 0x000000ffff087224 */ /* 0x000fe400078e0a08 */
[----:B------:R-:W-:Y:S01]  /*1bf0*/  @!P1 IMAD.IADD R72, R72, 0x1, -R9 ;  /* 0x0000000148489824 */ /* 0x000fe200078e0a09 */
[----:B------:R-:W-:Y:S01]  /*1c00*/  ISETP.GT.U32.AND P1, PT, R9, R80, PT ;  /* 0x000000500900720c */ /* 0x000fe20003f24070 */
[----:B------:R-:W-:Y:S02]  /*1c10*/  IMAD.MOV R14, RZ, RZ, -R14 ;  /* 0x000000ffff0e7224 */ /* 0x000fe400078e0a0e */
[----:B------:R-:W-:-:S04]  /*1c20*/  IMAD.HI.U32 R15, R6, R89, RZ ;  /* 0x00000059060f7227 */ /* 0x000fc800078e00ff */
[--C-:B------:R-:W-:Y:S02]  /*1c30*/  @!P3 IMAD.IADD R74, R74, 0x1, -R9.reuse ;  /* 0x000000014a4ab824 */ /* 0x100fe400078e0a09 */
[--C-:B------:R-:W-:Y:S02]  /*1c40*/  @!P5 IMAD.IADD R76, R76, 0x1, -R9.reuse ;  /* 0x000000014c4cd824 */ /* 0x100fe400078e0a09 */
[----:B------:R-:W-:Y:S02]  /*1c50*/  @!P4 IMAD.IADD R78, R78, 0x1, -R9 ;  /* 0x000000014e4ec824 */ /* 0x000fe400078e0a09 */
[----:B------:R-:W-:-:S04]  /*1c60*/  IMAD.HI.U32 R12, R6, R93, RZ ;  /* 0x0000005d060c7227 */ /* 0x000fc800078e00ff */
[----:B------:R-:W-:Y:S01]  /*1c70*/  IMAD.HI.U32 R13, R6, R94, RZ ;  /* 0x0000005e060d7227 */ /* 0x000fe200078e00ff */
[----:B------:R-:W-:Y:S01]  /*1c80*/  IABS R98, R248 ;  /* 0x000000f800627213 */ /* 0x000fe20000000000 */
[----:B-1----:R-:W2:Y:S02]  /*1c90*/  LDL R188, [R1+0x588] ;  /* 0x0005880001bc7983 */ /* 0x002ea40000100800 */
[----:B------:R-:W-:Y:S01]  /*1ca0*/  IMAD.MOV R5, RZ, RZ, -R5 ;  /* 0x000000ffff057224 */ /* 0x000fe200078e0a05 */
[C---:B------:R-:W-:Y:S01]  /*1cb0*/  ISETP.GT.U32.AND P3, PT, R9.reuse, R84, PT ;  /* 0x000000540900720c */ /* 0x040fe20003f64070 */
[C---:B------:R-:W-:Y:S01]  /*1cc0*/  IMAD R92, R9.reuse, R8, R92 ;  /* 0x00000008095c7224 */ /* 0x040fe200078e025c */
[C---:B------:R-:W-:Y:S01]  /*1cd0*/  ISETP.GT.U32.AND P5, PT, R9.reuse, R85, PT ;  /* 0x000000550900720c */ /* 0x040fe20003fa4070 */
[C---:B------:R-:W-:Y:S01]  /*1ce0*/  IMAD R96, R9.reuse, R14, R96 ;  /* 0x0000000e09607224 */ /* 0x040fe200078e0260 */
[----:B------:R-:W-:Y:S01]  /*1cf0*/  ISETP.GT.U32.AND P4, PT, R9, R88, PT ;  /* 0x000000580900720c */ /* 0x000fe20003f84070 */
[----:B------:R-:W-:-:S02]  /*1d00*/  IMAD.MOV R16, RZ, RZ, -R15 ;  /* 0x000000ffff107224 */ /* 0x000fc400078e0a0f */
[--C-:B------:R-:W-:Y:S02]  /*1d10*/  @!P0 IMAD.IADD R82, R82, 0x1, -R9.reuse ;  /* 0x0000000152528824 */ /* 0x100fe400078e0a09 */
[--C-:B------:R-:W-:Y:S02]  /*1d20*/  @!P2 IMAD.IADD R86, R86, 0x1, -R9.reuse ;  /* 0x000000015656a824 */ /* 0x100fe400078e0a09 */
[----:B------:R-:W-:Y:S01]  /*1d30*/  @!P6 IMAD.IADD R65, R65, 0x1, -R9 ;  /* 0x000000014141e824 */ /* 0x000fe200078e0a09 */
[----:B------:R-:W-:Y:S01]  /*1d40*/  IABS R101, R246 ;  /* 0x000000f600657213 */ /* 0x000fe20000000000 */
[C---:B------:R-:W-:Y:S01]  /*1d50*/  IMAD R90, R9.reuse, R5, R90 ;  /* 0x00000005095a7224 */ /* 0x040fe200078e025a */
[----:B------:R-:W-:Y:S01]  /*1d60*/  IABS R105, R243 ;  /* 0x000000f300697213 */ /* 0x000fe20000000000 */
[----:B------:R-:W-:Y:S01]  /*1d70*/  IMAD.HI.U32 R5, R6, R97, RZ ;  /* 0x0000006106057227 */ /* 0x000fe200078e00ff */
[C---:B------:R-:W-:Y:S01]  /*1d80*/  ISETP.GT.U32.AND P0, PT, R9.reuse, R92, PT ;  /* 0x0000005c0900720c */ /* 0x040fe20003f04070 */
[----:B------:R-:W-:Y:S01]  /*1d90*/  STL [R1+0x51c], R242 ;  /* 0x00051cf201007387 */ /* 0x000fe20000100800 */
[C---:B------:R-:W-:Y:S01]  /*1da0*/  ISETP.GT.U32.AND P2, PT, R9.reuse, R96, PT ;  /* 0x000000600900720c */ /* 0x040fe20003f44070 */
[C---:B------:R-:W-:Y:S01]  /*1db0*/  IMAD R89, R9.reuse, R16, R89 ;  /* 0x0000001009597224 */ /* 0x040fe200078e0259 */
[C---:B------:R-:W-:Y:S01]  /*1dc0*/  ISETP.GT.U32.AND P6, PT, R9.reuse, R81, PT ;  /* 0x000000510900720c */ /* 0x040fe20003fc4070 */
[----:B------:R-:W-:Y:S01]  /*1dd0*/  IMAD.MOV R12, RZ, RZ, -R12 ;  /* 0x000000ffff0c7224 */ /* 0x000fe200078e0a0c */
[----:B------:R-:W-:Y:S01]  /*1de0*/  IABS R100, R247 ;  /* 0x000000f700647213 */ /* 0x000fe20000000000 */
[----:B------:R-:W-:Y:S01]  /*1df0*/  IMAD.MOV R13, RZ, RZ, -R13 ;  /* 0x000000ffff0d7224 */ /* 0x000fe200078e0a0d */
[----:B------:R-:W-:Y:S01]  /*1e00*/  IABS R104, R244 ;  /* 0x000000f400687213 */ /* 0x000fe20000000000 */
[----:B------:R-:W-:Y:S01]  /*1e10*/  IMAD.MOV R16, RZ, RZ, -R5 ;  /* 0x000000ffff107224 */ /* 0x000fe200078e0a05 */
[----:B------:R-:W-:Y:S01]  /*1e20*/  IABS R108, R240 ;  /* 0x000000f0006c7213 */ /* 0x000fe20000000000 */
[C---:B------:R-:W-:Y:S01]  /*1e30*/  IMAD R93, R9.reuse, R12, R93 ;  /* 0x0000000c095d7224 */ /* 0x040fe200078e025d */
[----:B------:R-:W-:Y:S01]  /*1e40*/  IABS R102, R245 ;  /* 0x000000f500667213 */ /* 0x000fe20000000000 */
[C---:B------:R-:W-:Y:S01]  /*1e50*/  IMAD R94, R9.reuse, R13, R94 ;  /* 0x0000000d095e7224 */ /* 0x040fe200078e025e */
[C---:B------:R-:W-:Y:S01]  /*1e60*/  LOP3.LUT R241, R2.reuse, 0x54, RZ, 0xfc, !PT ;  /* 0x0000005402f17812 */ /* 0x040fe200078efcff */
[C---:B------:R-:W-:Y:S01]  /*1e70*/  IMAD R97, R9.reuse, R16, R97 ;  /* 0x0000001009617224 */ /* 0x040fe200078e0261 */
[----:B------:R-:W-:Y:S01]  /*1e80*/  LOP3.LUT R238, R2, 0x5a, RZ, 0xfc, !PT ;  /* 0x0000005a02ee7812 */ /* 0x000fe200078efcff */
[--C-:B------:R-:W-:Y:S01]  /*1e90*/  @!P1 IMAD.IADD R80, R80, 0x1, -R9.reuse ;  /* 0x0000000150509824 */ /* 0x100fe200078e0a09 */
[C---:B------:R-:W-:Y:S01]  /*1ea0*/  ISETP.GT.U32.AND P1, PT, R9.reuse, R89, PT ;  /* 0x000000590900720c */ /* 0x040fe20003f24070 */
[----:B------:R-:W-:Y:S01]  /*1eb0*/  IMAD.HI.U32 R8, R6, R98, RZ ;  /* 0x0000006206087227 */ /* 0x000fe200078e00ff */
[----:B------:R-:W-:Y:S01]  /*1ec0*/  LOP3.LUT R235, R2, 0x60, RZ, 0xfc, !PT ;  /* 0x0000006002eb7812 */ /* 0x000fe200078efcff */
[----:B------:R-:W-:Y:S02]  /*1ed0*/  STL [R1+0x518], R0 ;  /* 0x0005180001007387 */ /* 0x000fe40000100800 */
[--C-:B------:R-:W-:Y:S01]  /*1ee0*/  @!P3 IMAD.IADD R84, R84, 0x1, -R9.reuse ;  /* 0x000000015454b824 */ /* 0x100fe200078e0a09 */
[----:B------:R-:W-:Y:S01]  /*1ef0*/  ISETP.GT.U32.AND P3, PT, R9, R93, PT ;  /* 0x0000005d0900720c */ /* 0x000fe20003f64070 */
[--C-:B------:R-:W-:Y:S01]  /*1f00*/  @!P5 IMAD.IADD R85, R85, 0x1, -R9.reuse ;  /* 0x000000015555d824 */ /* 0x100fe200078e0a09 */
[C---:B------:R-:W-:Y:S01]  /*1f10*/  ISETP.GT.U32.AND P5, PT, R9.reuse, R94, PT ;  /* 0x0000005e0900720c */ /* 0x040fe20003fa4070 */
[----:B------:R-:W-:Y:S01]  /*1f20*/  @!P4 IMAD.IADD R88, R88, 0x1, -R9 ;  /* 0x000000015858c824 */ /* 0x000fe200078e0a09 */
[----:B------:R-:W-:Y:S01]  /*1f30*/  ISETP.GT.U32.AND P4, PT, R9, R97, PT ;  /* 0x000000610900720c */ /* 0x000fe20003f84070 */
[----:B------:R-:W-:-:S02]  /*1f40*/  IMAD.MOV R8, RZ, RZ, -R8 ;  /* 0x000000ffff087224 */ /* 0x000fc400078e0a08 */
[--C-:B------:R-:W-:Y:S01]  /*1f50*/  @!P0 IMAD.IADD R92, R92, 0x1, -R9.reuse ;  /* 0x000000015c5c8824 */ /* 0x100fe200078e0a09 */
[C---:B------:R-:W-:Y:S01]  /*1f60*/  ISETP.GT.U32.AND P0, PT, R9.reuse, R84, PT ;  /* 0x000000540900720c */ /* 0x040fe20003f04070 */
[--C-:B------:R-:W-:Y:S01]  /*1f70*/  @!P2 IMAD.IADD R96, R96, 0x1, -R9.reuse ;  /* 0x000000016060a824 */ /* 0x100fe200078e0a09 */
[C---:B------:R-:W-:Y:S01]  /*1f80*/  ISETP.GT.U32.AND P2, PT, R9.reuse, R88, PT ;  /* 0x000000580900720c */ /* 0x040fe20003f44070 */
[----:B------:R-:W-:Y:S02]  /*1f90*/  IMAD R98, R9, R8, R98 ;  /* 0x0000000809627224 */ /* 0x000fe400078e0262 */
[--C-:B------:R-:W-:Y:S01]  /*1fa0*/  @!P6 IMAD.IADD R81, R81, 0x1, -R9.reuse ;  /* 0x000000015151e824 */ /* 0x100fe200078e0a09 */
[----:B------:R-:W-:Y:S01]  /*1fb0*/  ISETP.GT.U32.AND P6, PT, R9, R90, PT ;  /* 0x0000005a0900720c */ /* 0x000fe20003fc4070 */
[--C-:B------:R-:W-:Y:S01]  /*1fc0*/  @!P1 IMAD.IADD R89, R89, 0x1, -R9.reuse ;  /* 0x0000000159599824 */ /* 0x100fe200078e0a09 */
[----:B------:R-:W-:Y:S01]  /*1fd0*/  ISETP.GT.U32.AND P1, PT, R9, R98, PT ;  /* 0x000000620900720c */ /* 0x000fe20003f24070 */
[--C-:B------:R-:W-:Y:S01]  /*1fe0*/  @!P3 IMAD.IADD R93, R93, 0x1, -R9.reuse ;  /* 0x000000015d5db824 */ /* 0x100fe200078e0a09 */
[C---:B------:R-:W-:Y:S01]  /*1ff0*/  ISETP.GT.U32.AND P3, PT, R9.reuse, R85, PT ;  /* 0x000000550900720c */ /* 0x040fe20003f64070 */
[--C-:B------:R-:W-:Y:S01]  /*2000*/  @!P5 IMAD.IADD R94, R94, 0x1, -R9.reuse ;  /* 0x000000015e5ed824 */ /* 0x100fe200078e0a09 */
[----:B------:R-:W-:Y:S01]  /*2010*/  ISETP.GT.U32.AND P5, PT, R9, R86, PT ;  /* 0x000000560900720c */ /* 0x000fe20003fa4070 */
[--C-:B------:R-:W-:Y:S01]  /*2020*/  @!P4 IMAD.IADD R97, R97, 0x1, -R9.reuse ;  /* 0x000000016161c824 */ /* 0x100fe200078e0a09 */
[C---:B------:R-:W-:Y:S01]  /*2030*/  ISETP.GT.U32.AND P4, PT, R9.reuse, R89, PT ;  /* 0x000000590900720c */ /* 0x040fe20003f84070 */
[--C-:B------:R-:W-:Y:S01]  /*2040*/  @!P0 IMAD.IADD R84, R84, 0x1, -R9.reuse ;  /* 0x0000000154548824 */ /* 0x100fe200078e0a09 */
[C---:B------:R-:W-:Y:S01]  /*2050*/  ISETP.GT.U32.AND P0, PT, R9.reuse, R92, PT ;  /* 0x0000005c0900720c */ /* 0x040fe20003f04070 */
[----:B------:R-:W-:Y:S01]  /*2060*/  @!P2 IMAD.IADD R88, R88, 0x1, -R9 ;  /* 0x000000015858a824 */ /* 0x000fe200078e0a09 */
[----:B------:R-:W-:Y:S01]  /*2070*/  ISETP.GT.U32.AND P2, PT, R9, R96, PT ;  /* 0x000000600900720c */ /* 0x000fe20003f44070 */
[----:B------:R-:W-:-:S04]  /*2080*/  IMAD.HI.U32 R13, R6, R101, RZ ;  /* 0x00000065060d7227 */ /* 0x000fc800078e00ff */
[C---:B------:R-:W-:Y:S01]  /*2090*/  IMAD.HI.U32 R12, R6.reuse, R100, RZ ;  /* 0x00000064060c7227 */ /* 0x040fe200078e00ff */
[----:B------:R-:W-:Y:S01]  /*20a0*/  IABS R106, R241 ;  /* 0x000000f1006a7213 */ /* 0x000fe20000000000 */
[----:B------:R1:W-:Y:S02]  /*20b0*/  STL [R1+0x9fc], R242 ;  /* 0x0009fcf201007387 */ /* 0x0003e40000100800 */
[----:B------:R-:W-:-:S04]  /*20c0*/  IMAD.HI.U32 R8, R6, R105, RZ ;  /* 0x0000006906087227 */ /* 0x000fc800078e00ff */
[----:B------:R-:W-:Y:S01]  /*20d0*/  @!P6 IMAD.IADD R90, R90, 0x1, -R9 ;  /* 0x000000015a5ae824 */ /* 0x000fe200078e0a09 */
[C---:B------:R-:W-:Y:S01]  /*20e0*/  ISETP.GT.U32.AND P6, PT, R9.reuse, R82, PT ;  /* 0x000000520900720c */ /* 0x040fe20003fc4070 */
[----:B------:R-:W-:Y:S02]  /*20f0*/  IMAD.MOV R18, RZ, RZ, -R13 ;  /* 0x000000ffff127224 */ /* 0x000fe400078e0a0d */
[----:B------:R-:W-:Y:S01]  /*2100*/  IMAD.MOV R8, RZ, RZ, -R8 ;  /* 0x000000ffff087224 */ /* 0x000fe200078e0a08 */
[----:B------:R-:W-:Y:S01]  /*2110*/  LOP3.LUT R239, R2, 0x58, RZ, 0xfc, !PT ;  /* 0x0000005802ef7812 */ /* 0x000fe200078efcff */
[----:B------:R-:W-:Y:S01]  /*2120*/  @!P1 IMAD.IADD R98, R98, 0x1, -R9 ;  /* 0x0000000162629824 */ /* 0x000fe200078e0a09 */
[C---:B------:R-:W-:Y:S01]  /*2130*/  ISETP.GT.U32.AND P1, PT, R9.reuse, R90, PT ;  /* 0x0000005a0900720c */ /* 0x040fe20003f24070 */
[----:B------:R-:W-:Y:S02]  /*2140*/  IMAD.MOV R12, RZ, RZ, -R12 ;  /* 0x000000ffff0c7224 */ /* 0x000fe400078e0a0c */
[C---:B------:R-:W-:Y:S01]  /*2150*/  IMAD.HI.U32 R5, R6.reuse, R104, RZ ;  /* 0x0000006806057227 */ /* 0x040fe200078e00ff */
[----:B------:R-:W-:Y:S01]  /*2160*/  IABS R110, R238 ;  /* 0x000000ee006e7213 */ /* 0x000fe20000000000 */
[----:B-1----:R-:W3:Y:S02]  /*2170*/  LDL R242, [R1+0x58c] ;  /* 0x00058c0001f27983 */ /* 0x002ee40000100800 */
[C---:B------:R-:W-:Y:S01]  /*2180*/  IMAD.HI.U32 R13, R6.reuse, R108, RZ ;  /* 0x0000006c060d7227 */ /* 0x040fe200078e00ff */
[----:B------:R-:W-:Y:S01]  /*2190*/  IABS R114, R235 ;  /* 0x000000eb00727213 */ /* 0x000fe20000000000 */
[----:B------:R-:W-:Y:S02]  /*21a0*/  STL [R1+0x514], R252 ;  /* 0x000514fc01007387 */ /* 0x000fe40000100800 */
[----:B------:R-:W-:Y:S01]  /*21b0*/  IMAD.HI.U32 R14, R6, R102, RZ ;  /* 0x00000066060e7227 */ /* 0x000fe200078e00ff */
[----:B------:R-:W-:Y:S01]  /*21c0*/  IABS R109, R239 ;  /* 0x000000ef006d7213 */ /* 0x000fe20000000000 */
[----:B------:R1:W-:Y:S02]  /*21d0*/  STL [R1+0xa00], R0 ;  /* 0x000a000001007387 */ /* 0x0003e40000100800 */
[----:B------:R-:W-:-:S02]  /*21e0*/  IMAD R101, R9, R18, R101 ;  /* 0x0000001209657224 */ /* 0x000fc400078e0265 */
[----:B------:R-:W-:Y:S02]  /*21f0*/  IMAD R105, R9, R8, R105 ;  /* 0x0000000809697224 */ /* 0x000fe400078e0269 */
[--C-:B------:R-:W-:Y:S01]  /*2200*/  @!P3 IMAD.IADD R85, R85, 0x1, -R9.reuse ;  /* 0x000000015555b824 */ /* 0x100fe200078e0a09 */
[C---:B------:R-:W-:Y:S01]  /*2210*/  ISETP.GT.U32.AND P3, PT, R9.reuse, R93, PT ;  /* 0x0000005d0900720c */ /* 0x040fe20003f64070 */
[--C-:B------:R-:W-:Y:S01]  /*2220*/  @!P5 IMAD.IADD R86, R86, 0x1, -R9.reuse ;  /* 0x000000015656d824 */ /* 0x100fe200078e0a09 */
[----:B------:R-:W-:Y:S01]  /*2230*/  ISETP.GT.U32.AND P5, PT, R9, R94, PT ;  /* 0x0000005e0900720c */ /* 0x000fe20003fa4070 */
[----:B------:R-:W-:Y:S01]  /*2240*/  @!P4 IMAD.IADD R89, R89, 0x1, -R9 ;  /* 0x000000015959c824 */ /* 0x000fe200078e0a09 */
[C---:B------:R-:W-:Y:S01]  /*2250*/  ISETP.GT.U32.AND P4, PT, R9.reuse, R97, PT ;  /* 0x000000610900720c */ /* 0x040fe20003f84070 */
[C---:B------:R-:W-:Y:S01]  /*2260*/  IMAD R100, R9.reuse, R12, R100 ;  /* 0x0000000c09647224 */ /* 0x040fe200078e0264 */
[C---:B------:R-:W-:Y:S01]  /*2270*/  LOP3.LUT R237, R2.reuse, 0x5c, RZ, 0xfc, !PT ;  /* 0x0000005c02ed7812 */ /* 0x040fe200078efcff */
[----:B------:R-:W-:Y:S01]  /*2280*/  IMAD.MOV R5, RZ, RZ, -R5 ;  /* 0x000000ffff057224 */ /* 0x000fe200078e0a05 */
[C---:B------:R-:W-:Y:S01]  /*2290*/  LOP3.LUT R236, R2.reuse, 0x5e, RZ, 0xfc, !PT ;  /* 0x0000005e02ec7812 */ /* 0x040fe200078efcff */
[----:B------:R-:W-:Y:S01]  /*22a0*/  IMAD.MOV R13, RZ, RZ, -R13 ;  /* 0x000000ffff0d7224 */ /* 0x000fe200078e0a0d */
[C---:B------:R-:W-:Y:S01]  /*22b0*/  LOP3.LUT R234, R2.reuse, 0x62, RZ, 0xfc, !PT ;  /* 0x0000006202ea7812 */ /* 0x040fe200078efcff */
[----:B------:R-:W-:Y:S01]  /*22c0*/  IMAD.MOV R14, RZ, RZ, -R14 ;  /* 0x000000ffff0e7224 */ /* 0x000fe200078e0a0e */
[----:B------:R-:W-:Y:S01]  /*22d0*/  LOP3.LUT R233, R2, 0x64, RZ, 0xfc, !PT ;  /* 0x0000006402e97812 */ /* 0x000fe200078efcff */
[----:B------:R-:W-:Y:S01]  /*22e0*/  IMAD.HI.U32 R12, R6, R106, RZ ;  /* 0x0000006a060c7227 */ /* 0x000fe200078e00ff */
[----:B------:R-:W-:Y:S01]  /*22f0*/  LOP3.LUT R231, R2, 0x68, RZ, 0xfc, !PT ;  /* 0x0000006802e77812 */ /* 0x000fe200078efcff */
[----:B-1----:R-:W4:Y:S02]  /*2300*/  LDL R0, [R1+0x594] ;  /* 0x0005940001007983 */ /* 0x002f240000100800 */
[--C-:B------:R-:W-:Y:S01]  /*2310*/  @!P0 IMAD.IADD R92, R92, 0x1, -R9.reuse ;  /* 0x000000015c5c8824 */ /* 0x100fe200078e0a09 */
[C---:B------:R-:W-:Y:S01]  /*2320*/  ISETP.GT.U32.AND P0, PT, R9.reuse, R101, PT ;  /* 0x000000650900720c */ /* 0x040fe20003f04070 */
[----:B------:R-:W-:Y:S01]  /*2330*/  @!P2 IMAD.IADD R96, R96, 0x1, -R9 ;  /* 0x000000016060a824 */ /* 0x000fe200078e0a09 */
[C---:B------:R-:W-:Y:S01]  /*2340*/  ISETP.GT.U32.AND P2, PT, R9.reuse, R105, PT ;  /* 0x000000690900720c */ /* 0x040fe20003f44070 */
[----:B------:R-:W-:-:S02]  /*2350*/  IMAD R104, R9, R5, R104 ;  /* 0x0000000509687224 */ /* 0x000fc400078e0268 */
[C---:B------:R-:W-:Y:S02]  /*2360*/  IMAD R108, R9.reuse, R13, R108 ;  /* 0x0000000d096c7224 */ /* 0x040fe400078e026c */
[----:B------:R-:W-:Y:S02]  /*2370*/  IMAD R102, R9, R14, R102 ;  /* 0x0000000e09667224 */ /* 0x000fe400078e0266 */
[----:B------:R-:W-:Y:S01]  /*2380*/  IMAD.MOV R12, RZ, RZ, -R12 ;  /* 0x000000ffff0c7224 */ /* 0x000fe200078e0a0c */
[----:B------:R-:W-:Y:S01]  /*2390*/  IABS R112, R237 ;  /* 0x000000ed00707213 */ /* 0x000fe20000000000 */
[C---:B------:R-:W-:Y:S01]  /*23a0*/  IMAD.HI.U32 R5, R6.reuse, R110, RZ ;  /* 0x0000006e06057227 */ /* 0x040fe200078e00ff */
[----:B------:R-:W-:Y:S01]  /*23b0*/  IABS R113, R236 ;  /* 0x000000ec00717213 */ /* 0x000fe20000000000 */
[----:B------:R-:W-:Y:S02]  /*23c0*/  STL [R1+0x694], R251 ;  /* 0x000694fb01007387 */ /* 0x000fe40000100800 */
[C---:B------:R-:W-:Y:S01]  /*23d0*/  IMAD.HI.U32 R13, R6.reuse, R114, RZ ;  /* 0x00000072060d7227 */ /* 0x040fe200078e00ff */
[----:B------:R-:W-:Y:S01]  /*23e0*/  IABS R116, R234 ;  /* 0x000000ea00747213 */ /* 0x000fe20000000000 */
[----:B------:R1:W-:Y:S02]  /*23f0*/  STL [R1+0xa04], R252 ;  /* 0x000a04fc01007387 */ /* 0x0003e40000100800 */
[----:B------:R-:W-:-:S04]  /*2400*/  IMAD.HI.U32 R14, R6, R109, RZ ;  /* 0x0000006d060e7227 */ /* 0x000fc800078e00ff */
[C---:B------:R-:W-:Y:S02]  /*2410*/  IMAD R106, R9.reuse, R12, R106 ;  /* 0x0000000c096a7224 */ /* 0x040fe400078e026a */
[----:B------:R-:W-:Y:S02]  /*2420*/  IMAD.MOV R5, RZ, RZ, -R5 ;  /* 0x000000ffff057224 */ /* 0x000fe400078e0a05 */
[----:B------:R-:W-:Y:S02]  /*2430*/  IMAD.MOV R13, RZ, RZ, -R13 ;  /* 0x000000ffff0d7224 */ /* 0x000fe400078e0a0d */
[--C-:B------:R-:W-:Y:S01]  /*2440*/  @!P6 IMAD.IADD R82, R82, 0x1, -R9.reuse ;  /* 0x000000015252e824 */ /* 0x100fe200078e0a09 */
[C---:B------:R-:W-:Y:S01]  /*2450*/  ISETP.GT.U32.AND P6, PT, R9.reuse, R98, PT ;  /* 0x000000620900720c */ /* 0x040fe20003fc4070 */
[----:B------:R-:W-:Y:S01]  /*2460*/  @!P1 IMAD.IADD R90, R90, 0x1, -R9 ;  /* 0x000000015a5a9824 */ /* 0x000fe200078e0a09 */
[----:B------:R-:W-:Y:S01]  /*2470*/  ISETP.GT.U32.AND P1, PT, R9, R100, PT ;  /* 0x000000640900720c */ /* 0x000fe20003f24070 */
[----:B------:R-:W-:-:S02]  /*2480*/  IMAD.MOV R14, RZ, RZ, -R14 ;  /* 0x000000ffff0e7224 */ /* 0x000fc400078e0a0e */
[--C-:B------:R-:W-:Y:S01]  /*2490*/  @!P3 IMAD.IADD R93, R93, 0x1, -R9.reuse ;  /* 0x000000015d5db824 */ /* 0x100fe200078e0a09 */
[C---:B------:R-:W-:Y:S01]  /*24a0*/  ISETP.GT.U32.AND P3, PT, R9.reuse, R102, PT ;  /* 0x000000660900720c */ /* 0x040fe20003f64070 */
[C---:B------:R-:W-:Y:S02]  /*24b0*/  IMAD R110, R9.reuse, R5, R110 ;  /* 0x00000005096e7224 */ /* 0x040fe400078e026e */
[--C-:B------:R-:W-:Y:S01]  /*24c0*/  @!P5 IMAD.IADD R94, R94, 0x1, -R9.reuse ;  /* 0x000000015e5ed824 */ /* 0x100fe200078e0a09 */
[C---:B------:R-:W-:Y:S01]  /*24d0*/  ISETP.GT.U32.AND P5, PT, R9.reuse, R104, PT ;  /* 0x000000680900720c */ /* 0x040fe20003fa4070 */
[----:B------:R-:W-:Y:S02]  /*24e0*/  IMAD R114, R9, R13, R114 ;  /* 0x0000000d09727224 */ /* 0x000fe400078e0272 */
[----:B------:R-:W-:Y:S01]  /*24f0*/  @!P4 IMAD.IADD R97, R97, 0x1, -R9 ;  /* 0x000000016161c824 */ /* 0x000fe200078e0a09 */
[C---:B------:R-:W-:Y:S01]  /*2500*/  ISETP.GT.U32.AND P4, PT, R9.reuse, R106, PT ;  /* 0x0000006a0900720c */ /* 0x040fe20003f84070 */
[----:B------:R-:W-:Y:S01]  /*2510*/  IMAD R109, R9, R14, R109 ;  /* 0x0000000e096d7224 */ /* 0x000fe200078e026d */
[----:B------:R-:W-:Y:S01]  /*2520*/  IABS R117, R233 ;  /* 0x000000e900757213 */ /* 0x000fe20000000000 */
[C---:B------:R-:W-:Y:S01]  /*2530*/  IMAD.HI.U32 R8, R6.reuse, R112, RZ ;  /* 0x0000007006087227 */ /* 0x040fe200078e00ff */
[----:B------:R-:W-:Y:S01]  /*2540*/  IABS R120, R231 ;  /* 0x000000e700787213 */ /* 0x000fe20000000000 */
[----:B-1----:R-:W2:Y:S02]  /*2550*/  LDL R252, [R1+0x580] ;  /* 0x0005800001fc7983 */ /* 0x002ea40000100800 */
[----:B------:R-:W-:Y:S01]  /*2560*/  IMAD.HI.U32 R12, R6, R113, RZ ;  /* 0x00000071060c7227 */ /* 0x000fe200078e00ff */
[----:B------:R-:W-:Y:S01]  /*2570*/  LOP3.LUT R228, R2, 0x6e, RZ, 0xfc, !PT ;  /* 0x0000006e02e47812 */ /* 0x000fe200078efcff */
[----:B------:R-:W-:Y:S02]  /*2580*/  STL [R1+0x690], R250 ;  /* 0x000690fa01007387 */ /* 0x000fe40000100800 */
[----:B------:R-:W-:-:S04]  /*2590*/  IMAD.HI.U32 R14, R6, R116, RZ ;  /* 0x00000074060e7227 */ /* 0x000fc800078e00ff */
[--C-:B------:R-:W-:Y:S01]  /*25a0*/  @!P0 IMAD.IADD R101, R101, 0x1, -R9.reuse ;  /* 0x0000000165658824 */ /* 0x100fe200078e0a09 */
[----:B------:R-:W-:Y:S01]  /*25b0*/  ISETP.GT.U32.AND P0, PT, R9, R110, PT ;  /* 0x0000006e0900720c */ /* 0x000fe20003f04070 */
[--C-:B------:R-:W-:Y:S01]  /*25c0*/  @!P2 IMAD.IADD R105, R105, 0x1, -R9.reuse ;  /* 0x000000016969a824 */ /* 0x100fe200078e0a09 */
[----:B------:R-:W-:Y:S01]  /*25d0*/  ISETP.GT.U32.AND P2, PT, R9, R114, PT ;  /* 0x000000720900720c */ /* 0x000fe20003f44070 */
[----:B------:R-:W-:Y:S02]  /*25e0*/  IMAD.MOV R8, RZ, RZ, -R8 ;  /* 0x000000ffff087224 */ /* 0x000fe400078e0a08 */
[----:B------:R-:W-:Y:S02]  /*25f0*/  IMAD.MOV R12, RZ, RZ, -R12 ;  /* 0x000000ffff0c7224 */ /* 0x000fe400078e0a0c */
[--C-:B------:R-:W-:Y:S02]  /*2600*/  @!P6 IMAD.IADD R98, R98, 0x1, -R9.reuse ;  /* 0x000000016262e824 */ /* 0x100fe400078e0a09 */
[----:B------:R-:W-:-:S02]  /*2610*/  @!P1 IMAD.IADD R100, R100, 0x1, -R9 ;  /* 0x0000000164649824 */ /* 0x000fc400078e0a09 */
[--C-:B------:R-:W-:Y:S02]  /*2620*/  @!P3 IMAD.IADD R102, R102, 0x1, -R9.reuse ;  /* 0x000000016666b824 */ /* 0x100fe400078e0a09 */
[--C-:B------:R-:W-:Y:S02]  /*2630*/  @!P5 IMAD.IADD R104, R104, 0x1, -R9.reuse ;  /* 0x000000016868d824 */ /* 0x100fe400078e0a09 */
[----:B------:R-:W-:Y:S01]  /*2640*/  @!P4 IMAD.IADD R106, R106, 0x1, -R9 ;  /* 0x000000016a6ac824 */ /* 0x000fe200078e0a09 */
[----:B------:R-:W-:Y:S01]  /*2650*/  LOP3.LUT R232, R2, 0x66, RZ, 0xfc, !PT ;  /* 0x0000006602e87812 */ /* 0x000fe200078efcff */
[----:B------:R-:W-:Y:S01]  /*2660*/  IMAD.MOV R14, RZ, RZ, -R14 ;  /* 0x000000ffff0e7224 */ /* 0x000fe200078e0a0e */
[C---:B------:R-:W-:Y:S01]  /*2670*/  ISETP.GT.U32.AND P6, PT, R9.reuse, R108, PT ;  /* 0x0000006c0900720c */ /* 0x040fe20003fc4070 */
[C---:B------:R-:W-:Y:S01]  /*2680*/  IMAD R112, R9.reuse, R8, R112 ;  /* 0x0000000809707224 */ /* 0x040fe200078e0270 */
[C---:B------:R-:W-:Y:S01]  /*2690*/  ISETP.GT.U32.AND P1, PT, R9.reuse, R109, PT ;  /* 0x0000006d0900720c */ /* 0x040fe20003f24070 */
[C---:B------:R-:W-:Y:S01]  /*26a0*/  IMAD R113, R9.reuse, R12, R113 ;  /* 0x0000000c09717224 */ /* 0x040fe200078e0271 */
[----:B------:R-:W-:Y:S01]  /*26b0*/  IABS R124, R228 ;  /* 0x000000e4007c7213 */ /* 0x000fe20000000000 */
[C---:B------:R-:W-:Y:S01]  /*26c0*/  IMAD R116, R9.reuse, R14, R116 ;  /* 0x0000000e09747224 */ /* 0x040fe200078e0274 */
[C---:B------:R-:W-:Y:S01]  /*26d0*/  ISETP.GT.U32.AND P3, PT, R9.reuse, R112, PT ;  /* 0x000000700900720c */ /* 0x040fe20003f64070 */
[----:B------:R-:W-:Y:S01]  /*26e0*/  IMAD.HI.U32 R5, R6, R117, RZ ;  /* 0x0000007506057227 */ /* 0x000fe200078e00ff */
[C---:B------:R-:W-:Y:S01]  /*26f0*/  ISETP.GT.U32.AND P5, PT, R9.reuse, R113, PT ;  /* 0x000000710900720c */ /* 0x040fe20003fa4070 */
[----:B------:R1:W-:Y:S01]  /*2700*/  STL [R1+0xa08], R251 ;  /* 0x000a08fb01007387 */ /* 0x0003e20000100800 */
[C---:B------:R-:W-:Y:S01]  /*2710*/  ISETP.GT.U32.AND P4, PT, R9.reuse, R116, PT ;  /* 0x000000740900720c */ /* 0x040fe20003f84070 */
[--C-:B------:R-:W-:Y:S01]  /*2720*/  @!P0 IMAD.IADD R110, R110, 0x1, -R9.reuse ;  /* 0x000000016e6e8824 */ /* 0x100fe200078e0a09 */
[C---:B------:R-:W-:Y:S01]  /*2730*/  ISETP.GT.U32.AND P0, PT, R9.reuse, R102, PT ;  /* 0x000000660900720c */ /* 0x040fe20003f04070 */
[--C-:B------:R-:W-:Y:S01]  /*2740*/  @!P2 IMAD.IADD R114, R114, 0x1, -R9.reuse ;  /* 0x000000017272a824 */ /* 0x100fe200078e0a09 */
[----:B------:R-:W-:Y:S01]  /*2750*/  ISETP.GT.U32.AND P2, PT, R9, R106, PT ;  /* 0x0000006a0900720c */ /* 0x000fe20003f44070 */
[----:B------:R-:W-:-:S02]  /*2760*/  @!P6 IMAD.IADD R108, R108, 0x1, -R9 ;  /* 0x000000016c6ce824 */ /* 0x000fc400078e0a09 */
[--C-:B------:R-:W-:Y:S01]  /*2770*/  @!P1 IMAD.IADD R109, R109, 0x1, -R9.reuse ;  /* 0x000000016d6d9824 */ /* 0x100fe200078e0a09 */
[C---:B------:R-:W-:Y:S01]  /*2780*/  ISETP.GT.U32.AND P1, PT, R9.reuse, R101, PT ;  /* 0x000000650900720c */ /* 0x040fe20003f24070 */
[--C-:B------:R-:W-:Y:S01]  /*2790*/  @!P3 IMAD.IADD R112, R112, 0x1, -R9.reuse ;  /* 0x000000017070b824 */ /* 0x100fe200078e0a09 */
[----:B------:R-:W-:Y:S01]  /*27a0*/  ISETP.GT.U32.AND P6, PT, R9, R100, PT ;  /* 0x000000640900720c */ /* 0x000fe20003fc4070 */
[--C-:B------:R-:W-:Y:S01]  /*27b0*/  @!P5 IMAD.IADD R113, R113, 0x1, -R9.reuse ;  /* 0x000000017171d824 */ /* 0x100fe200078e0a09 */
[C---:B------:R-:W-:Y:S01]  /*27c0*/  ISETP.GT.U32.AND P3, PT, R9.reuse, R104, PT ;  /* 0x000000680900720c */ /* 0x040fe20003f64070 */
[----:B------:R-:W-:Y:S01]  /*27d0*/  @!P4 IMAD.IADD R116, R116, 0x1, -R9 ;  /* 0x000000017474c824 */ /* 0x000fe200078e0a09 */
[C---:B------:R-:W-:Y:S01]  /*27e0*/  ISETP.GT.U32.AND P5, PT, R9.reuse, R105, PT ;  /* 0x000000690900720c */ /* 0x040fe20003fa4070 */
[----:B------:R-:W-:Y:S01]  /*27f0*/  IMAD.HI.U32 R12, R6, R120, RZ ;  /* 0x00000078060c7227 */ /* 0x000fe200078e00ff */
[----:B------:R-:W-:Y:S01]  /*2800*/  ISETP.GT.U32.AND P4, PT, R9, R108, PT ;  /* 0x0000006c0900720c */ /* 0x000fe20003f84070 */
[----:B-1----:R-:W3:Y:S01]  /*2810*/  LDL R251, [R1+0x5c8] ;  /* 0x0005c80001fb7983 */ /* 0x002ee20000100800 */
[----:B------:R-:W-:-:S02]  /*2820*/  LOP3.LUT R229, R2, 0x6c, RZ, 0xfc, !PT ;  /* 0x0000006c02e57812 */ /* 0x000fc400078efcff */
[----:B------:R-:W-:Y:S02]  /*2830*/  IABS R118, R232 ;  /* 0x000000e800767213 */ /* 0x000fe40000000000 */
[----:B------:R-:W-:Y:S01]  /*2840*/  LOP3.LUT R226, R2, 0x72, RZ, 0xfc, !PT ;  /* 0x0000007202e27812 */ /* 0x000fe200078efcff */
[--C-:B------:R-:W-:Y:S01]  /*2850*/  @!P0 IMAD.IADD R102, R102, 0x1, -R9.reuse ;  /* 0x0000000166668824 */ /* 0x100fe200078e0a09 */
[C---:B------:R-:W-:Y:S01]  /*2860*/  ISETP.GT.U32.AND P0, PT, R9.reuse, R110, PT ;  /* 0x0000006e0900720c */ /* 0x040fe20003f04070 */
[----:B------:R-:W-:Y:S01]  /*2870*/  @!P2 IMAD.IADD R106, R106, 0x1, -R9 ;  /* 0x000000016a6aa824 */ /* 0x000fe200078e0a09 */
[C---:B------:R-:W-:Y:S01]  /*2880*/  ISETP.GT.U32.AND P2, PT, R9.reuse, R114, PT ;  /* 0x000000720900720c */ /* 0x040fe20003f44070 */
[----:B------:R-:W-:Y:S01]  /*2890*/  IMAD.MOV R16, RZ, RZ, -R5 ;  /* 0x000000ffff107224 */ /* 0x000fe200078e0a05 */
[----:B------:R-:W-:Y:S01]  /*28a0*/  IABS R122, R229 ;  /* 0x000000e5007a7213 */ /* 0x000fe20000000000 */
[----:B------:R-:W-:Y:S01]  /*28b0*/  IMAD.MOV R12, RZ, RZ, -R12 ;  /* 0x000000ffff0c7224 */ /* 0x000fe200078e0a0c */
[----:B------:R-:W-:Y:S01]  /*28c0*/  IABS R126, R226 ;  /* 0x000000e2007e7213 */ /* 0x000fe20000000000 */
[----:B------:R-:W-:Y:S01]  /*28d0*/  IMAD.HI.U32 R5, R6, R124, RZ ;  /* 0x0000007c06057227 */ /* 0x000fe200078e00ff */
[C---:B------:R-:W-:Y:S01]  /*28e0*/  LOP3.LUT R230, R2.reuse, 0x6a, RZ, 0xfc, !PT ;  /* 0x0000006a02e67812 */ /* 0x040fe200078efcff */
[----:B------:R-:W-:Y:S01]  /*28f0*/  STL [R1+0x6f4], R249 ;  /* 0x0006f4f901007387 */ /* 0x000fe20000100800 */
[----:B------:R-:W-:Y:S01]  /*2900*/  LOP3.LUT R227, R2, 0x70, RZ, 0xfc, !PT ;  /* 0x0000007002e37812 */ /* 0x000fe200078efcff */
[----:B------:R-:W-:Y:S01]  /*2910*/  IMAD.HI.U32 R8, R6, R118, RZ ;  /* 0x0000007606087227 */ /* 0x000fe200078e00ff */
[----:B------:R-:W-:Y:S01]  /*2920*/  IABS R121, R230 ;  /* 0x000000e600797213 */ /* 0x000fe20000000000 */
[----:B------:R-:W-:Y:S01]  /*2930*/  STL [R1+0x704], R248 ;  /* 0x000704f801007387 */ /* 0x000fe20000100800 */
[C---:B------:R-:W-:Y:S01]  /*2940*/  LOP3.LUT R224, R2.reuse, 0x76, RZ, 0xfc, !PT ;  /* 0x0000007602e07812 */ /* 0x040fe200078efcff */
[C---:B------:R-:W-:Y:S01]  /*2950*/  IMAD R117, R9.reuse, R16, R117 ;  /* 0x0000001009757224 */ /* 0x040fe200078e0275 */
[----:B------:R-:W-:Y:S01]  /*2960*/  IABS R125, R227 ;  /* 0x000000e3007d7213 */ /* 0x000fe20000000000 */
[----:B------:R-:W-:Y:S01]  /*2970*/  IMAD R120, R9, R12, R120 ;  /* 0x0000000c09787224 */ /* 0x000fe200078e0278 */
[----:B------:R-:W-:Y:S01]  /*2980*/  LOP3.LUT R221, R2, 0x7c, RZ, 0xfc, !PT ;  /* 0x0000007c02dd7812 */ /* 0x000fe200078efcff */
[----:B------:R-:W-:Y:S01]  /*2990*/  IMAD.MOV R5, RZ, RZ, -R5 ;  /* 0x000000ffff057224 */ /* 0x000fe200078e0a05 */
[----:B------:R-:W-:Y:S01]  /*29a0*/  IABS R129, R224 ;  /* 0x000000e000817213 */ /* 0x000fe20000000000 */
[--C-:B------:R-:W-:Y:S01]  /*29b0*/  @!P1 IMAD.IADD R101, R101, 0x1, -R9.reuse ;  /* 0x0000000165659824 */ /* 0x100fe200078e0a09 */
[C---:B------:R-:W-:Y:S01]  /*29c0*/  ISETP.GT.U32.AND P1, PT, R9.reuse, R109, PT ;  /* 0x0000006d0900720c */ /* 0x040fe20003f24070 */
[----:B------:R-:W-:Y:S01]  /*29d0*/  IMAD.HI.U32 R14, R6, R122, RZ ;  /* 0x0000007a060e7227 */ /* 0x000fe200078e00ff */
[----:B------:R-:W-:Y:S01]  /*29e0*/  IABS R133, R221 ;  /* 0x000000dd00857213 */ /* 0x000fe20000000000 */
[----:B------:R-:W-:Y:S01]  /*29f0*/  STL [R1+0x6fc], R247 ;  /* 0x0006fcf701007387 */ /* 0x000fe20000100800 */
[C---:B------:R-:W-:Y:S01]  /*2a00*/  LOP3.LUT R225, R2.reuse, 0x74, RZ, 0xfc, !PT ;  /* 0x0000007402e17812 */ /* 0x040fe200078efcff */
[----:B------:R-:W-:Y:S01]  /*2a10*/  IMAD.MOV R8, RZ, RZ, -R8 ;  /* 0x000000ffff087224 */ /* 0x000fe200078e0a08 */
[----:B------:R-:W-:Y:S01]  /*2a20*/  LOP3.LUT R223, R2, 0x78, RZ, 0xfc, !PT ;  /* 0x0000007802df7812 */ /* 0x000fe200078efcff */
[----:B------:R-:W-:Y:S01]  /*2a30*/  IMAD.HI.U32 R12, R6, R126, RZ ;  /* 0x0000007e060c7227 */ /* 0x000fe200078e00ff */
[----:B------:R-:W-:Y:S01]  /*2a40*/  IABS R128, R225 ;  /* 0x000000e100807213 */ /* 0x000fe20000000000 */
[----:B------:R-:W-:Y:S01]  /*2a50*/  STL [R1+0x758], R246 ;  /* 0x000758f601007387 */ /* 0x000fe20000100800 */
[----:B------:R-:W-:Y:S01]  /*2a60*/  LOP3.LUT R222, R2, 0x7a, RZ, 0xfc, !PT ;  /* 0x0000007a02de7812 */ /* 0x000fe200078efcff */
[C---:B------:R-:W-:Y:S01]  /*2a70*/  IMAD R124, R9.reuse, R5, R124 ;  /* 0x00000005097c7224 */ /* 0x040fe200078e027c */
[----:B------:R-:W-:Y:S01]  /*2a80*/  IABS R130, R223 ;  /* 0x000000df00827213 */ /* 0x000fe20000000000 */
        /* <DEDUP_REMOVED lines=8> */
[----:B------:R-:W-:Y:S01]  /*2b10*/  IMAD.MOV R14, RZ, RZ, -R14 ;  /* 0x000000ffff0e7224 */ /* 0x000fe200078e0a0e */
[----:B------:R-:W-:Y:S01]  /*2b20*/  IABS R132, R222 ;  /* 0x000000de00847213 */ /* 0x000fe20000000000 */
[C---:B------:R-:W-:Y:S01]  /*2b30*/  IMAD R118, R9.reuse, R8, R118 ;  /* 0x0000000809767224 */ /* 0x040fe200078e0276 */
[C---:B------:R-:W-:Y:S01]  /*2b40*/  LOP3.LUT R220, R2.reuse, 0x7e, RZ, 0xfc, !PT ;  /* 0x0000007e02dc7812 */ /* 0x040fe200078efcff */
[----:B------:R-:W-:Y:S01]  /*2b50*/  IMAD.MOV R12, RZ, RZ, -R12 ;  /* 0x000000ffff0c7224 */ /* 0x000fe200078e0a0c */
[----:B------:R-:W-:Y:S01]  /*2b60*/  LOP3.LUT R217, R2, 0x84, RZ, 0xfc, !PT ;  /* 0x0000008402d97812 */ /* 0x000fe200078efcff */
[C---:B------:R-:W-:Y:S01]  /*2b70*/  IMAD.HI.U32 R13, R6.reuse, R121, RZ ;  /* 0x00000079060d7227 */ /* 0x040fe200078e00ff */
[----:B------:R-:W-:Y:S01]  /*2b80*/  IABS R134, R220 ;  /* 0x000000dc00867213 */ /* 0x000fe20000000000 */
[----:B------:R-:W-:Y:S01]  /*2b90*/  STL [R1+0x754], R245 ;  /* 0x000754f501007387 */ /* 0x000fe20000100800 */
[----:B------:R-:W-:Y:S01]  /*2ba0*/  IABS R46, R217 ;  /* 0x000000d9002e7213 */ /* 0x000fe20000000000 */
[----:B------:R-:W-:Y:S01]  /*2bb0*/  IMAD.HI.U32 R8, R6, R125, RZ ;  /* 0x0000007d06087227 */ /* 0x000fe200078e00ff */
[C---:B------:R-:W-:Y:S01]  /*2bc0*/  LOP3.LUT R219, R2.reuse, 0x80, RZ, 0xfc, !PT ;  /* 0x0000008002db7812 */ /* 0x040fe200078efcff */
[----:B------:R-:W-:Y:S01]  /*2bd0*/  STL [R1+0x764], R244 ;  /* 0x000764f401007387 */ /* 0x000fe20000100800 */
[----:B------:R-:W-:Y:S01]  /*2be0*/  LOP3.LUT R213, R2, 0x8c, RZ, 0xfc, !PT ;  /* 0x0000008c02d57812 */ /* 0x000fe200078efcff */
[--C-:B------:R-:W-:Y:S01]  /*2bf0*/  @!P0 IMAD.IADD R110, R110, 0x1, -R9.reuse ;  /* 0x000000016e6e8824 */ /* 0x100fe200078e0a09 */
[C---:B------:R-:W-:Y:S01]  /*2c00*/  ISETP.GT.U32.AND P0, PT, R9.reuse, R120, PT ;  /* 0x000000780900720c */ /* 0x040fe20003f04070 */
[----:B------:R-:W-:Y:S01]  /*2c10*/  @!P2 IMAD.IADD R114, R114, 0x1, -R9 ;  /* 0x000000017272a824 */ /* 0x000fe200078e0a09 */
[C---:B------:R-:W-:Y:S01]  /*2c20*/  ISETP.GT.U32.AND P2, PT, R9.reuse, R124, PT ;  /* 0x0000007c0900720c */ /* 0x040fe20003f44070 */
[C---:B------:R-:W-:Y:S01]  /*2c30*/  IMAD R122, R9.reuse, R14, R122 ;  /* 0x0000000e097a7224 */ /* 0x040fe200078e027a */
[----:B------:R-:W-:Y:S01]  /*2c40*/  IABS R136, R219 ;  /* 0x000000db00887213 */ /* 0x000fe20000000000 */
[C---:B------:R-:W-:Y:S01]  /*2c50*/  IMAD R126, R9.reuse, R12, R126 ;  /* 0x0000000c097e7224 */ /* 0x040fe200078e027e */
[----:B------:R-:W-:Y:S01]  /*2c60*/  LOP3.LUT R216, R2, 0x86, RZ, 0xfc, !PT ;  /* 0x0000008602d87812 */ /* 0x000fe200078efcff */
[----:B------:R-:W-:Y:S01]  /*2c70*/  IMAD.MOV R18, RZ, RZ, -R13 ;  /* 0x000000ffff127224 */ /* 0x000fe200078e0a0d */
[----:B------:R-:W-:Y:S01]  /*2c80*/  IABS R44, R213 ;  /* 0x000000d5002c7213 */ /* 0x000fe20000000000 */
[----:B------:R-:W-:Y:S01]  /*2c90*/  IMAD.HI.U32 R14, R6, R129, RZ ;  /* 0x00000081060e7227 */ /* 0x000fe200078e00ff */
[C---:B------:R-:W-:Y:S01]  /*2ca0*/  LOP3.LUT R214, R2.reuse, 0x8a, RZ, 0xfc, !PT ;  /* 0x0000008a02d67812 */ /* 0x040fe200078efcff */
[----:B------:R-:W-:Y:S01]  /*2cb0*/  STL [R1+0x760], R243 ;  /* 0x000760f301007387 */ /* 0x000fe20000100800 */
[----:B------:R-:W-:Y:S01]  /*2cc0*/  IABS R48, R216 ;  /* 0x000000d800307213 */ /* 0x000fe20000000000 */
[----:B------:R-:W-:Y:S01]  /*2cd0*/  IMAD.MOV R8, RZ, RZ, -R8 ;  /* 0x000000ffff087224 */ /* 0x000fe200078e0a08 */
[----:B------:R-:W-:Y:S01]  /*2ce0*/  LOP3.LUT R218, R2, 0x82, RZ, 0xfc, !PT ;  /* 0x0000008202da7812 */ /* 0x000fe200078efcff */
[----:B------:R-:W-:Y:S01]  /*2cf0*/  IMAD.HI.U32 R12, R6, R133, RZ ;  /* 0x00000085060c7227 */ /* 0x000fe200078e00ff */
[----:B------:R-:W-:Y:S01]  /*2d00*/  IABS R42, R214 ;  /* 0x000000d6002a7213 */ /* 0x000fe20000000000 */
[----:B------:R-:W-:Y:S01]  /*2d10*/  STL [R1+0x770], R241 ;  /* 0x000770f101007387 */ /* 0x000fe20000100800 */
[C---:B------:R-:W-:Y:S01]  /*2d20*/  LOP3.LUT R215, R2.reuse, 0x88, RZ, 0xfc, !PT ;  /* 0x0000008802d77812 */ /* 0x040fe200078efcff */
[C---:B------:R-:W-:Y:S01]  /*2d30*/  IMAD R121, R9.reuse, R18, R121 ;  /* 0x0000001209797224 */ /* 0x040fe200078e0279 */
[----:B------:R-:W-:Y:S01]  /*2d40*/  IABS R45, R218 ;  /* 0x000000da002d7213 */ /* 0x000fe20000000000 */
[----:B------:R-:W-:Y:S01]  /*2d50*/  IMAD.MOV R14, RZ, RZ, -R14 ;  /* 0x000000ffff0e7224 */ /* 0x000fe200078e0a0e */
[C---:B------:R-:W-:Y:S01]  /*2d60*/  LOP3.LUT R212, R2.reuse, 0x8e, RZ, 0xfc, !PT ;  /* 0x0000008e02d47812 */ /* 0x040fe200078efcff */
[----:B------:R-:W-:Y:S01]  /*2d70*/  IMAD R125, R9, R8, R125 ;  /* 0x00000008097d7224 */ /* 0x000fe200078e027d */
[----:B------:R-:W-:Y:S01]  /*2d80*/  IABS R15, R215 ;  /* 0x000000d7000f7213 */ /* 0x000fe20000000000 */
[----:B------:R-:W-:Y:S01]  /*2d90*/  IMAD.MOV R12, RZ, RZ, -R12 ;  /* 0x000000ffff0c7224 */ /* 0x000fe200078e0a0c */
[----:B------:R-:W-:Y:S01]  /*2da0*/  LOP3.LUT R209, R2, 0x92, RZ, 0xfc, !PT ;  /* 0x0000009202d17812 */ /* 0x000fe200078efcff */
[----:B------:R-:W-:Y:S01]  /*2db0*/  @!P1 IMAD.IADD R109, R109, 0x1, -R9 ;  /* 0x000000016d6d9824 */ /* 0x000fe200078e0a09 */
[C---:B------:R-:W-:Y:S01]  /*2dc0*/  ISETP.GT.U32.AND P1, PT, R9.reuse, R118, PT ;  /* 0x000000760900720c */ /* 0x040fe20003f24070 */
[----:B------:R-:W-:Y:S01]  /*2dd0*/  IMAD.HI.U32 R13, R6, R128, RZ ;  /* 0x00000080060d7227 */ /* 0x000fe200078e00ff */
[----:B------:R-:W-:Y:S01]  /*2de0*/  IABS R40, R212 ;  /* 0x000000d400287213 */ /* 0x000fe20000000000 */
[----:B------:R-:W-:Y:S01]  /*2df0*/  STL [R1+0x76c], R240 ;  /* 0x00076cf001007387 */ /* 0x000fe20000100800 */
[----:B------:R-:W-:Y:S01]  /*2e00*/  IABS R38, R209 ;  /* 0x000000d100267213 */ /* 0x000fe20000000000 */
[C---:B------:R-:W-:Y:S01]  /*2e10*/  IMAD R129, R9.reuse, R14, R129 ;  /* 0x0000000e09817224 */ /* 0x040fe200078e0281 */
[C---:B------:R-:W-:Y:S01]  /*2e20*/  LOP3.LUT R211, R2.reuse, 0x90, RZ, 0xfc, !PT ;  /* 0x0000009002d37812 */ /* 0x040fe200078efcff */
[C---:B------:R-:W-:Y:S01]  /*2e30*/  IMAD R133, R9.reuse, R12, R133 ;  /* 0x0000000c09857224 */ /* 0x040fe200078e0285 */
[----:B------:R-:W-:Y:S01]  /*2e40*/  LOP3.LUT R208, R2, 0x94, RZ, 0xfc, !PT ;  /* 0x0000009402d07812 */ /* 0x000fe200078efcff */
[--C-:B------:R-:W-:Y:S01]  /*2e50*/  @!P3 IMAD.IADD R112, R112, 0x1, -R9.reuse ;  /* 0x000000017070b824 */ /* 0x100fe200078e0a09 */
[----:B------:R-:W-:Y:S01]  /*2e60*/  ISETP.GT.U32.AND P3, PT, R9, R121, PT ;  /* 0x000000790900720c */ /* 0x000fe20003f64070 */
[--C-:B------:R-:W-:Y:S01]  /*2e70*/  @!P5 IMAD.IADD R113, R113, 0x1, -R9.reuse ;  /* 0x000000017171d824 */ /* 0x100fe200078e0a09 */
[C---:B------:R-:W-:Y:S01]  /*2e80*/  ISETP.GT.U32.AND P5, PT, R9.reuse, R122, PT ;  /* 0x0000007a0900720c */ /* 0x040fe20003fa4070 */
[--C-:B------:R-:W-:Y:S01]  /*2e90*/  @!P6 IMAD.IADD R116, R116, 0x1, -R9.reuse ;  /* 0x000000017474e824 */ /* 0x100fe200078e0a09 */
[----:B------:R-:W-:Y:S01]  /*2ea0*/  ISETP.GT.U32.AND P6, PT, R9, R125, PT ;  /* 0x0000007d0900720c */ /* 0x000fe20003fc4070 */
[----:B------:R-:W-:Y:S01]  /*2eb0*/  @!P4 IMAD.IADD R117, R117, 0x1, -R9 ;  /* 0x000000017575c824 */ /* 0x000fe200078e0a09 */
[C---:B------:R-:W-:Y:S01]  /*2ec0*/  ISETP.GT.U32.AND P4, PT, R9.reuse, R126, PT ;  /* 0x0000007e0900720c */ /* 0x040fe20003f84070 */
[----:B------:R-:W-:Y:S01]  /*2ed0*/  IMAD.MOV R13, RZ, RZ, -R13 ;  /* 0x000000ffff0d7224 */ /* 0x000fe200078e0a0d */
[----:B------:R-:W-:Y:S01]  /*2ee0*/  IABS R41, R211 ;  /* 0x000000d300297213 */ /* 0x000fe20000000000 */
[----:B------:R-:W-:Y:S01]  /*2ef0*/  IMAD.HI.U32 R5, R6, R130, RZ ;  /* 0x0000008206057227 */ /* 0x000fe200078e00ff */
[----:B------:R-:W-:Y:S01]  /*2f00*/  LOP3.LUT R207, R2, 0x96, RZ, 0xfc, !PT ;  /* 0x0000009602cf7812 */ /* 0x000fe200078efcff */
[----:B------:R-:W-:Y:S01]  /*2f10*/  STL [R1+0x77c], R239 ;  /* 0x00077cef01007387 */ /* 0x000fe20000100800 */
[----:B------:R-:W-:Y:S01]  /*2f20*/  IABS R37, R208 ;  /* 0x000000d000257213 */ /* 0x000fe20000000000 */
[----:B------:R-:W-:Y:S01]  /*2f30*/  IMAD.HI.U32 R8, R6, R132, RZ ;  /* 0x0000008406087227 */ /* 0x000fe200078e00ff */
[----:B------:R-:W-:Y:S01]  /*2f40*/  IABS R36, R207 ;  /* 0x000000cf00247213 */ /* 0x000fe20000000000 */
        /* <DEDUP_REMOVED lines=8> */
[----:B------:R-:W-:Y:S01]  /*2fd0*/  IMAD.MOV R5, RZ, RZ, -R5 ;  /* 0x000000ffff057224 */ /* 0x000fe200078e0a05 */
[C---:B------:R-:W-:Y:S01]  /*2fe0*/  LOP3.LUT R203, R2.reuse, 0x9e, RZ, 0xfc, !PT ;  /* 0x0000009e02cb7812 */ /* 0x040fe200078efcff */
[----:B------:R-:W-:Y:S01]  /*2ff0*/  IMAD.MOV R8, RZ, RZ, -R8 ;  /* 0x000000ffff087224 */ /* 0x000fe200078e0a08 */
[C---:B------:R-:W-:Y:S01]  /*3000*/  LOP3.LUT R206, R2.reuse, 0x98, RZ, 0xfc, !PT ;  /* 0x0000009802ce7812 */ /* 0x040fe200078efcff */
[C---:B------:R-:W-:Y:S01]  /*3010*/  IMAD R130, R9.reuse, R5, R130 ;  /* 0x0000000509827224 */ /* 0x040fe200078e0282 */
[----:B------:R-:W-:Y:S01]  /*3020*/  IABS R30, R203 ;  /* 0x000000cb001e7213 */ /* 0x000fe20000000000 */
        /* <DEDUP_REMOVED lines=8> */
[--C-:B------:R-:W-:Y:S01]  /*30b0*/  @!P6 IMAD.IADD R125, R125, 0x1, -R9.reuse ;  /* 0x000000017d7de824 */ /* 0x100fe200078e0a09 */
[----:B------:R-:W-:Y:S01]  /*30c0*/  IABS R34, R206 ;  /* 0x000000ce00227213 */ /* 0x000fe20000000000 */
[--C-:B------:R-:W-:Y:S01]  /*30d0*/  @!P4 IMAD.IADD R126, R126, 0x1, -R9.reuse ;  /* 0x000000017e7ec824 */ /* 0x100fe200078e0a09 */
[----:B------:R-:W-:Y:S01]  /*30e0*/  ISETP.GT.U32.AND P4, PT, R9, R118, PT ;  /* 0x000000760900720c */ /* 0x000fe20003f84070 */
[--C-:B------:R-:W-:Y:S01]  /*30f0*/  @!P0 IMAD.IADD R129, R129, 0x1, -R9.reuse ;  /* 0x0000000181818824 */ /* 0x100fe200078e0a09 */
[----:B------:R-:W-:Y:S01]  /*3100*/  ISETP.GT.U32.AND P0, PT, R9, R121, PT ;  /* 0x000000790900720c */ /* 0x000fe20003f04070 */
[----:B------:R-:W-:Y:S01]  /*3110*/  @!P2 IMAD.IADD R133, R133, 0x1, -R9 ;  /* 0x000000018585a824 */ /* 0x000fe200078e0a09 */
[C---:B------:R-:W-:Y:S01]  /*3120*/  ISETP.GT.U32.AND P2, PT, R9.reuse, R125, PT ;  /* 0x0000007d0900720c */ /* 0x040fe20003f44070 */
[----:B------:R-:W-:Y:S01]  /*3130*/  IMAD.HI.U32 R13, R6, R134, RZ ;  /* 0x00000086060d7227 */ /* 0x000fe200078e00ff */
[----:B------:R-:W-:Y:S01]  /*3140*/  IABS R32, R204 ;  /* 0x000000cc00207213 */ /* 0x000fe20000000000 */
[----:B------:R-:W-:Y:S01]  /*3150*/  STL [R1+0x788], R237 ;  /* 0x000788ed01007387 */ /* 0x000fe20000100800 */
[C---:B------:R-:W-:Y:S01]  /*3160*/  LOP3.LUT R202, R2.reuse, 0xa0, RZ, 0xfc, !PT ;  /* 0x000000a002ca7812 */ /* 0x040fe200078efcff */
[----:B------:R-:W-:Y:S01]  /*3170*/  IMAD.MOV R13, RZ, RZ, -R13 ;  /* 0x000000ffff0d7224 */ /* 0x000fe200078e0a0d */
[----:B------:R-:W-:Y:S01]  /*3180*/  LOP3.LUT R198, R2, 0xa8, RZ, 0xfc, !PT ;  /* 0x000000a802c67812 */ /* 0x000fe200078efcff */
[--C-:B------:R-:W-:Y:S01]  /*3190*/  @!P1 IMAD.IADD R128, R128, 0x1, -R9.reuse ;  /* 0x0000000180809824 */ /* 0x100fe200078e0a09 */
[C---:B------:R-:W-:Y:S01]  /*31a0*/  ISETP.GT.U32.AND P1, PT, R9.reuse, R120, PT ;  /* 0x000000780900720c */ /* 0x040fe20003f24070 */
[----:B------:R-:W-:Y:S01]  /*31b0*/  IMAD.HI.U32 R8, R6, R46, RZ ;  /* 0x0000002e06087227 */ /* 0x000fe200078e00ff */
[C---:B------:R-:W-:Y:S01]  /*31c0*/  LOP3.LUT R200, R2.reuse, 0xa4, RZ, 0xfc, !PT ;  /* 0x000000a402c87812 */ /* 0x040fe200078efcff */
[----:B------:R-:W-:Y:S01]  /*31d0*/  STL [R1+0x784], R236 ;  /* 0x000784ec01007387 */ /* 0x000fe20000100800 */
[C---:B------:R-:W-:Y:S01]  /*31e0*/  LOP3.LUT R201, R2.reuse, 0xa2, RZ, 0xfc, !PT ;  /* 0x000000a202c97812 */ /* 0x040fe200078efcff */
        /* <DEDUP_REMOVED lines=9> */
[----:B------:R-:W-:Y:S01]  /*3280*/  LOP3.LUT R197, R2, 0xaa, RZ, 0xfc, !PT ;  /* 0x000000aa02c57812 */ /* 0x000fe200078efcff */
[----:B------:R-:W-:Y:S01]  /*3290*/  IMAD.HI.U32 R14, R6, R136, RZ ;  /* 0x00000088060e7227 */ /* 0x000fe200078e00ff */
[C---:B------:R-:W-:Y:S01]  /*32a0*/  LOP3.LUT R195, R2.reuse, 0xae, RZ, 0xfc, !PT ;  /* 0x000000ae02c37812 */ /* 0x040fe200078efcff */
[----:B------:R-:W-:Y:S01]  /*32b0*/  STL [R1+0x790], R235 ;  /* 0x000790eb01007387 */ /* 0x000fe20000100800 */
[C---:B------:R-:W-:Y:S01]  /*32c0*/  LOP3.LUT R196, R2.reuse, 0xac, RZ, 0xfc, !PT ;  /* 0x000000ac02c47812 */ /* 0x040fe200078efcff */
[--C-:B------:R-:W-:Y:S01]  /*32d0*/  @!P0 IMAD.IADD R121, R121, 0x1, -R9.reuse ;  /* 0x0000000179798824 */ /* 0x100fe200078e0a09 */
[----:B------:R-:W-:Y:S01]  /*32e0*/  ISETP.GT.U32.AND P0, PT, R9, R129, PT ;  /* 0x000000810900720c */ /* 0x000fe20003f04070 */
[--C-:B------:R-:W-:Y:S01]  /*32f0*/  @!P2 IMAD.IADD R125, R125, 0x1, -R9.reuse ;  /* 0x000000017d7da824 */ /* 0x100fe200078e0a09 */
[C---:B------:R-:W-:Y:S01]  /*3300*/  ISETP.GT.U32.AND P2, PT, R9.reuse, R134, PT ;  /* 0x000000860900720c */ /* 0x040fe20003f44070 */
[C---:B------:R-:W-:Y:S01]  /*3310*/  IMAD R46, R9.reuse, R8, R46 ;  /* 0x00000008092e7224 */ /* 0x040fe200078e022e */
[C---:B------:R-:W-:Y:S01]  /*3320*/  LOP3.LUT R194, R2.reuse, 0xb0, RZ, 0xfc, !PT ;  /* 0x000000b002c27812 */ /* 0x040fe200078efcff */
[----:B------:R-:W-:Y:S01]  /*3330*/  IMAD.MOV R14, RZ, RZ, -R14 ;  /* 0x000000ffff0e7224 */ /* 0x000fe200078e0a0e */
[----:B------:R-:W-:Y:S01]  /*3340*/  LOP3.LUT R193, R2, 0xb2, RZ, 0xfc, !PT ;  /* 0x000000b202c17812 */ /* 0x000fe200078efcff */
[----:B------:R-:W-:Y:S01]  /*3350*/  IMAD.HI.U32 R8, R6, R44, RZ ;  /* 0x0000002c06087227 */ /* 0x000fe200078e00ff */
[C---:B------:R-:W-:Y:S01]  /*3360*/  LOP3.LUT R192, R2.reuse, 0xb4, RZ, 0xfc, !PT ;  /* 0x000000b402c07812 */ /* 0x040fe200078efcff */
[----:B------:R-:W-:Y:S01]  /*3370*/  STL [R1+0x78c], R234 ;  /* 0x00078cea01007387 */ /* 0x000fe20000100800 */
[----:B------:R-:W-:Y:S01]  /*3380*/  LOP3.LUT R191, R2, 0xb6, RZ, 0xfc, !PT ;  /* 0x000000b602bf7812 */ /* 0x000fe200078efcff */
[----:B------:R-:W-:Y:S01]  /*3390*/  IMAD.HI.U32 R12, R6, R48, RZ ;  /* 0x00000030060c7227 */ /* 0x000fe200078e00ff */
[C---:B------:R-:W-:Y:S01]  /*33a0*/  ISETP.GT.U32.AND P6, PT, R9.reuse, R117, PT ;  /* 0x000000750900720c */ /* 0x040fe20003fc4070 */
[----:B------:R-:W-:Y:S01]  /*33b0*/  STL [R1+0x780], R233 ;  /* 0x000780e901007387 */ /* 0x000fe20000100800 */
[----:B------:R-:W-:Y:S01]  /*33c0*/  IABS R29, R202 ;  /* 0x000000ca001d7213 */ /* 0x000fe20000000000 */
[C---:B------:R-:W-:Y:S01]  /*33d0*/  IMAD R136, R9.reuse, R14, R136 ;  /* 0x0000000e09887224 */ /* 0x040fe200078e0288 */
[----:B------:R-:W-:Y:S01]  /*33e0*/  IABS R24, R198 ;  /* 0x000000c600187213 */ /* 0x000fe20000000000 */
[----:B------:R-:W-:Y:S01]  /*33f0*/  IMAD.MOV R8, RZ, RZ, -R8 ;  /* 0x000000ffff087224 */ /* 0x000fe200078e0a08 */
[----:B------:R-:W-:Y:S01]  /*3400*/  IABS R26, R200 ;  /* 0x000000c8001a7213 */ /* 0x000fe20000000000 */
[--C-:B------:R-:W-:Y:S01]  /*3410*/  @!P1 IMAD.IADD R120, R120, 0x1, -R9.reuse ;  /* 0x0000000178789824 */ /* 0x100fe200078e0a09 */
[C---:B------:R-:W-:Y:S01]  /*3420*/  ISETP.GT.U32.AND P1, PT, R9.reuse, R128, PT ;  /* 0x000000800900720c */ /* 0x040fe20003f24070 */
[C---:B------:R-:W-:Y:S01]  /*3430*/  IMAD.HI.U32 R14, R6.reuse, R42, RZ ;  /* 0x0000002a060e7227 */ /* 0x040fe200078e00ff */
[----:B------:R-:W-:Y:S01]  /*3440*/  IABS R28, R201 ;  /* 0x000000c9001c7213 */ /* 0x000fe20000000000 */
[----:B------:R-:W-:Y:S01]  /*3450*/  STL [R1+0x774], R232 ;  /* 0x000774e801007387 */ /* 0x000fe20000100800 */
[----:B------:R-:W-:Y:S01]  /*3460*/  IABS R25, R199 ;  /* 0x000000c700197213 */ /* 0x000fe20000000000 */
[----:B------:R-:W-:Y:S01]  /*3470*/  IMAD.MOV R12, RZ, RZ, -R12 ;  /* 0x000000ffff0c7224 */ /* 0x000fe200078e0a0c */
[----:B------:R-:W-:Y:S01]  /*3480*/  IABS R22, R197 ;  /* 0x000000c500167213 */ /* 0x000fe20000000000 */
[----:B------:R-:W-:Y:S01]  /*3490*/  IMAD.HI.U32 R5, R6, R45, RZ ;  /* 0x0000002d06057227 */ /* 0x000fe200078e00ff */
[----:B------:R-:W-:Y:S01]  /*34a0*/  IABS R20, R195 ;  /* 0x000000c300147213 */ /* 0x000fe20000000000 */
[----:B------:R-:W-:Y:S01]  /*34b0*/  STL [R1+0x768], R231 ;  /* 0x000768e701007387 */ /* 0x000fe20000100800 */
[----:B------:R-:W-:Y:S01]  /*34c0*/  IABS R21, R196 ;  /* 0x000000c400157213 */ /* 0x000fe20000000000 */
[C---:B------:R-:W-:Y:S01]  /*34d0*/  IMAD R44, R9.reuse, R8, R44 ;  /* 0x00000008092c7224 */ /* 0x040fe200078e022c */
[----:B------:R-:W-:Y:S01]  /*34e0*/  LOP3.LUT R190, R2, 0xb8, RZ, 0xfc, !PT ;  /* 0x000000b802be7812 */ /* 0x000fe200078efcff */
[--C-:B------:R-:W-:Y:S01]  /*34f0*/  @!P3 IMAD.IADD R122, R122, 0x1, -R9.reuse ;  /* 0x000000017a7ab824 */ /* 0x100fe200078e0a09 */
[C---:B------:R-:W-:Y:S01]  /*3500*/  ISETP.GT.U32.AND P3, PT, R9.reuse, R130, PT ;  /* 0x000000820900720c */ /* 0x040fe20003f64070 */
[--C-:B------:R-:W-:Y:S01]  /*3510*/  @!P5 IMAD.IADD R124, R124, 0x1, -R9.reuse ;  /* 0x000000017c7cd824 */ /* 0x100fe200078e0a09 */
[C---:B------:R-:W-:Y:S01]  /*3520*/  ISETP.GT.U32.AND P5, PT, R9.reuse, R132, PT ;  /* 0x000000840900720c */ /* 0x040fe20003fa4070 */
[----:B------:R-:W-:Y:S01]  /*3530*/  @!P4 IMAD.IADD R126, R126, 0x1, -R9 ;  /* 0x000000017e7ec824 */ /* 0x000fe200078e0a09 */
[C---:B------:R-:W-:Y:S01]  /*3540*/  ISETP.GT.U32.AND P4, PT, R9.reuse, R136, PT ;  /* 0x000000880900720c */ /* 0x040fe20003f84070 */
[----:B------:R-:W-:Y:S01]  /*3550*/  IMAD.MOV R14, RZ, RZ, -R14 ;  /* 0x000000ffff0e7224 */ /* 0x000fe200078e0a0e */
[----:B------:R-:W-:Y:S01]  /*3560*/  IABS R17, R192 ;  /* 0x000000c000117213 */ /* 0x000fe20000000000 */
[----:B------:R-:W-:Y:S01]  /*3570*/  IMAD R48, R9, R12, R48 ;  /* 0x0000000c09307224 */ /* 0x000fe200078e0230 */
[----:B------:R-:W-:Y:S01]  /*3580*/  LOP3.LUT R186, R2, 0xbc, RZ, 0xfc, !PT ;  /* 0x000000bc02ba7812 */ /* 0x000fe200078efcff */
[----:B------:R-:W-:Y:S01]  /*3590*/  IMAD.HI.U32 R13, R6, R15, RZ ;  /* 0x0000000f060d7227 */ /* 0x000fe200078e00ff */
[----:B------:R-:W-:Y:S01]  /*35a0*/  IABS R19, R191 ;  /* 0x000000bf00137213 */ /* 0x000fe20000000000 */
[----:B------:R-:W-:Y:S01]  /*35b0*/  STL [R1+0x75c], R230 ;  /* 0x00075ce601007387 */ /* 0x000fe20000100800 */
[----:B------:R-:W-:Y:S01]  /*35c0*/  LOP3.LUT R187, R2, 0xba, RZ, 0xfc, !PT ;  /* 0x000000ba02bb7812 */ /* 0x000fe200078efcff */
[----:B------:R-:W-:Y:S01]  /*35d0*/  IMAD.MOV R16, RZ, RZ, -R5 ;  /* 0x000000ffff107224 */ /* 0x000fe200078e0a05 */
[----:B------:R-:W-:Y:S01]  /*35e0*/  IABS R23, R190 ;  /* 0x000000be00177213 */ /* 0x000fe20000000000 */
[----:B------:R-:W-:Y:S01]  /*35f0*/  IMAD.HI.U32 R12, R6, R40, RZ ;  /* 0x00000028060c7227 */ /* 0x000fe200078e00ff */
[----:B------:R-:W-:Y:S01]  /*3600*/  IABS R31, R186 ;  /* 0x000000ba001f7213 */ /* 0x000fe20000000000 */
[----:B------:R-:W-:Y:S01]  /*3610*/  STL [R1+0x72c], R229 ;  /* 0x00072ce501007387 */ /* 0x000fe20000100800 */
[----:B------:R-:W-:Y:S01]  /*3620*/  IABS R27, R187 ;  /* 0x000000bb001b7213 */ /* 0x000fe20000000000 */
[--C-:B------:R-:W-:Y:S01]  /*3630*/  @!P0 IMAD.IADD R129, R129, 0x1, -R9.reuse ;  /* 0x0000000181818824 */ /* 0x100fe200078e0a09 */
[C---:B------:R-:W-:Y:S01]  /*3640*/  ISETP.GT.U32.AND P0, PT, R9.reuse, R46, PT ;  /* 0x0000002e0900720c */ /* 0x040fe20003f04070 */
[----:B------:R-:W-:Y:S01]  /*3650*/  @!P2 IMAD.IADD R134, R134, 0x1, -R9 ;  /* 0x000000018686a824 */ /* 0x000fe200078e0a09 */
[C---:B------:R-:W-:Y:S01]  /*3660*/  ISETP.GT.U32.AND P2, PT, R9.reuse, R44, PT ;  /* 0x0000002c0900720c */ /* 0x040fe20003f44070 */
[C---:B------:R-:W-:Y:S01]  /*3670*/  IMAD R42, R9.reuse, R14, R42 ;  /* 0x0000000e092a7224 */ /* 0x040fe200078e022a */
[C---:B------:R-:W-:Y:S01]  /*3680*/  LOP3.LUT R185, R2.reuse, 0xbe, RZ, 0xfc, !PT ;  /* 0x000000be02b97812 */ /* 0x040fe200078efcff */
[----:B------:R-:W-:Y:S01]  /*3690*/  IMAD.MOV R18, RZ, RZ, -R13 ;  /* 0x000000ffff127224 */ /* 0x000fe200078e0a0d */
[C---:B------:R-:W-:Y:S01]  /*36a0*/  LOP3.LUT R182, R2.reuse, 0xc4, RZ, 0xfc, !PT ;  /* 0x000000c402b67812 */ /* 0x040fe200078efcff */
[C---:B------:R-:W-:Y:S01]  /*36b0*/  IMAD R45, R9.reuse, R16, R45 ;  /* 0x00000010092d7224 */ /* 0x040fe200078e022d */
[----:B------:R-:W-:Y:S01]  /*36c0*/  LOP3.LUT R183, R2, 0xc2, RZ, 0xfc, !PT ;  /* 0x000000c202b77812 */ /* 0x000fe200078efcff */
[----:B------:R-:W-:Y:S01]  /*36d0*/  IMAD.HI.U32 R14, R6, R38, RZ ;  /* 0x00000026060e7227 */ /* 0x000fe200078e00ff */
[----:B------:R-:W-:Y:S01]  /*36e0*/  IABS R35, R185 ;  /* 0x000000b900237213 */ /* 0x000fe20000000000 */
[----:B------:R-:W-:Y:S01]  /*36f0*/  STL [R1+0x6f8], R228 ;  /* 0x0006f8e401007387 */ /* 0x000fe20000100800 */
[----:B------:R-:W-:Y:S01]  /*3700*/  IABS R47, R182 ;  /* 0x000000b6002f7213 */ /* 0x000fe20000000000 */
[----:B------:R-:W-:Y:S01]  /*3710*/  IMAD.MOV R12, RZ, RZ, -R12 ;  /* 0x000000ffff0c7224 */ /* 0x000fe200078e0a0c */
[----:B------:R-:W-:Y:S01]  /*3720*/  IABS R43, R183 ;  /* 0x000000b7002b7213 */ /* 0x000fe20000000000 */
[C---:B------:R-:W-:Y:S01]  /*3730*/  IMAD R5, R9.reuse, R18, R15 ;  /* 0x0000001209057224 */ /* 0x040fe200078e020f */
[C---:B------:R-:W-:Y:S01]  /*3740*/  LOP3.LUT R184, R2.reuse, 0xc0, RZ, 0xfc, !PT ;  /* 0x000000c002b87812 */ /* 0x040fe200078efcff */
[----:B------:R-:W-:Y:S01]  /*3750*/  IMAD.MOV R14, RZ, RZ, -R14 ;  /* 0x000000ffff0e7224 */ /* 0x000fe200078e0a0e */
[----:B------:R-:W-:Y:S01]  /*3760*/  LOP3.LUT R181, R2, 0xc6, RZ, 0xfc, !PT ;  /* 0x000000c602b57812 */ /* 0x000fe200078efcff */
[----:B------:R-:W-:Y:S01]  /*3770*/  IMAD R40, R9, R12, R40 ;  /* 0x0000000c09287224 */ /* 0x000fe200078e0228 */
[----:B------:R-:W-:Y:S01]  /*3780*/  IABS R39, R184 ;  /* 0x000000b800277213 */ /* 0x000fe20000000000 */
[--C-:B------:R-:W-:Y:S01]  /*3790*/  @!P6 IMAD.IADD R117, R117, 0x1, -R9.reuse ;  /* 0x000000017575e824 */ /* 0x100fe200078e0a09 */
[C---:B------:R-:W-:Y:S01]  /*37a0*/  ISETP.GT.U32.AND P6, PT, R9.reuse, R133, PT ;  /* 0x000000850900720c */ /* 0x040fe20003fc4070 */
[--C-:B------:R-:W-:Y:S01]  /*37b0*/  @!P1 IMAD.IADD R128, R128, 0x1, -R9.reuse ;  /* 0x0000000180809824 */ /* 0x100fe200078e0a09 */
[C---:B------:R-:W-:Y:S01]  /*37c0*/  ISETP.GT.U32.AND P1, PT, R9.reuse, R45, PT ;  /* 0x0000002d0900720c */ /* 0x040fe20003f24070 */
[----:B------:R-:W-:Y:S01]  /*37d0*/  IMAD.HI.U32 R13, R6, R41, RZ ;  /* 0x00000029060d7227 */ /* 0x000fe200078e00ff */
[----:B------:R-:W-:Y:S01]  /*37e0*/  IABS R51, R181 ;  /* 0x000000b500337213 */ /* 0x000fe20000000000 */
        /* <DEDUP_REMOVED lines=10> */
[----:B------:R-:W-:Y:S01]  /*3890*/  IMAD.HI.U32 R15, R6, R37, RZ ;  /* 0x00000025060f7227 */ /* 0x000fe200078e00ff */
[----:B------:R-:W-:Y:S01]  /*38a0*/  IABS R59, R179 ;  /* 0x000000b3003b7213 */ /* 0x000fe20000000000 */
[----:B------:R-:W-:Y:S01]  /*38b0*/  STL [R1+0x6ec], R226 ;  /* 0x0006ece201007387 */ /* 0x000fe20000100800 */
[----:B------:R-:W-:Y:S01]  /*38c0*/  IABS R67, R177 ;  /* 0x000000b100437213 */ /* 0x000fe20000000000 */
[----:B------:R-:W-:Y:S01]  /*38d0*/  IMAD.MOV R16, RZ, RZ, -R13 ;  /* 0x000000ffff107224 */ /* 0x000fe200078e0a0d */
[----:B------:R-:W-:Y:S01]  /*38e0*/  LOP3.LUT R180, R2, 0xc8, RZ, 0xfc, !PT ;  /* 0x000000c802b47812 */ /* 0x000fe200078efcff */
        /* <DEDUP_REMOVED lines=8> */
[----:B------:R-:W-:Y:S01]  /*3970*/  IMAD.MOV R18, RZ, RZ, -R15 ;  /* 0x000000ffff127224 */ /* 0x000fe200078e0a0f */
[----:B------:R-:W-:Y:S01]  /*3980*/  IABS R55, R180 ;  /* 0x000000b400377213 */ /* 0x000fe20000000000 */
[C---:B------:R-:W-:Y:S01]  /*3990*/  IMAD R41, R9.reuse, R16, R41 ;  /* 0x0000001009297224 */ /* 0x040fe200078e0229 */
[----:B------:R-:W-:Y:S01]  /*39a0*/  IABS R63, R178 ;  /* 0x000000b2003f7213 */ /* 0x000fe20000000000 */
[----:B------:R-:W-:Y:S01]  /*39b0*/  IMAD.MOV R8, RZ, RZ, -R8 ;  /* 0x000000ffff087224 */ /* 0x000fe200078e0a08 */
[----:B------:R-:W-:Y:S01]  /*39c0*/  IABS R71, R176 ;  /* 0x000000b000477213 */ /* 0x000fe20000000000 */
[C---:B------:R-:W-:Y:S01]  /*39d0*/  IMAD R37, R9.reuse, R18, R37 ;  /* 0x0000001209257224 */ /* 0x040fe200078e0225 */
[----:B------:R-:W-:Y:S01]  /*39e0*/  IABS R18, R194 ;  /* 0x000000c200127213 */ /* 0x000fe20000000000 */
[----:B------:R-:W-:Y:S01]  /*39f0*/  IMAD R36, R9, R8, R36 ;  /* 0x0000000809247224 */ /* 0x000fe200078e0224 */
        /* <DEDUP_REMOVED lines=11> */
[--C-:B------:R-:W-:Y:S01]  /*3ab0*/  @!P0 IMAD.IADD R38, R38, 0x1, -R9.reuse ;  /* 0x0000000126268824 */ /* 0x100fe200078e0a09 */
[C---:B------:R-:W-:Y:S01]  /*3ac0*/  ISETP.GT.U32.AND P0, PT, R9.reuse, R48, PT ;  /* 0x000000300900720c */ /* 0x040fe20003f04070 */
[----:B------:R-:W-:Y:S01]  /*3ad0*/  @!P2 IMAD.IADD R136, R136, 0x1, -R9 ;  /* 0x000000018888a824 */ /* 0x000fe200078e0a09 */
[----:B------:R-:W-:Y:S01]  /*3ae0*/  ISETP.GT.U32.AND P2, PT, R9, R44, PT ;  /* 0x0000002c0900720c */ /* 0x000fe20003f44070 */
[----:B------:R-:W-:Y:S01]  /*3af0*/  IMAD.HI.U32 R13, R6, R33, RZ ;  /* 0x00000021060d7227 */ /* 0x000fe200078e00ff */
[C---:B------:R-:W-:Y:S01]  /*3b00*/  LOP3.LUT R175, R2.reuse, 0xd2, RZ, 0xfc, !PT ;  /* 0x000000d202af7812 */ /* 0x040fe200078efcff */
[----:B------:R-:W-:Y:S01]  /*3b10*/  STL [R1+0x6e4], R224 ;  /* 0x0006e4e001007387 */ /* 0x000fe20000100800 */
[C---:B------:R-:W-:Y:S01]  /*3b20*/  LOP3.LUT R169, R2.reuse, 0xda, RZ, 0xfc, !PT ;  /* 0x000000da02a97812 */ /* 0x040fe200078efcff */
[----:B------:R-:W-:Y:S01]  /*3b30*/  IMAD.MOV R16, RZ, RZ, -R13 ;  /* 0x000000ffff107224 */ /* 0x000fe200078e0a0d */
[----:B------:R-:W-:Y:S01]  /*3b40*/  LOP3.LUT R170, R2, 0xd8, RZ, 0xfc, !PT ;  /* 0x000000d802aa7812 */ /* 0x000fe200078efcff */
[--C-:B------:R-:W-:Y:S01]  /*3b50*/  @!P6 IMAD.IADD R42, R42, 0x1, -R9.reuse ;  /* 0x000000012a2ae824 */ /* 0x100fe200078e0a09 */
[----:B------:R-:W-:Y:S01]  /*3b60*/  LOP3.LUT R173, R2, 0xd6, RZ, 0xfc, !PT ;  /* 0x000000d602ad7812 */ /* 0x000fe200078efcff */
[----:B------:R-:W-:Y:S01]  /*3b70*/  @!P1 IMAD.IADD R41, R41, 0x1, -R9 ;  /* 0x0000000129299824 */ /* 0x000fe200078e0a09 */
[C---:B------:R-:W-:Y:S01]  /*3b80*/  ISETP.GT.U32.AND P1, PT, R9.reuse, R46, PT ;  /* 0x0000002e0900720c */ /* 0x040fe20003f24070 */
[----:B------:R-:W-:Y:S01]  /*3b90*/  IMAD.HI.U32 R15, R6, R30, RZ ;  /* 0x0000001e060f7227 */ /* 0x000fe200078e00ff */
[----:B------:R-:W-:Y:S01]  /*3ba0*/  IABS R79, R174 ;  /* 0x000000ae004f7213 */ /* 0x000fe20000000000 */
[----:B------:R-:W-:Y:S01]  /*3bb0*/  STL [R1+0x6e0], R223 ;  /* 0x0006e0df01007387 */ /* 0x000fe20000100800 */
[----:B------:R-:W-:Y:S01]  /*3bc0*/  IABS R75, R175 ;  /* 0x000000af004b7213 */ /* 0x000fe20000000000 */
[----:B------:R-:W-:Y:S01]  /*3bd0*/  IMAD R33, R9, R16, R33 ;  /* 0x0000001009217224 */ /* 0x000fe200078e0221 */
[----:B------:R-:W-:Y:S01]  /*3be0*/  LOP3.LUT R166, R2, 0xe0, RZ, 0xfc, !PT ;  /* 0x000000e002a67812 */ /* 0x000fe200078efcff */
[--C-:B------:R-:W-:Y:S01]  /*3bf0*/  @!P3 IMAD.IADD R37, R37, 0x1, -R9.reuse ;  /* 0x000000012525b824 */ /* 0x100fe200078e0a09 */
[C---:B------:R-:W-:Y:S01]  /*3c00*/  ISETP.GT.U32.AND P3, PT, R9.reuse, R5, PT ;  /* 0x000000050900720c */ /* 0x040fe20003f64070 */
[--C-:B------:R-:W-:Y:S01]  /*3c10*/  @!P5 IMAD.IADD R36, R36, 0x1, -R9.reuse ;  /* 0x000000012424d824 */ /* 0x100fe200078e0a09 */
[----:B------:R-:W-:Y:S01]  /*3c20*/  ISETP.GT.U32.AND P5, PT, R9, R42, PT ;  /* 0x0000002a0900720c */ /* 0x000fe20003fa4070 */
[----:B------:R-:W-:Y:S01]  /*3c30*/  @!P4 IMAD.IADD R45, R45, 0x1, -R9 ;  /* 0x000000012d2dc824 */ /* 0x000fe200078e0a09 */
[C---:B------:R-:W-:Y:S01]  /*3c40*/  ISETP.GT.U32.AND P4, PT, R9.reuse, R40, PT ;  /* 0x000000280900720c */ /* 0x040fe20003f84070 */
[----:B------:R-:W-:Y:S01]  /*3c50*/  IMAD.MOV R15, RZ, RZ, -R15 ;  /* 0x000000ffff0f7224 */ /* 0x000fe200078e0a0f */
[----:B------:R-:W-:Y:S01]  /*3c60*/  LOP3.LUT R168, R2, 0xdc, RZ, 0xfc, !PT ;  /* 0x000000dc02a87812 */ /* 0x000fe200078efcff */
[----:B------:R-:W-:Y:S01]  /*3c70*/  IMAD.HI.U32 R12, R6, R34, RZ ;  /* 0x00000022060c7227 */ /* 0x000fe200078e00ff */
[C---:B------:R-:W-:Y:S01]  /*3c80*/  LOP3.LUT R167, R2.reuse, 0xde, RZ, 0xfc, !PT ;  /* 0x000000de02a77812 */ /* 0x040fe200078efcff */
[----:B------:R-:W-:Y:S01]  /*3c90*/  STL [R1+0x6dc], R222 ;  /* 0x0006dcde01007387 */ /* 0x000fe20000100800 */
        /* <DEDUP_REMOVED lines=13> */
[----:B------:R-:W-:Y:S01]  /*3d70*/  IMAD.MOV R14, RZ, RZ, -R14 ;  /* 0x000000ffff0e7224 */ /* 0x000fe200078e0a0e */
[----:B------:R-:W-:Y:S01]  /*3d80*/  LOP3.LUT R163, R2, 0xe6, RZ, 0xfc, !PT ;  /* 0x000000e602a37812 */ /* 0x000fe200078efcff */
[C---:B------:R-:W-:Y:S01]  /*3d90*/  IMAD.HI.U32 R8, R6.reuse, R29, RZ ;  /* 0x0000001d06087227 */ /* 0x040fe200078e00ff */
[C---:B------:R-:W-:Y:S01]  /*3da0*/  ISETP.GT.U32.AND P6, PT, R9.reuse, R134, PT ;  /* 0x000000860900720c */ /* 0x040fe20003fc4070 */
[----:B------:R-:W-:Y:S01]  /*3db0*/  STL [R1+0x6d4], R220 ;  /* 0x0006d4dc01007387 */ /* 0x000fe20000100800 */
[----:B------:R-:W-:Y:S01]  /*3dc0*/  IABS R16, R193 ;  /* 0x000000c100107213 */ /* 0x000fe20000000000 */
[----:B------:R-:W-:Y:S01]  /*3dd0*/  IMAD.HI.U32 R15, R6, R24, RZ ;  /* 0x00000018060f7227 */ /* 0x000fe200078e00ff */
[----:B------:R-:W-:Y:S01]  /*3de0*/  IABS R91, R169 ;  /* 0x000000a9005b7213 */ /* 0x000fe20000000000 */
[----:B------:R-:W-:Y:S01]  /*3df0*/  STL [R1+0x6d0], R219 ;  /* 0x0006d0db01007387 */ /* 0x000fe20000100800 */
[----:B------:R-:W-:Y:S01]  /*3e00*/  IABS R87, R170 ;  /* 0x000000aa00577213 */ /* 0x000fe20000000000 */
[C---:B------:R-:W-:Y:S01]  /*3e10*/  IMAD R34, R9.reuse, R12, R34 ;  /* 0x0000000c09227224 */ /* 0x040fe200078e0222 */
[----:B------:R-:W-:Y:S01]  /*3e20*/  IABS R83, R173 ;  /* 0x000000ad00537213 */ /* 0x000fe20000000000 */
[C---:B------:R-:W-:Y:S01]  /*3e30*/  IMAD R32, R9.reuse, R14, R32 ;  /* 0x0000000e09207224 */ /* 0x040fe200078e0220 */
[----:B------:R-:W-:Y:S01]  /*3e40*/  IABS R95, R165 ;  /* 0x000000a5005f7213 */ /* 0x000fe20000000000 */
[----:B------:R-:W-:Y:S01]  /*3e50*/  IMAD.MOV R8, RZ, RZ, -R8 ;  /* 0x000000ffff087224 */ /* 0x000fe200078e0a08 */
[----:B------:R-:W-:Y:S01]  /*3e60*/  IABS R135, R155 ;  /* 0x0000009b00877213 */ /* 0x000fe20000000000 */
[----:B------:R-:W-:Y:S01]  /*3e70*/  IMAD.MOV R15, RZ, RZ, -R15 ;  /* 0x000000ffff0f7224 */ /* 0x000fe200078e0a0f */
[----:B------:R-:W-:Y:S01]  /*3e80*/  IABS R99, R164 ;  /* 0x000000a400637213 */ /* 0x000fe20000000000 */
[----:B------:R-:W-:Y:S01]  /*3e90*/  @!P1 IMAD.IADD R46, R46, 0x1, -R9 ;  /* 0x000000012e2e9824 */ /* 0x000fe200078e0a09 */
[----:B------:R-:W-:Y:S01]  /*3ea0*/  ISETP.GT.U32.AND P1, PT, R9, R41, PT ;  /* 0x000000290900720c */ /* 0x000fe20003f24070 */
[----:B------:R-:W-:Y:S01]  /*3eb0*/  IMAD.HI.U32 R13, R6, R26, RZ ;  /* 0x0000001a060d7227 */ /* 0x000fe200078e00ff */
[----:B------:R-:W-:Y:S01]  /*3ec0*/  STL [R1+0x6cc], R218 ;  /* 0x0006ccda01007387 */ /* 0x000fe20000100800 */
[----:B------:R-:W-:-:S02]  /*3ed0*/  LOP3.LUT R161, R2, 0xea, RZ, 0xfc, !PT ;  /* 0x000000ea02a17812 */ /* 0x000fc400078efcff */
[C---:B------:R-:W-:Y:S01]  /*3ee0*/  IMAD R29, R9.reuse, R8, R29 ;  /* 0x00000008091d7224 */ /* 0x040fe200078e021d */
[----:B------:R-:W-:Y:S01]  /*3ef0*/  STL [R1+0x6c8], R217 ;  /* 0x0006c8d901007387 */ /* 0x000fe20000100800 */
[----:B------:R-:W-:Y:S01]  /*3f00*/  IMAD R24, R9, R15, R24 ;  /* 0x0000000f09187224 */ /* 0x000fe200078e0218 */
[----:B------:R-:W-:Y:S01]  /*3f10*/  LOP3.LUT R159, R2, 0xee, RZ, 0xfc, !PT ;  /* 0x000000ee029f7812 */ /* 0x000fe200078efcff */
[--C-:B------:R-:W-:Y:S01]  /*3f20*/  @!P3 IMAD.IADD R5, R5, 0x1, -R9.reuse ;  /* 0x000000010505b824 */ /* 0x100fe200078e0a09 */
[C---:B------:R-:W-:Y:S01]  /*3f30*/  ISETP.GT.U32.AND P3, PT, R9.reuse, R37, PT ;  /* 0x000000250900720c */ /* 0x040fe20003f64070 */
[--C-:B------:R-:W-:Y:S01]  /*3f40*/  @!P5 IMAD.IADD R42, R42, 0x1, -R9.reuse ;  /* 0x000000012a2ad824 */ /* 0x100fe200078e0a09 */
[C---:B------:R-:W-:Y:S01]  /*3f50*/  ISETP.GT.U32.AND P5, PT, R9.reuse, R34, PT ;  /* 0x000000220900720c */ /* 0x040fe20003fa4070 */
[----:B------:R-:W-:Y:S01]  /*3f60*/  @!P4 IMAD.IADD R40, R40, 0x1, -R9 ;  /* 0x000000012828c824 */ /* 0x000fe200078e0a09 */
[----:B------:R-:W-:Y:S01]  /*3f70*/  ISETP.GT.U32.AND P4, PT, R9, R32, PT ;  /* 0x000000200900720c */ /* 0x000fe20003f84070 */
[----:B------:R-:W-:Y:S01]  /*3f80*/  IMAD.MOV R13, RZ, RZ, -R13 ;  /* 0x000000ffff0d7224 */ /* 0x000fe200078e0a0d */
[----:B------:R-:W-:Y:S01]  /*3f90*/  STL [R1+0x6c4], R216 ;  /* 0x0006c4d801007387 */ /* 0x000fe20000100800 */
[----:B------:R-:W-:Y:S01]  /*3fa0*/  IMAD.HI.U32 R12, R6, R28, RZ ;  /* 0x0000001c060c7227 */ /* 0x000fe200078e00ff */
[----:B------:R-:W-:-:S02]  /*3fb0*/  IABS R107, R162 ;  /* 0x000000a2006b7213 */ /* 0x000fc40000000000 */
[----:B------:R-:W-:Y:S01]  /*3fc0*/  STL [R1+0x6c0], R215 ;  /* 0x0006c0d701007387 */ /* 0x000fe20000100800 */
[----:B------:R-:W-:Y:S01]  /*3fd0*/  IMAD.HI.U32 R14, R6, R25, RZ ;  /* 0x00000019060e7227 */ /* 0x000fe200078e00ff */
[----:B------:R-:W-:Y:S02]  /*3fe0*/  LOP3.LUT R153, R2, 0xfa, RZ, 0xfc, !PT ;  /* 0x000000fa02997812 */ /* 0x000fe400078efcff */
[----:B------:R-:W-:Y:S01]  /*3ff0*/  STL [R1+0x6bc], R214 ;  /* 0x0006bcd601007387 */ /* 0x000fe20000100800 */
[----:B------:R-:W-:Y:S01]  /*4000*/  IMAD.HI.U32 R8, R6, R22, RZ ;  /* 0x0000001606087227 */ /* 0x000fe200078e00ff */
[----:B------:R-:W-:Y:S02]  /*4010*/  LOP3.LUT R160, R2, 0xec, RZ, 0xfc, !PT ;  /* 0x000000ec02a07812 */ /* 0x000fe400078efcff */
[----:B------:R-:W-:Y:S01]  /*4020*/  STL [R1+0x6b8], R213 ;  /* 0x0006b8d501007387 */ /* 0x000fe20000100800 */
[--C-:B------:R-:W-:Y:S01]  /*4030*/  @!P0 IMAD.IADD R38, R38, 0x1, -R9.reuse ;  /* 0x0000000126268824 */ /* 0x100fe200078e0a09 */
[----:B------:R-:W-:Y:S01]  /*4040*/  ISETP.GT.U32.AND P0, PT, R9, R29, PT ;  /* 0x0000001d0900720c */ /* 0x000fe20003f04070 */
[----:B------:R-:W-:Y:S01]  /*4050*/  @!P2 IMAD.IADD R33, R33, 0x1, -R9 ;  /* 0x000000012121a824 */ /* 0x000fe200078e0a09 */
[C---:B------:R-:W-:Y:S01]  /*4060*/  ISETP.GT.U32.AND P2, PT, R9.reuse, R24, PT ;  /* 0x000000180900720c */ /* 0x040fe20003f44070 */
[----:B------:R-:W-:Y:S01]  /*4070*/  IMAD R26, R9, R13, R26 ;  /* 0x0000000d091a7224 */ /* 0x000fe200078e021a */
[----:B------:R-:W-:Y:S01]  /*4080*/  STL [R1+0x6b4], R212 ;  /* 0x0006b4d401007387 */ /* 0x000fe20000100800 */
[----:B------:R-:W-:Y:S01]  /*4090*/  IMAD.MOV R12, RZ, RZ, -R12 ;  /* 0x000000ffff0c7224 */ /* 0x000fe200078e0a0c */
[----:B------:R-:W-:Y:S01]  /*40a0*/  IABS R103, R163 ;  /* 0x000000a300677213 */ /* 0x000fe20000000000 */
[----:B------:R-:W-:Y:S01]  /*40b0*/  IMAD.MOV R14, RZ, RZ, -R14 ;  /* 0x000000ffff0e7224 */ /* 0x000fe200078e0a0e */
[----:B------:R-:W-:Y:S01]  /*40c0*/  IABS R111, R161 ;  /* 0x000000a1006f7213 */ /* 0x000fe20000000000 */
[----:B------:R-:W-:Y:S01]  /*40d0*/  IMAD.HI.U32 R13, R6, R20, RZ ;  /* 0x00000014060d7227 */ /* 0x000fe200078e00ff */
[----:B------:R-:W-:Y:S01]  /*40e0*/  STL [R1+0x6b0], R211 ;  /* 0x0006b0d301007387 */ /* 0x000fe20000100800 */
[----:B------:R-:W-:-:S02]  /*40f0*/  IABS R119, R159 ;  /* 0x0000009f00777213 */ /* 0x000fc40000000000 */
[----:B------:R-:W-:Y:S01]  /*4100*/  IMAD.MOV R8, RZ, RZ, -R8 ;  /* 0x000000ffff087224 */ /* 0x000fe200078e0a08 */
[C---:B------:R-:W-:Y:S01]  /*4110*/  LOP3.LUT R157, R2.reuse, 0xf2, RZ, 0xfc, !PT ;  /* 0x000000f2029d7812 */ /* 0x040fe200078efcff */
[C---:B------:R-:W-:Y:S01]  /*4120*/  IMAD R28, R9.reuse, R12, R28 ;  /* 0x0000000c091c7224 */ /* 0x040fe200078e021c */
[C---:B------:R-:W-:Y:S01]  /*4130*/  LOP3.LUT R158, R2.reuse, 0xf0, RZ, 0xfc, !PT ;  /* 0x000000f0029e7812 */ /* 0x040fe200078efcff */
[C---:B------:R-:W-:Y:S01]  /*4140*/  IMAD R25, R9.reuse, R14, R25 ;  /* 0x0000000e09197224 */ /* 0x040fe200078e0219 */
[----:B------:R-:W-:Y:S01]  /*4150*/  LOP3.LUT R156, R2, 0xf4, RZ, 0xfc, !PT ;  /* 0x000000f4029c7812 */ /* 0x000fe200078efcff */
[----:B------:R-:W-:Y:S02]  /*4160*/  IMAD.MOV R13, RZ, RZ, -R13 ;  /* 0x000000ffff0d7224 */ /* 0x000fe400078e0a0d */
[----:B------:R-:W-:Y:S01]  /*4170*/  @!P6 IMAD.IADD R134, R134, 0x1, -R9 ;  /* 0x000000018686e824 */ /* 0x000fe200078e0a09 */
[C---:B------:R-:W-:Y:S01]  /*4180*/  ISETP.GT.U32.AND P6, PT, R9.reuse, R36, PT ;  /* 0x000000240900720c */ /* 0x040fe20003fc4070 */
[----:B------:R-:W-:-:S02]  /*4190*/  IMAD R22, R9, R8, R22 ;  /* 0x0000000809167224 */ /* 0x000fc400078e0216 */
[----:B------:R-:W-:Y:S01]  /*41a0*/  @!P1 IMAD.IADD R41, R41, 0x1, -R9 ;  /* 0x0000000129299824 */ /* 0x000fe200078e0a09 */
[----:B------:R-:W-:Y:S01]  /*41b0*/  ISETP.GT.U32.AND P1, PT, R9, R30, PT ;  /* 0x0000001e0900720c */ /* 0x000fe20003f24070 */
[----:B------:R-:W-:-:S04]  /*41c0*/  IMAD.HI.U32 R12, R6, R21, RZ ;  /* 0x00000015060c7227 */ /* 0x000fc800078e00ff */
[--C-:B------:R-:W-:Y:S01]  /*41d0*/  @!P3 IMAD.IADD R37, R37, 0x1, -R9.reuse ;  /* 0x000000012525b824 */ /* 0x100fe200078e0a09 */
[C---:B------:R-:W-:Y:S01]  /*41e0*/  ISETP.GT.U32.AND P3, PT, R9.reuse, R28, PT ;  /* 0x0000001c0900720c */ /* 0x040fe20003f64070 */
[C---:B------:R-:W-:Y:S02]  /*41f0*/  IMAD R20, R9.reuse, R13, R20 ;  /* 0x0000000d09147224 */ /* 0x040fe400078e0214 */
[--C-:B------:R-:W-:Y:S01]  /*4200*/  @!P5 IMAD.IADD R34, R34, 0x1, -R9.reuse ;  /* 0x000000012222d824 */ /* 0x100fe200078e0a09 */
[C---:B------:R-:W-:Y:S01]  /*4210*/  ISETP.GT.U32.AND P5, PT, R9.reuse, R25, PT ;  /* 0x000000190900720c */ /* 0x040fe20003fa4070 */
[----:B------:R-:W-:Y:S01]  /*4220*/  @!P4 IMAD.IADD R32, R32, 0x1, -R9 ;  /* 0x000000012020c824 */ /* 0x000fe200078e0a09 */
[----:B------:R-:W-:Y:S01]  /*4230*/  ISETP.GT.U32.AND P4, PT, R9, R22, PT ;  /* 0x000000160900720c */ /* 0x000fe20003f84070 */
[----:B------:R-:W-:-:S04]  /*4240*/  IMAD.HI.U32 R14, R6, R18, RZ ;  /* 0x00000012060e7227 */ /* 0x000fc800078e00ff */
[----:B------:R-:W-:-:S04]  /*4250*/  IMAD.HI.U32 R15, R6, R16, RZ ;  /* 0x00000010060f7227 */ /* 0x000fc800078e00ff */
[----:B------:R-:W-:Y:S01]  /*4260*/  IMAD.HI.U32 R11, R6, R135, RZ ;  /* 0x00000087060b7227 */ /* 0x000fe200078e00ff */
[----:B------:R-:W-:Y:S01]  /*4270*/  IABS R143, R153 ;  /* 0x00000099008f7213 */ /* 0x000fe20000000000 */
[----:B------:R-:W-:Y:S01]  /*4280*/  STL [R1+0x6ac], R209 ;  /* 0x0006acd101007387 */ /* 0x000fe20000100800 */
[----:B------:R-:W-:Y:S01]  /*4290*/  IABS R115, R160 ;  /* 0x000000a000737213 */ /* 0x000fe20000000000 */
[----:B------:R-:W-:Y:S02]  /*42a0*/  IMAD.MOV R12, RZ, RZ, -R12 ;  /* 0x000000ffff0c7224 */ /* 0x000fe400078e0a0c */
[--C-:B------:R-:W-:Y:S01]  /*42b0*/  @!P0 IMAD.IADD R29, R29, 0x1, -R9.reuse ;  /* 0x000000011d1d8824 */ /* 0x100fe200078e0a09 */
[C---:B------:R-:W-:Y:S01]  /*42c0*/  ISETP.GT.U32.AND P0, PT, R9.reuse, R20, PT ;  /* 0x000000140900720c */ /* 0x040fe20003f04070 */
[----:B------:R-:W-:Y:S01]  /*42d0*/  @!P2 IMAD.IADD R24, R24, 0x1, -R9 ;  /* 0x000000011818a824 */ /* 0x000fe200078e0a09 */
[C---:B------:R-:W-:Y:S01]  /*42e0*/  ISETP.GT.U32.AND P2, PT, R9.reuse, R32, PT ;  /* 0x000000200900720c */ /* 0x040fe20003f44070 */
[----:B------:R-:W-:Y:S01]  /*42f0*/  IMAD.MOV R14, RZ, RZ, -R14 ;  /* 0x000000ffff0e7224 */ /* 0x000fe200078e0a0e */
[----:B------:R-:W-:Y:S01]  /*4300*/  STL [R1+0x6a8], R208 ;  /* 0x0006a8d001007387 */ /* 0x000fe20000100800 */
[----:B------:R-:W-:-:S02]  /*4310*/  IMAD R21, R9, R12, R21 ;  /* 0x0000000c09157224 */ /* 0x000fc400078e0215 */
[C---:B------:R-:W-:Y:S01]  /*4320*/  IMAD R18, R9.reuse, R14, R18 ;  /* 0x0000000e09127224 */ /* 0x040fe200078e0212 */
[----:B------:R-:W-:Y:S01]  /*4330*/  STL [R1+0x6a4], R207 ;  /* 0x0006a4cf01007387 */ /* 0x000fe20000100800 */
[--C-:B------:R-:W-:Y:S01]  /*4340*/  @!P6 IMAD.IADD R36, R36, 0x1, -R9.reuse ;  /* 0x000000012424e824 */ /* 0x100fe200078e0a09 */
[C---:B------:R-:W-:Y:S01]  /*4350*/  ISETP.GT.U32.AND P6, PT, R9.reuse, R26, PT ;  /* 0x0000001a0900720c */ /* 0x040fe20003fc4070 */
        /* <DEDUP_REMOVED lines=14> */
[----:B------:R-:W-:-:S03]  /*4440*/  IMAD.HI.U32 R12, R6, R17, RZ ;  /* 0x00000011060c7227 */ /* 0x000fc600078e00ff */
[----:B------:R-:W-:Y:S01]  /*4450*/  STL [R1+0x69c], R205 ;  /* 0x00069ccd01007387 */ /* 0x000fe20000100800 */
[----:B------:R-:W-:-:S03]  /*4460*/  IMAD.HI.U32 R13, R6, R19, RZ ;  /* 0x00000013060d7227 */ /* 0x000fc600078e00ff */
[----:B------:R-:W-:Y:S01]  /*4470*/  STL [R1+0x698], R204 ;  /* 0x000698cc01007387 */ /* 0x000fe20000100800 */
[----:B------:R-:W-:-:S03]  /*4480*/  IMAD.HI.U32 R14, R6, R23, RZ ;  /* 0x00000017060e7227 */ /* 0x000fc600078e00ff */
[----:B------:R-:W-:Y:S01]  /*4490*/  STL [R1+0x68c], R203 ;  /* 0x00068ccb01007387 */ /* 0x000fe20000100800 */
[----:B------:R-:W-:Y:S02]  /*44a0*/  IMAD R8, R9, R15, R16 ;  /* 0x0000000f09087224 */ /* 0x000fe400078e0210 */
[----:B------:R-:W-:Y:S01]  /*44b0*/  IMAD.MOV R12, RZ, RZ, -R12 ;  /* 0x000000ffff0c7224 */ /* 0x000fe200078e0a0c */
[----:B------:R-:W-:Y:S01]  /*44c0*/  STL [R1+0x688], R202 ;  /* 0x000688ca01007387 */ /* 0x000fe20000100800 */
[----:B------:R-:W-:Y:S01]  /*44d0*/  IMAD.HI.U32 R16, R6, R31, RZ ;  /* 0x0000001f06107227 */ /* 0x000fe200078e00ff */
[----:B------:R-:W-:Y:S02]  /*44e0*/  LOP3.LUT R152, R2, 0xfc, RZ, 0xfc, !PT ;  /* 0x000000fc02987812 */ /* 0x000fe400078efcff */
[----:B------:R-:W-:Y:S01]  /*44f0*/  STL [R1+0x684], R201 ;  /* 0x000684c901007387 */ /* 0x000fe20000100800 */
[----:B------:R-:W-:Y:S02]  /*4500*/  IMAD.MOV R140, RZ, RZ, -R13 ;  /* 0x000000ffff8c7224 */ /* 0x000fe400078e0a0d */
[----:B------:R-:W-:-:S02]  /*4510*/  @!P6 IMAD.IADD R26, R26, 0x1, -R9 ;  /* 0x000000011a1ae824 */ /* 0x000fc400078e0a09 */
[----:B------:R-:W-:Y:S01]  /*4520*/  @!P1 IMAD.IADD R21, R21, 0x1, -R9 ;  /* 0x0000000115159824 */ /* 0x000fe200078e0a09 */
[C---:B------:R-:W-:Y:S01]  /*4530*/  ISETP.GT.U32.AND P1, PT, R9.reuse, R29, PT ;  /* 0x0000001d0900720c */ /* 0x040fe20003f24070 */
[----:B------:R-:W-:Y:S01]  /*4540*/  IMAD.HI.U32 R15, R6, R27, RZ ;  /* 0x0000001b060f7227 */ /* 0x000fe200078e00ff */
[C---:B------:R-:W-:Y:S01]  /*4550*/  ISETP.GT.U32.AND P6, PT, R9.reuse, R34, PT ;  /* 0x000000220900720c */ /* 0x040fe20003fc4070 */
[----:B------:R-:W-:Y:S02]  /*4560*/  STL [R1+0x680], R200 ;  /* 0x000680c801007387 */ /* 0x000fe40000100800 */
[----:B------:R-:W-:Y:S02]  /*4570*/  IMAD.MOV R142, RZ, RZ, -R14 ;  /* 0x000000ffff8e7224 */ /* 0x000fe400078e0a0e */
[----:B------:R-:W-:Y:S01]  /*4580*/  IMAD R14, R9, R12, R17 ;  /* 0x0000000c090e7224 */ /* 0x000fe200078e0211 */
[----:B------:R-:W-:Y:S01]  /*4590*/  STL [R1+0x67c], R199 ;  /* 0x00067cc701007387 */ /* 0x000fe20000100800 */
[----:B------:R-:W-:-:S02]  /*45a0*/  IMAD.MOV R16, RZ, RZ, -R16 ;  /* 0x000000ffff107224 */ /* 0x000fc400078e0a10 */
[C---:B------:R-:W-:Y:S01]  /*45b0*/  IMAD R12, R9.reuse, R140, R19 ;  /* 0x0000008c090c7224 */ /* 0x040fe200078e0213 */
[----:B------:R-:W-:Y:S01]  /*45c0*/  STL [R1+0x678], R198 ;  /* 0x000678c601007387 */ /* 0x000fe20000100800 */
[--C-:B------:R-:W-:Y:S01]  /*45d0*/  @!P3 IMAD.IADD R18, R18, 0x1, -R9.reuse ;  /* 0x000000011212b824 */ /* 0x100fe200078e0a09 */
[----:B------:R-:W-:Y:S01]  /*45e0*/  ISETP.GT.U32.AND P3, PT, R9, R26, PT ;  /* 0x0000001a0900720c */ /* 0x000fe20003f64070 */
[--C-:B------:R-:W-:Y:S01]  /*45f0*/  @!P5 IMAD.IADD R33, R33, 0x1, -R9.reuse ;  /* 0x000000012121d824 */ /* 0x100fe200078e0a09 */
[C---:B------:R-:W-:Y:S01]  /*4600*/  ISETP.GT.U32.AND P5, PT, R9.reuse, R25, PT ;  /* 0x000000190900720c */ /* 0x040fe20003fa4070 */
[----:B------:R-:W-:Y:S01]  /*4610*/  @!P4 IMAD.IADD R30, R30, 0x1, -R9 ;  /* 0x000000011e1ec824 */ /* 0x000fe200078e0a09 */
[C---:B------:R-:W-:Y:S01]  /*4620*/  ISETP.GT.U32.AND P4, PT, R9.reuse, R22, PT ;  /* 0x000000160900720c */ /* 0x040fe20003f84070 */
[----:B------:R-:W-:Y:S01]  /*4630*/  IMAD.MOV R144, RZ, RZ, -R15 ;  /* 0x000000ffff907224 */ /* 0x000fe200078e0a0f */
[----:B------:R-:W-:Y:S01]  /*4640*/  STL [R1+0x674], R197 ;  /* 0x000674c501007387 */ /* 0x000fe20000100800 */
[----:B------:R-:W-:-:S02]  /*4650*/  IMAD R19, R9, R16, R31 ;  /* 0x0000001009137224 */ /* 0x000fc400078e021f */
[--C-:B------:R-:W-:Y:S01]  /*4660*/  @!P0 IMAD.IADD R28, R28, 0x1, -R9.reuse ;  /* 0x000000011c1c8824 */ /* 0x100fe200078e0a09 */
[C---:B------:R-:W-:Y:S01]  /*4670*/  ISETP.GT.U32.AND P0, PT, R9.reuse, R20, PT ;  /* 0x000000140900720c */ /* 0x040fe20003f04070 */
[----:B------:R-:W-:Y:S01]  /*4680*/  @!P2 IMAD.IADD R24, R24, 0x1, -R9 ;  /* 0x000000011818a824 */ /* 0x000fe200078e0a09 */
[C---:B------:R-:W-:Y:S01]  /*4690*/  ISETP.GT.U32.AND P2, PT, R9.reuse, R12, PT ;  /* 0x0000000c0900720c */ /* 0x040fe20003f44070 */
[----:B------:R-:W-:Y:S01]  /*46a0*/  IMAD R15, R9, R144, R27 ;  /* 0x00000090090f7224 */ /* 0x000fe200078e021b */
[----:B------:R-:W-:Y:S01]  /*46b0*/  STL [R1+0x670], R196 ;  /* 0x000670c401007387 */ /* 0x000fe20000100800 */
[----:B------:R-:W-:-:S03]  /*46c0*/  IMAD.HI.U32 R16, R6, R35, RZ ;  /* 0x0000002306107227 */ /* 0x000fc600078e00ff */
[----:B------:R-:W-:Y:S01]  /*46d0*/  STL [R1+0x66c], R195 ;  /* 0x00066cc301007387 */ /* 0x000fe20000100800 */
[----:B------:R-:W-:-:S03]  /*46e0*/  IMAD.HI.U32 R27, R6, R47, RZ ;  /* 0x0000002f061b7227 */ /* 0x000fc600078e00ff */
[----:B------:R-:W-:Y:S01]  /*46f0*/  STL [R1+0x668], R194 ;  /* 0x000668c201007387 */ /* 0x000fe20000100800 */
[----:B------:R-:W-:Y:S02]  /*4700*/  IMAD R13, R9, R142, R23 ;  /* 0x0000008e090d7224 */ /* 0x000fe400078e0217 */
[----:B------:R-:W-:Y:S01]  /*4710*/  IMAD.HI.U32 R23, R6, R43, RZ ;  /* 0x0000002b06177227 */ /* 0x000fe200078e00ff */
[----:B------:R-:W-:Y:S03]  /*4720*/  STL [R1+0x664], R193 ;  /* 0x000664c101007387 */ /* 0x000fe60000100800 */
[----:B------:R-:W-:Y:S01]  /*4730*/  IMAD.MOV R16, RZ, RZ, -R16 ;  /* 0x000000ffff107224 */ /* 0x000fe200078e0a10 */
[----:B------:R-:W-:Y:S01]  /*4740*/  STL [R1+0x660], R192 ;  /* 0x000660c001007387 */ /* 0x000fe20000100800 */
[----:B------:R-:W-:Y:S02]  /*4750*/  IMAD.MOV R144, RZ, RZ, -R27 ;  /* 0x000000ffff907224 */ /* 0x000fe400078e0a1b */
        /* <DEDUP_REMOVED lines=15> */
[C---:B------:R-:W-:Y:S01]  /*4850*/  IMAD.HI.U32 R17, R6.reuse, R39, RZ ;  /* 0x0000002706117227 */ /* 0x040fe200078e00ff */
[----:B------:R-:W-:Y:S03]  /*4860*/  STL [R1+0x654], R187 ;  /* 0x000654bb01007387 */ /* 0x000fe60000100800 */
[----:B------:R-:W-:Y:S01]  /*4870*/  IMAD.HI.U32 R31, R6, R51, RZ ;  /* 0x00000033061f7227 */ /* 0x000fe200078e00ff */
[----:B------:R-:W-:Y:S03]  /*4880*/  STL [R1+0x650], R186 ;  /* 0x000650ba01007387 */ /* 0x000fe60000100800 */
[--C-:B------:R-:W-:Y:S01]  /*4890*/  @!P0 IMAD.IADD R20, R20, 0x1, -R9.reuse ;  /* 0x0000000114148824 */ /* 0x100fe200078e0a09 */
[C---:B------:R-:W-:Y:S01]  /*48a0*/  ISETP.GT.U32.AND P0, PT, R9.reuse, R19, PT ;  /* 0x000000130900720c */ /* 0x040fe20003f04070 */
[----:B------:R-:W-:Y:S01]  /*48b0*/  @!P2 IMAD.IADD R12, R12, 0x1, -R9 ;  /* 0x000000010c0ca824 */ /* 0x000fe200078e0a09 */
[----:B------:R-:W-:Y:S01]  /*48c0*/  ISETP.GT.U32.AND P2, PT, R9, R35, PT ;  /* 0x000000230900720c */ /* 0x000fe20003f44070 */
[----:B------:R-:W-:Y:S01]  /*48d0*/  IMAD.MOV R140, RZ, RZ, -R17 ;  /* 0x000000ffff8c7224 */ /* 0x000fe200078e0a11 */
[----:B------:R-:W-:Y:S01]  /*48e0*/  STL [R1+0x64c], R185 ;  /* 0x00064cb901007387 */ /* 0x000fe20000100800 */
[----:B------:R-:W-:-:S02]  /*48f0*/  IMAD.MOV R146, RZ, RZ, -R31 ;  /* 0x000000ffff927224 */ /* 0x000fc400078e0a1f */
[C---:B------:R-:W-:Y:S01]  /*4900*/  IMAD.HI.U32 R17, R6.reuse, R59, RZ ;  /* 0x0000003b06117227 */ /* 0x040fe200078e00ff */
[----:B------:R-:W-:Y:S03]  /*4910*/  STL [R1+0x648], R184 ;  /* 0x000648b801007387 */ /* 0x000fe60000100800 */
[----:B------:R-:W-:Y:S01]  /*4920*/  IMAD R27, R9, R140, R39 ;  /* 0x0000008c091b7224 */ /* 0x000fe200078e0227 */
[----:B------:R-:W-:Y:S01]  /*4930*/  STL [R1+0x644], R183 ;  /* 0x000644b701007387 */ /* 0x000fe20000100800 */
[----:B------:R-:W-:-:S03]  /*4940*/  IMAD.HI.U32 R47, R6, R67, RZ ;  /* 0x00000043062f7227 */ /* 0x000fc600078e00ff */
[----:B------:R-:W-:Y:S01]  /*4950*/  STL [R1+0x640], R182 ;  /* 0x000640b601007387 */ /* 0x000fe20000100800 */
[C---:B------:R-:W-:Y:S02]  /*4960*/  IMAD R31, R9.reuse, R142, R43 ;  /* 0x0000008e091f7224 */ /* 0x040fe400078e022b */
[----:B------:R-:W-:Y:S01]  /*4970*/  IMAD R39, R9, R146, R51 ;  /* 0x0000009209277224 */ /* 0x000fe200078e0233 */
[----:B------:R-:W-:Y:S01]  /*4980*/  STL [R1+0x63c], R181 ;  /* 0x00063cb501007387 */ /* 0x000fe20000100800 */
[----:B------:R-:W-:Y:S02]  /*4990*/  IMAD.MOV R140, RZ, RZ, -R17 ;  /* 0x000000ffff8c7224 */ /* 0x000fe400078e0a11 */
[----:B------:R-:W-:Y:S01]  /*49a0*/  @!P1 IMAD.IADD R21, R21, 0x1, -R9 ;  /* 0x0000000115159824 */ /* 0x000fe200078e0a09 */
[C---:B------:R-:W-:Y:S01]  /*49b0*/  ISETP.GT.U32.AND P1, PT, R9.reuse, R15, PT ;  /* 0x0000000f0900720c */ /* 0x040fe20003f24070 */
[----:B------:R-:W-:Y:S01]  /*49c0*/  IMAD.MOV R144, RZ, RZ, -R47 ;  /* 0x000000ffff907224 */ /* 0x000fe200078e0a2f */
[----:B------:R-:W-:Y:S01]  /*49d0*/  STL [R1+0x638], R180 ;  /* 0x000638b401007387 */ /* 0x000fe20000100800 */
[----:B------:R-:W-:-:S02]  /*49e0*/  IMAD R47, R9, R140, R59 ;  /* 0x0000008c092f7224 */ /* 0x000fc400078e023b */
[--C-:B------:R-:W-:Y:S01]  /*49f0*/  @!P6 IMAD.IADD R18, R18, 0x1, -R9.reuse ;  /* 0x000000011212e824 */ /* 0x100fe200078e0a09 */
[C---:B------:R-:W-:Y:S01]  /*4a00*/  ISETP.GT.U32.AND P6, PT, R9.reuse, R23, PT ;  /* 0x000000170900720c */ /* 0x040fe20003fc4070 */
[--C-:B------:R-:W-:Y:S01]  /*4a10*/  @!P3 IMAD.IADD R8, R8, 0x1, -R9.reuse ;  /* 0x000000010808b824 */ /* 0x100fe200078e0a09 */
[C---:B------:R-:W-:Y:S01]  /*4a20*/  ISETP.GT.U32.AND P3, PT, R9.reuse, R27, PT ;  /* 0x0000001b0900720c */ /* 0x040fe20003f64070 */
[--C-:B------:R-:W-:Y:S01]  /*4a30*/  @!P5 IMAD.IADD R14, R14, 0x1, -R9.reuse ;  /* 0x000000010e0ed824 */ /* 0x100fe200078e0a09 */
[----:B------:R-:W-:Y:S01]  /*4a40*/  ISETP.GT.U32.AND P5, PT, R9, R31, PT ;  /* 0x0000001f0900720c */ /* 0x000fe20003fa4070 */
[--C-:B------:R-:W-:Y:S01]  /*4a50*/  @!P4 IMAD.IADD R13, R13, 0x1, -R9.reuse ;  /* 0x000000010d0dc824 */ /* 0x100fe200078e0a09 */
[----:B------:R-:W-:Y:S01]  /*4a60*/  ISETP.GT.U32.AND P4, PT, R9, R39, PT ;  /* 0x000000270900720c */ /* 0x000fe20003f84070 */
[--C-:B------:R-:W-:Y:S01]  /*4a70*/  @!P0 IMAD.IADD R19, R19, 0x1, -R9.reuse ;  /* 0x0000000113138824 */ /* 0x100fe200078e0a09 */
[----:B------:R-:W-:Y:S01]  /*4a80*/  ISETP.GT.U32.AND P0, PT, R9, R47, PT ;  /* 0x0000002f0900720c */ /* 0x000fe20003f04070 */
[--C-:B------:R-:W-:Y:S01]  /*4a90*/  @!P2 IMAD.IADD R35, R35, 0x1, -R9.reuse ;  /* 0x000000012323a824 */ /* 0x100fe200078e0a09 */
[----:B------:R-:W-:Y:S01]  /*4aa0*/  ISETP.GT.U32.AND P2, PT, R9, R13, PT ;  /* 0x0000000d0900720c */ /* 0x000fe20003f44070 */
[C---:B------:R-:W-:Y:S01]  /*4ab0*/  IMAD.HI.U32 R16, R6.reuse, R55, RZ ;  /* 0x0000003706107227 */ /* 0x040fe200078e00ff */
[----:B------:R-:W-:Y:S03]  /*4ac0*/  STL [R1+0x634], R179 ;  /* 0x000634b301007387 */ /* 0x000fe60000100800 */
[----:B------:R-:W-:Y:S01]  /*4ad0*/  @!P1 IMAD.IADD R15, R15, 0x1, -R9 ;  /* 0x000000010f0f9824 */ /* 0x000fe200078e0a09 */
[----:B------:R-:W-:Y:S01]  /*4ae0*/  STL [R1+0x630], R178 ;  /* 0x000630b201007387 */ /* 0x000fe20000100800 */
[----:B------:R-:W-:-:S03]  /*4af0*/  IMAD.HI.U32 R43, R6, R63, RZ ;  /* 0x0000003f062b7227 */ /* 0x000fc600078e00ff */
[----:B------:R-:W-:Y:S01]  /*4b00*/  STL [R1+0x62c], R177 ;  /* 0x00062cb101007387 */ /* 0x000fe20000100800 */
[----:B------:R-:W-:-:S03]  /*4b10*/  IMAD.HI.U32 R51, R6, R71, RZ ;  /* 0x0000004706337227 */ /* 0x000fc600078e00ff */
[----:B------:R-:W-:Y:S01]  /*4b20*/  STL [R1+0x628], R176 ;  /* 0x000628b001007387 */ /* 0x000fe20000100800 */
[----:B------:R-:W-:Y:S02]  /*4b30*/  IMAD.MOV R16, RZ, RZ, -R16 ;  /* 0x000000ffff107224 */ /* 0x000fe400078e0a10 */
[--C-:B------:R-:W-:Y:S02]  /*4b40*/  @!P6 IMAD.IADD R23, R23, 0x1, -R9.reuse ;  /* 0x000000011717e824 */ /* 0x100fe400078e0a09 */
[--C-:B------:R-:W-:Y:S01]  /*4b50*/  @!P3 IMAD.IADD R27, R27, 0x1, -R9.reuse ;  /* 0x000000011b1bb824 */ /* 0x100fe200078e0a09 */
[----:B------:R-:W-:Y:S01]  /*4b60*/  ISETP.GT.U32.AND P3, PT, R9, R14, PT ;  /* 0x0000000e0900720c */ /* 0x000fe20003f64070 */
[--C-:B------:R-:W-:Y:S01]  /*4b70*/  @!P5 IMAD.IADD R31, R31, 0x1, -R9.reuse ;  /* 0x000000011f1fd824 */ /* 0x100fe200078e0a09 */
[----:B------:R-:W-:Y:S01]  /*4b80*/  ISETP.GT.U32.AND P5, PT, R9, R12, PT ;  /* 0x0000000c0900720c */ /* 0x000fe20003fa4070 */
[----:B------:R-:W-:Y:S01]  /*4b90*/  @!P4 IMAD.IADD R39, R39, 0x1, -R9 ;  /* 0x000000012727c824 */ /* 0x000fe200078e0a09 */
[----:B------:R-:W-:Y:S01]  /*4ba0*/  ISETP.GT.U32.AND P4, PT, R9, R15, PT ;  /* 0x0000000f0900720c */ /* 0x000fe20003f84070 */
[----:B------:R-:W-:Y:S01]  /*4bb0*/  IMAD.MOV R142, RZ, RZ, -R43 ;  /* 0x000000ffff8e7224 */ /* 0x000fe200078e0a2b */
[----:B------:R-:W-:Y:S01]  /*4bc0*/  STL [R1+0x624], R175 ;  /* 0x000624af01007387 */ /* 0x000fe20000100800 */
[----:B------:R-:W-:-:S02]  /*4bd0*/  IMAD.MOV R146, RZ, RZ, -R51 ;  /* 0x000000ffff927224 */ /* 0x000fc400078e0a33 */
[----:B------:R-:W-:Y:S02]  /*4be0*/  IMAD R43, R9, R16, R55 ;  /* 0x00000010092b7224 */ /* 0x000fe400078e0237 */
[--C-:B------:R-:W-:Y:S01]  /*4bf0*/  @!P0 IMAD.IADD R47, R47, 0x1, -R9.reuse ;  /* 0x000000012f2f8824 */ /* 0x100fe200078e0a09 */
[----:B------:R-:W-:Y:S01]  /*4c00*/  ISETP.GT.U32.AND P0, PT, R9, R23, PT ;  /* 0x000000170900720c */ /* 0x000fe20003f04070 */
[----:B------:R-:W-:Y:S01]  /*4c10*/  @!P2 IMAD.IADD R13, R13, 0x1, -R9 ;  /* 0x000000010d0da824 */ /* 0x000fe200078e0a09 */
[C---:B------:R-:W-:Y:S01]  /*4c20*/  ISETP.GT.U32.AND P2, PT, R9.reuse, R35, PT ;  /* 0x000000230900720c */ /* 0x040fe20003f44070 */
[C---:B------:R-:W-:Y:S02]  /*4c30*/  IMAD R59, R9.reuse, R146, R71 ;  /* 0x00000092093b7224 */ /* 0x040fe400078e0247 */
[C---:B------:R-:W-:Y:S01]  /*4c40*/  IMAD.HI.U32 R17, R6.reuse, R79, RZ ;  /* 0x0000004f06117227 */ /* 0x040fe200078e00ff */
[C---:B------:R-:W-:Y:S01]  /*4c50*/  ISETP.GT.U32.AND P1, PT, R9.reuse, R43, PT ;  /* 0x0000002b0900720c */ /* 0x040fe20003f24070 */
[----:B------:R-:W-:Y:S02]  /*4c60*/  STL [R1+0x61c], R174 ;  /* 0x00061cae01007387 */ /* 0x000fe40000100800 */
[C---:B------:R-:W-:Y:S01]  /*4c70*/  IMAD.HI.U32 R16, R6.reuse, R75, RZ ;  /* 0x0000004b06107227 */ /* 0x040fe200078e00ff */
[----:B------:R-:W-:Y:S01]  /*4c80*/  ISETP.GT.U32.AND P6, PT, R9, R8, PT ;  /* 0x000000080900720c */ /* 0x000fe20003fc4070 */
[----:B------:R-:W-:Y:S02]  /*4c90*/  STL [R1+0x618], R173 ;  /* 0x000618ad01007387 */ /* 0x000fe40000100800 */
[----:B------:R-:W-:-:S02]  /*4ca0*/  IMAD.HI.U32 R71, R6, R91, RZ ;  /* 0x0000005b06477227 */ /* 0x000fc400078e00ff */
[----:B------:R-:W-:Y:S02]  /*4cb0*/  STL [R1+0x614], R170 ;  /* 0x000614aa01007387 */ /* 0x000fe40000100800 */
[C---:B------:R-:W-:Y:S02]  /*4cc0*/  IMAD R55, R9.reuse, R144, R67 ;  /* 0x0000009009377224 */ /* 0x040fe400078e0243 */
[----:B------:R-:W-:Y:S01]  /*4cd0*/  IMAD R51, R9, R142, R63 ;  /* 0x0000008e09337224 */ /* 0x000fe200078e023f */
[----:B------:R-:W-:Y:S01]  /*4ce0*/  STL [R1+0x610], R169 ;  /* 0x000610a901007387 */ /* 0x000fe20000100800 */
[----:B------:R-:W-:-:S03]  /*4cf0*/  IMAD.HI.U32 R67, R6, R87, RZ ;  /* 0x0000005706437227 */ /* 0x000fc600078e00ff */
[----:B------:R-:W-:Y:S01]  /*4d00*/  STL [R1+0x60c], R168 ;  /* 0x00060ca801007387 */ /* 0x000fe20000100800 */
[----:B------:R-:W-:-:S03]  /*4d10*/  IMAD.HI.U32 R63, R6, R83, RZ ;  /* 0x00000053063f7227 */ /* 0x000fc600078e00ff */
[----:B------:R-:W-:Y:S01]  /*4d20*/  STL [R1+0x608], R167 ;  /* 0x000608a701007387 */ /* 0x000fe20000100800 */
[----:B------:R-:W-:Y:S02]  /*4d30*/  IMAD.MOV R140, RZ, RZ, -R17 ;  /* 0x000000ffff8c7224 */ /* 0x000fe400078e0a11 */
[----:B------:R-:W-:Y:S01]  /*4d40*/  IMAD.MOV R16, RZ, RZ, -R16 ;  /* 0x000000ffff107224 */ /* 0x000fe200078e0a10 */
[----:B------:R-:W-:Y:S01]  /*4d50*/  STL [R1+0x604], R166 ;  /* 0x000604a601007387 */ /* 0x000fe20000100800 */
[----:B------:R-:W-:Y:S02]  /*4d60*/  IMAD.MOV R146, RZ, RZ, -R71 ;  /* 0x000000ffff927224 */ /* 0x000fe400078e0a47 */
[----:B------:R-:W-:Y:S01]  /*4d70*/  IMAD.MOV R144, RZ, RZ, -R67 ;  /* 0x000000ffff907224 */ /* 0x000fe200078e0a43 */
[----:B------:R-:W-:Y:S01]  /*4d80*/  STL [R1+0x600], R165 ;  /* 0x000600a501007387 */ /* 0x000fe20000100800 */
[----:B------:R-:W-:Y:S02]  /*4d90*/  IMAD.MOV R142, RZ, RZ, -R63 ;  /* 0x000000ffff8e7224 */ /* 0x000fe400078e0a3f */
[C---:B------:R-:W-:Y:S01]  /*4da0*/  IMAD R67, R9.reuse, R140, R79 ;  /* 0x0000008c09437224 */ /* 0x040fe200078e024f */
[----:B------:R-:W-:Y:S01]  /*4db0*/  STL [R1+0x5fc], R164 ;  /* 0x0005fca401007387 */ /* 0x000fe20000100800 */
[----:B------:R-:W-:-:S02]  /*4dc0*/  IMAD R63, R9, R16, R75 ;  /* 0x00000010093f7224 */ /* 0x000fc400078e024b */
[C---:B------:R-:W-:Y:S01]  /*4dd0*/  IMAD R79, R9.reuse, R146, R91 ;  /* 0x00000092094f7224 */ /* 0x040fe200078e025b */
[----:B------:R-:W-:Y:S01]  /*4de0*/  IABS R91, R166 ;  /* 0x000000a6005b7213 */ /* 0x000fe20000000000 */
        /* <DEDUP_REMOVED lines=8> */
[----:B------:R-:W-:Y:S01]  /*4e70*/  @!P2 IMAD.IADD R35, R35, 0x1, -R9 ;  /* 0x000000012323a824 */ /* 0x000fe200078e0a09 */
[C---:B------:R-:W-:Y:S01]  /*4e80*/  ISETP.GT.U32.AND P2, PT, R9.reuse, R63, PT ;  /* 0x0000003f0900720c */ /* 0x040fe20003f44070 */
[----:B------:R-:W-:Y:S01]  /*4e90*/  IMAD R71, R9, R142, R83 ;  /* 0x0000008e09477224 */ /* 0x000fe200078e0253 */
[----:B------:R-:W-:Y:S01]  /*4ea0*/  IABS R83, R168 ;  /* 0x000000a800537213 */ /* 0x000fe20000000000 */
[----:B------:R-:W-:Y:S01]  /*4eb0*/  IMAD.HI.U32 R142, R6, R91, RZ ;  /* 0x0000005b068e7227 */ /* 0x000fe200078e00ff */
[----:B------:R-:W-:Y:S03]  /*4ec0*/  STL [R1+0x5f8], R163 ;  /* 0x0005f8a301007387 */ /* 0x000fe60000100800 */
[----:B------:R-:W-:Y:S01]  /*4ed0*/  @!P1 IMAD.IADD R43, R43, 0x1, -R9 ;  /* 0x000000012b2b9824 */ /* 0x000fe200078e0a09 */
[----:B------:R-:W-:Y:S01]  /*4ee0*/  STL [R1+0x5f4], R162 ;  /* 0x0005f4a201007387 */ /* 0x000fe20000100800 */
[C---:B------:R-:W-:Y:S01]  /*4ef0*/  IMAD R75, R9.reuse, R144, R87 ;  /* 0x00000090094b7224 */ /* 0x040fe200078e0257 */
[----:B------:R-:W-:Y:S01]  /*4f00*/  IABS R87, R167 ;  /* 0x000000a700577213 */ /* 0x000fe20000000000 */
[----:B------:R-:W-:Y:S01]  /*4f10*/  IMAD.MOV R142, RZ, RZ, -R142 ;  /* 0x000000ffff8e7224 */ /* 0x000fe200078e0a8e */
[----:B------:R-:W-:Y:S01]  /*4f20*/  STL [R1+0x5f0], R161 ;  /* 0x0005f0a101007387 */ /* 0x000fe20000100800 */
[----:B------:R-:W-:Y:S01]  /*4f30*/  @!P6 IMAD.IADD R8, R8, 0x1, -R9 ;  /* 0x000000010808e824 */ /* 0x000fe200078e0a09 */
[C---:B------:R-:W-:Y:S01]  /*4f40*/  ISETP.GT.U32.AND P6, PT, R9.reuse, R43, PT ;  /* 0x0000002b0900720c */ /* 0x040fe20003fc4070 */
[----:B------:R-:W-:Y:S01]  /*4f50*/  IMAD R91, R9, R142, R91 ;  /* 0x0000008e095b7224 */ /* 0x000fe200078e025b */
[----:B------:R-:W-:Y:S01]  /*4f60*/  STL [R1+0x5ec], R160 ;  /* 0x0005eca001007387 */ /* 0x000fe20000100800 */
        /* <DEDUP_REMOVED lines=8> */
[C---:B------:R-:W-:Y:S01]  /*4ff0*/  IMAD.HI.U32 R144, R6.reuse, R87, RZ ;  /* 0x0000005706907227 */ /* 0x040fe200078e00ff */
[----:B------:R-:W-:Y:S03]  /*5000*/  STL [R1+0x5e4], R158 ;  /* 0x0005e49e01007387 */ /* 0x000fe60000100800 */
[----:B------:R-:W-:Y:S01]  /*5010*/  IMAD.HI.U32 R140, R6, R95, RZ ;  /* 0x0000005f068c7227 */ /* 0x000fe200078e00ff */
[----:B------:R-:W-:Y:S03]  /*5020*/  STL [R1+0x5e0], R157 ;  /* 0x0005e09d01007387 */ /* 0x000fe60000100800 */
[--C-:B------:R-:W-:Y:S01]  /*5030*/  @!P0 IMAD.IADD R51, R51, 0x1, -R9.reuse ;  /* 0x0000000133338824 */ /* 0x100fe200078e0a09 */
[----:B------:R-:W-:Y:S01]  /*5040*/  ISETP.GT.U32.AND P0, PT, R9, R79, PT ;  /* 0x0000004f0900720c */ /* 0x000fe20003f04070 */
[----:B------:R-:W-:Y:S01]  /*5050*/  @!P2 IMAD.IADD R63, R63, 0x1, -R9 ;  /* 0x000000013f3fa824 */ /* 0x000fe200078e0a09 */
[----:B------:R-:W-:Y:S01]  /*5060*/  ISETP.GT.U32.AND P2, PT, R9, R91, PT ;  /* 0x0000005b0900720c */ /* 0x000fe20003f44070 */
[----:B------:R-:W-:Y:S01]  /*5070*/  IMAD.MOV R146, RZ, RZ, -R146 ;  /* 0x000000ffff927224 */ /* 0x000fe200078e0a92 */
[----:B------:R-:W-:Y:S01]  /*5080*/  STL [R1+0x5dc], R156 ;  /* 0x0005dc9c01007387 */ /* 0x000fe20000100800 */
[----:B------:R-:W-:-:S02]  /*5090*/  IMAD.MOV R144, RZ, RZ, -R144 ;  /* 0x000000ffff907224 */ /* 0x000fc400078e0a90 */
[----:B------:R-:W-:Y:S01]  /*50a0*/  IMAD.MOV R140, RZ, RZ, -R140 ;  /* 0x000000ffff8c7224 */ /* 0x000fe200078e0a8c */
[----:B------:R-:W-:Y:S01]  /*50b0*/  STL [R1+0x5d8], R155 ;  /* 0x0005d89b01007387 */ /* 0x000fe20000100800 */
[C---:B------:R-:W-:Y:S02]  /*50c0*/  IMAD R83, R9.reuse, R146, R83 ;  /* 0x0000009209537224 */ /* 0x040fe400078e0253 */
[C---:B------:R-:W-:Y:S01]  /*50d0*/  IMAD R87, R9.reuse, R144, R87 ;  /* 0x0000009009577224 */ /* 0x040fe200078e0257 */
[----:B------:R-:W-:Y:S01]  /*50e0*/  STL [R1+0x578], R172 ;  /* 0x000578ac01007387 */ /* 0x000fe20000100800 */
[----:B------:R-:W-:Y:S02]  /*50f0*/  IMAD R95, R9, R140, R95 ;  /* 0x0000008c095f7224 */ /* 0x000fe400078e025f */
[--C-:B------:R-:W-:Y:S01]  /*5100*/  @!P6 IMAD.IADD R43, R43, 0x1, -R9.reuse ;  /* 0x000000012b2be824 */ /* 0x100fe200078e0a09 */
[----:B------:R-:W-:Y:S01]  /*5110*/  ISETP.GT.U32.AND P6, PT, R9, R71, PT ;  /* 0x000000470900720c */ /* 0x000fe20003fc4070 */
[----:B------:R-:W-:Y:S01]  /*5120*/  IMAD.HI.U32 R16, R6, R99, RZ ;  /* 0x0000006306107227 */ /* 0x000fe200078e00ff */
[----:B------:R-:W-:Y:S03]  /*5130*/  STL [R1+0x5d4], R154 ;  /* 0x0005d49a01007387 */ /* 0x000fe60000100800 */
[--C-:B------:R-:W-:Y:S01]  /*5140*/  @!P3 IMAD.IADD R55, R55, 0x1, -R9.reuse ;  /* 0x000000013737b824 */ /* 0x100fe200078e0a09 */
[----:B------:R-:W-:Y:S01]  /*5150*/  ISETP.GT.U32.AND P3, PT, R9, R83, PT ;  /* 0x000000530900720c */ /* 0x000fe20003f64070 */
[--C-:B------:R-:W-:Y:S01]  /*5160*/  @!P5 IMAD.IADD R59, R59, 0x1, -R9.reuse ;  /* 0x000000013b3bd824 */ /* 0x100fe200078e0a09 */
[----:B------:R-:W-:Y:S01]  /*5170*/  ISETP.GT.U32.AND P5, PT, R9, R87, PT ;  /* 0x000000570900720c */ /* 0x000fe20003fa4070 */
[----:B------:R-:W-:Y:S01]  /*5180*/  @!P4 IMAD.IADD R67, R67, 0x1, -R9 ;  /* 0x000000014343c824 */ /* 0x000fe200078e0a09 */
[----:B------:R-:W-:Y:S01]  /*5190*/  ISETP.GT.U32.AND P4, PT, R9, R95, PT ;  /* 0x0000005f0900720c */ /* 0x000fe20003f84070 */
[----:B------:R-:W-:-:S02]  /*51a0*/  IMAD.MOV R11, RZ, RZ, -R11 ;  /* 0x000000ffff0b7224 */ /* 0x000fc400078e0a0b */
[----:B------:R-:W-:Y:S02]  /*51b0*/  IMAD.MOV R16, RZ, RZ, -R16 ;  /* 0x000000ffff107224 */ /* 0x000fe400078e0a10 */
[--C-:B------:R-:W-:Y:S01]  /*51c0*/  @!P0 IMAD.IADD R79, R79, 0x1, -R9.reuse ;  /* 0x000000014f4f8824 */ /* 0x100fe200078e0a09 */
[----:B------:R-:W-:Y:S01]  /*51d0*/  ISETP.GT.U32.AND P0, PT, R9, R55, PT ;  /* 0x000000370900720c */ /* 0x000fe20003f04070 */
[----:B------:R-:W-:Y:S01]  /*51e0*/  @!P2 IMAD.IADD R91, R91, 0x1, -R9 ;  /* 0x000000015b5ba824 */ /* 0x000fe200078e0a09 */
[C---:B------:R-:W-:Y:S01]  /*51f0*/  ISETP.GT.U32.AND P2, PT, R9.reuse, R67, PT ;  /* 0x000000430900720c */ /* 0x040fe20003f44070 */
[C---:B------:R-:W-:Y:S01]  /*5200*/  IMAD R135, R9.reuse, R11, R135 ;  /* 0x0000000b09877224 */ /* 0x040fe200078e0287 */
[----:B------:R-:W-:Y:S01]  /*5210*/  IABS R11, R154 ;  /* 0x0000009a000b7213 */ /* 0x000fe20000000000 */
[----:B------:R-:W-:Y:S02]  /*5220*/  IMAD R99, R9, R16, R99 ;  /* 0x0000001009637224 */ /* 0x000fe400078e0263 */
[----:B------:R-:W-:-:S02]  /*5230*/  @!P6 IMAD.IADD R71, R71, 0x1, -R9 ;  /* 0x000000014747e824 */ /* 0x000fc400078e0a09 */
[----:B------:R-:W-:Y:S01]  /*5240*/  IMAD.HI.U32 R10, R6, R11, RZ ;  /* 0x0000000b060a7227 */ /* 0x000fe200078e00ff */
[----:B------:R-:W-:-:S03]  /*5250*/  ISETP.GT.U32.AND P6, PT, R9, R99, PT ;  /* 0x000000630900720c */ /* 0x000fc60003fc4070 */
[--C-:B------:R-:W-:Y:S01]  /*5260*/  @!P3 IMAD.IADD R83, R83, 0x1, -R9.reuse ;  /* 0x000000015353b824 */ /* 0x100fe200078e0a09 */
[----:B------:R-:W-:Y:S01]  /*5270*/  ISETP.GT.U32.AND P3, PT, R9, R59, PT ;  /* 0x0000003b0900720c */ /* 0x000fe20003f64070 */
[--C-:B------:R-:W-:Y:S01]  /*5280*/  @!P5 IMAD.IADD R87, R87, 0x1, -R9.reuse ;  /* 0x000000015757d824 */ /* 0x100fe200078e0a09 */
[----:B------:R-:W-:Y:S01]  /*5290*/  ISETP.GT.U32.AND P5, PT, R9, R63, PT ;  /* 0x0000003f0900720c */ /* 0x000fe20003fa4070 */
        /* <DEDUP_REMOVED lines=8> */
[----:B------:R-:W-:-:S04]  /*5320*/  IMAD.HI.U32 R131, R6, R103, RZ ;  /* 0x0000006706837227 */ /* 0x000fc800078e00ff */
[----:B------:R-:W-:-:S04]  /*5330*/  IMAD.HI.U32 R123, R6, R111, RZ ;  /* 0x0000006f067b7227 */ /* 0x000fc800078e00ff */
[----:B------:R-:W-:Y:S02]  /*5340*/  IMAD R139, R9, R10, R11 ;  /* 0x0000000a098b7224 */ /* 0x000fe400078e020b */
[----:B------:R-:W-:Y:S01]  /*5350*/  IMAD.MOV R127, RZ, RZ, -R127 ;  /* 0x000000ffff7f7224 */ /* 0x000fe200078e0a7f */
[----:B------:R-:W4:Y:S01]  /*5360*/  LDL R11, [R1+0x574] ;  /* 0x00057400010b7983 */ /* 0x000f220000100800 */
[----:B------:R-:W-:-:S04]  /*5370*/  IMAD.HI.U32 R16, R6, R119, RZ ;  /* 0x0000007706107227 */ /* 0x000fc800078e00ff */
[----:B------:R-:W-:-:S04]  /*5380*/  IMAD.HI.U32 R10, R6, R143, RZ ;  /* 0x0000008f060a7227 */ /* 0x000fc800078e00ff */
[----:B------:R-:W-:-:S04]  /*5390*/  IMAD.HI.U32 R17, R6, R115, RZ ;  /* 0x0000007306117227 */ /* 0x000fc800078e00ff */
[----:B------:R-:W-:Y:S02]  /*53a0*/  IMAD.MOV R131, RZ, RZ, -R131 ;  /* 0x000000ffff837224 */ /* 0x000fe400078e0a83 */
[----:B------:R-:W-:Y:S02]  /*53b0*/  IMAD.MOV R123, RZ, RZ, -R123 ;  /* 0x000000ffff7b7224 */ /* 0x000fe400078e0a7b */
[----:B------:R-:W-:Y:S01]  /*53c0*/  IMAD R107, R9, R127, R107 ;  /* 0x0000007f096b7224 */ /* 0x000fe200078e026b */
[----:B------:R-:W-:Y:S01]  /*53d0*/  IABS R127, R157 ;  /* 0x0000009d007f7213 */ /* 0x000fe20000000000 */
[----:B------:R-:W-:Y:S02]  /*53e0*/  IMAD.MOV R16, RZ, RZ, -R16 ;  /* 0x000000ffff107224 */ /* 0x000fe400078e0a10 */
[----:B------:R-:W-:Y:S02]  /*53f0*/  IMAD.MOV R10, RZ, RZ, -R10 ;  /* 0x000000ffff0a7224 */ /* 0x000fe400078e0a0a */
[----:B------:R-:W-:-:S02]  /*5400*/  @!P6 IMAD.IADD R99, R99, 0x1, -R9 ;  /* 0x000000016363e824 */ /* 0x000fc400078e0a09 */
[----:B------:R-:W-:Y:S02]  /*5410*/  IMAD.MOV R17, RZ, RZ, -R17 ;  /* 0x000000ffff117224 */ /* 0x000fe400078e0a11 */
[C---:B------:R-:W-:Y:S01]  /*5420*/  IMAD R103, R9.reuse, R131, R103 ;  /* 0x0000008309677224 */ /* 0x040fe200078e0267 */
[----:B------:R-:W-:Y:S01]  /*5430*/  IABS R131, R156 ;  /* 0x0000009c00837213 */ /* 0x000fe20000000000 */
[C---:B------:R-:W-:Y:S01]  /*5440*/  IMAD R111, R9.reuse, R123, R111 ;  /* 0x0000007b096f7224 */ /* 0x040fe200078e026f */
[----:B------:R-:W-:Y:S01]  /*5450*/  IABS R123, R158 ;  /* 0x0000009e007b7213 */ /* 0x000fe20000000000 */
[C---:B------:R-:W-:Y:S02]  /*5460*/  IMAD R119, R9.reuse, R16, R119 ;  /* 0x0000001009777224 */ /* 0x040fe400078e0277 */
[----:B------:R-:W-:Y:S01]  /*5470*/  IMAD R143, R9, R10, R143 ;  /* 0x0000000a098f7224 */ /* 0x000fe200078e028f */
[----:B------:R-:W-:Y:S01]  /*5480*/  IABS R10, R152 ;  /* 0x00000098000a7213 */ /* 0x000fe20000000000 */
[--C-:B------:R-:W-:Y:S01]  /*5490*/  @!P3 IMAD.IADD R59, R59, 0x1, -R9.reuse ;  /* 0x000000013b3bb824 */ /* 0x100fe200078e0a09 */
[----:B------:R-:W-:Y:S01]  /*54a0*/  ISETP.GT.U32.AND P3, PT, R9, R83, PT ;  /* 0x000000530900720c */ /* 0x000fe20003f64070 */
[--C-:B------:R-:W-:Y:S01]  /*54b0*/  @!P5 IMAD.IADD R63, R63, 0x1, -R9.reuse ;  /* 0x000000013f3fd824 */ /* 0x100fe200078e0a09 */
[----:B------:R-:W-:Y:S01]  /*54c0*/  ISETP.GT.U32.AND P5, PT, R9, R87, PT ;  /* 0x000000570900720c */ /* 0x000fe20003fa4070 */
[----:B------:R-:W-:Y:S01]  /*54d0*/  @!P4 IMAD.IADD R71, R71, 0x1, -R9 ;  /* 0x000000014747c824 */ /* 0x000fe200078e0a09 */
[C---:B------:R-:W-:Y:S01]  /*54e0*/  ISETP.GT.U32.AND P4, PT, R9.reuse, R99, PT ;  /* 0x000000630900720c */ /* 0x040fe20003f84070 */
[----:B------:R-:W-:-:S02]  /*54f0*/  IMAD R115, R9, R17, R115 ;  /* 0x0000001109737224 */ /* 0x000fc400078e0273 */
[----:B------:R-:W-:-:S04]  /*5500*/  IMAD.HI.U32 R17, R6, R127, RZ ;  /* 0x0000007f06117227 */ /* 0x000fc800078e00ff */
[--C-:B------:R-:W-:Y:S01]  /*5510*/  @!P0 IMAD.IADD R79, R79, 0x1, -R9.reuse ;  /* 0x000000014f4f8824 */ /* 0x100fe200078e0a09 */
[----:B------:R-:W-:Y:S01]  /*5520*/  ISETP.GT.U32.AND P0, PT, R9, R107, PT ;  /* 0x0000006b0900720c */ /* 0x000fe20003f04070 */
[----:B------:R-:W-:Y:S01]  /*5530*/  @!P2 IMAD.IADD R91, R91, 0x1, -R9 ;  /* 0x000000015b5ba824 */ /* 0x000fe200078e0a09 */
[----:B------:R-:W-:Y:S01]  /*5540*/  ISETP.GT.U32.AND P2, PT, R9, R119, PT ;  /* 0x000000770900720c */ /* 0x000fe20003f44070 */
[----:B------:R-:W-:-:S04]  /*5550*/  IMAD.HI.U32 R137, R6, R123, RZ ;  /* 0x0000007b06897227 */ /* 0x000fc800078e00ff */
[----:B------:R-:W-:-:S04]  /*5560*/  IMAD.HI.U32 R16, R6, R131, RZ ;  /* 0x0000008306107227 */ /* 0x000fc800078e00ff */
[----:B------:R-:W-:Y:S02]  /*5570*/  IMAD.MOV R17, RZ, RZ, -R17 ;  /* 0x000000ffff117224 */ /* 0x000fe400078e0a11 */
[----:B------:R-:W-:Y:S01]  /*5580*/  IMAD.HI.U32 R6, R6, R10, RZ ;  /* 0x0000000a06067227 */ /* 0x000fe200078e00ff */
[----:B------:R-:W-:-:S03]  /*5590*/  ISETP.GT.U32.AND P6, PT, R9, R95, PT ;  /* 0x0000005f0900720c */ /* 0x000fc60003fc4070 */
[----:B------:R-:W-:Y:S02]  /*55a0*/  IMAD R127, R9, R17, R127 ;  /* 0x00000011097f7224 */ /* 0x000fe400078e027f */
[----:B------:R-:W-:Y:S02]  /*55b0*/  IMAD.MOV R6, RZ, RZ, -R6 ;  /* 0x000000ffff067224 */ /* 0x000fe400078e0a06 */
[--C-:B------:R-:W-:Y:S01]  /*55c0*/  @!P3 IMAD.IADD R83, R83, 0x1, -R9.reuse ;  /* 0x000000015353b824 */ /* 0x100fe200078e0a09 */
[C---:B------:R-:W-:Y:S01]  /*55d0*/  ISETP.GT.U32.AND P3, PT, R9.reuse, R111, PT ;  /* 0x0000006f0900720c */ /* 0x040fe20003f64070 */
[----:B------:R-:W-:Y:S02]  /*55e0*/  IMAD R6, R9, R6, R10 ;  /* 0x0000000609067224 */ /* 0x000fe400078e020a */
[--C-:B------:R-:W-:Y:S01]  /*55f0*/  @!P5 IMAD.IADD R87, R87, 0x1, -R9.reuse ;  /* 0x000000015757d824 */ /* 0x100fe200078e0a09 */
[----:B------:R-:W-:Y:S01]  /*5600*/  ISETP.GT.U32.AND P5, PT, R9, R115, PT ;  /* 0x000000730900720c */ /* 0x000fe20003fa4070 */
[----:B------:R-:W-:Y:S01]  /*5610*/  @!P4 IMAD.IADD R99, R99, 0x1, -R9 ;  /* 0x000000016363c824 */ /* 0x000fe200078e0a09 */
[----:B------:R-:W-:Y:S01]  /*5620*/  ISETP.GT.U32.AND P4, PT, R9, R127, PT ;  /* 0x0000007f0900720c */ /* 0x000fe20003f84070 */
[----:B------:R-:W-:-:S02]  /*5630*/  IMAD.MOV R137, RZ, RZ, -R137 ;  /* 0x000000ffff897224 */ /* 0x000fc400078e0a89 */
[--C-:B------:R-:W-:Y:S01]  /*5640*/  @!P0 IMAD.IADD R107, R107, 0x1, -R9.reuse ;  /* 0x000000016b6b8824 */ /* 0x100fe200078e0a09 */
[----:B------:R-:W-:Y:S01]  /*5650*/  ISETP.GT.U32.AND P0, PT, R9, R135, PT ;  /* 0x000000870900720c */ /* 0x000fe20003f04070 */
[----:B------:R-:W-:Y:S01]  /*5660*/  @!P2 IMAD.IADD R119, R119, 0x1, -R9 ;  /* 0x000000017777a824 */ /* 0x000fe200078e0a09 */
[C---:B------:R-:W-:Y:S01]  /*5670*/  ISETP.GT.U32.AND P2, PT, R9.reuse, R6, PT ;  /* 0x000000060900720c */ /* 0x040fe20003f44070 */
[----:B------:R-:W-:Y:S02]  /*5680*/  IMAD R123, R9, R137, R123 ;  /* 0x00000089097b7224 */ /* 0x000fe400078e027b */
[--C-:B------:R-:W-:Y:S01]  /*5690*/  @!P6 IMAD.IADD R95, R95, 0x1, -R9.reuse ;  /* 0x000000015f5fe824 */ /* 0x100fe200078e0a09 */
[----:B------:R-:W-:Y:S01]  /*56a0*/  STL [R1+0x5d0], R153 ;  /* 0x0005d09901007387 */ /* 0x000fe20000100800 */
[C---:B------:R-:W-:Y:S01]  /*56b0*/  ISETP.GT.U32.AND P1, PT, R9.reuse, R19, PT ;  /* 0x000000130900720c */ /* 0x040fe20003f24070 */
[----:B------:R-:W-:Y:S01]  /*56c0*/  IMAD.MOV R16, RZ, RZ, -R16 ;  /* 0x000000ffff107224 */ /* 0x000fe200078e0a10 */
[----:B------:R-:W-:Y:S01]  /*56d0*/  ISETP.GT.U32.AND P6, PT, R9, R123, PT ;  /* 0x0000007b0900720c */ /* 0x000fe20003fc4070 */
[--C-:B------:R-:W-:Y:S01]  /*56e0*/  @!P3 IMAD.IADD R111, R111, 0x1, -R9.reuse ;  /* 0x000000016f6fb824 */ /* 0x100fe200078e0a09 */
[----:B------:R-:W-:Y:S01]  /*56f0*/  ISETP.GT.U32.AND P3, PT, R9, R139, PT ;  /* 0x0000008b0900720c */ /* 0x000fe20003f64070 */
[--C-:B------:R-:W-:Y:S01]  /*5700*/  @!P5 IMAD.IADD R115, R115, 0x1, -R9.reuse ;  /* 0x000000017373d824 */ /* 0x100fe200078e0a09 */
[----:B------:R-:W-:Y:S01]  /*5710*/  ISETP.GT.U32.AND P5, PT, R9, R143, PT ;  /* 0x0000008f0900720c */ /* 0x000fe20003fa4070 */
[----:B------:R-:W-:-:S02]  /*5720*/  @!P4 IMAD.IADD R127, R127, 0x1, -R9 ;  /* 0x000000017f7fc824 */ /* 0x000fc400078e0a09 */
[--C-:B------:R-:W-:Y:S01]  /*5730*/  @!P0 IMAD.IADD R135, R135, 0x1, -R9.reuse ;  /* 0x0000000187878824 */ /* 0x100fe200078e0a09 */
[C---:B------:R-:W-:Y:S01]  /*5740*/  ISETP.GT.U32.AND P0, PT, R9.reuse, R115, PT ;  /* 0x000000730900720c */ /* 0x040fe20003f04070 */
[--C-:B------:R-:W-:Y:S01]  /*5750*/  @!P2 IMAD.IADD R6, R6, 0x1, -R9.reuse ;  /* 0x000000010606a824 */ /* 0x100fe200078e0a09 */
[----:B------:R-:W-:Y:S01]  /*5760*/  ISETP.GT.U32.AND P2, PT, R9, R127, PT ;  /* 0x0000007f0900720c */ /* 0x000fe20003f44070 */
[C---:B------:R-:W-:Y:S02]  /*5770*/  IMAD.SHL.U32 R10, R138.reuse, 0x10, RZ ;  /* 0x000000108a0a7824 */ /* 0x040fe400078e00ff */
[----:B------:R-:W-:Y:S02]  /*5780*/  IMAD.SHL.U32 R138, R138, 0x400, RZ ;  /* 0x000004008a8a7824 */ /* 0x000fe400078e00ff */
[--C-:B------:R-:W-:Y:S01]  /*5790*/  @!P6 IMAD.IADD R123, R123, 0x1, -R9.reuse ;  /* 0x000000017b7be824 */ /* 0x100fe200078e0a09 */
[----:B------:R-:W-:Y:S01]  /*57a0*/  LOP3.LUT R10, R10, 0x70, RZ, 0xc0, !PT ;  /* 0x000000700a0a7812 */ /* 0x000fe200078ec0ff */
[----:B------:R-:W-:Y:S01]  /*57b0*/  STL [R1+0x5cc], R152 ;  /* 0x0005cc9801007387 */ /* 0x000fe20000100800 */
[----:B------:R-:W-:Y:S01]  /*57c0*/  LOP3.LUT R4, R4, 0x8000, R138, 0xf8, !PT ;  /* 0x0000800004047812 */ /* 0x000fe200078ef88a */
[----:B------:R-:W-:-:S02]  /*57d0*/  @!P3 IMAD.IADD R139, R139, 0x1, -R9 ;  /* 0x000000018b8bb824 */ /* 0x000fc400078e0a09 */
[----:B------:R-:W-:Y:S01]  /*57e0*/  @!P5 IMAD.IADD R143, R143, 0x1, -R9 ;  /* 0x000000018f8fd824 */ /* 0x000fe200078e0a09 */
[C---:B------:R-:W-:Y:S01]  /*57f0*/  ISETP.GT.U32.AND P5, PT, R9.reuse, R123, PT ;  /* 0x0000007b0900720c */ /* 0x040fe20003fa4070 */
[----:B------:R-:W-:Y:S01]  /*5800*/  IMAD.IADD R3, R10, 0x1, R3 ;  /* 0x000000010a037824 */ /* 0x000fe200078e0203 */
[----:B------:R-:W-:Y:S01]  /*5810*/  ISETP.GT.U32.AND P3, PT, R9, R119, PT ;  /* 0x000000770900720c */ /* 0x000fe20003f64070 */
[----:B------:R-:W4:Y:S01]  /*5820*/  LDL R10, [R1+0x57c] ;  /* 0x00057c00010a7983 */ /* 0x000f220000100800 */
[--C-:B------:R-:W-:Y:S01]  /*5830*/  @!P0 IMAD.IADD R115, R115, 0x1, -R9.reuse ;  /* 0x0000000173738824 */ /* 0x100fe200078e0a09 */
[----:B------:R-:W-:Y:S01]  /*5840*/  ISETP.GT.U32.AND P0, PT, R9, R139, PT ;  /* 0x0000008b0900720c */ /* 0x000fe20003f04070 */
[--C-:B------:R-:W-:Y:S01]  /*5850*/  @!P2 IMAD.IADD R127, R127, 0x1, -R9.reuse ;  /* 0x000000017f7fa824 */ /* 0x100fe200078e0a09 */
[----:B------:R1:W-:Y:S01]  /*5860*/  STL [R1+0x9e8], R4 ;  /* 0x0009e80401007387 */ /* 0x0003e20000100800 */
[----:B------:R-:W-:Y:S01]  /*5870*/  ISETP.GE.AND P2, PT, R2, RZ, PT ;  /* 0x000000ff0200720c */ /* 0x000fe20003f46270 */
[----:B------:R-:W-:-:S02]  /*5880*/  @!P1 IMAD.IADD R19, R19, 0x1, -R9 ;  /* 0x0000000113139824 */ /* 0x000fc400078e0a09 */
[----:B------:R-:W-:Y:S01]  /*5890*/  IMAD R131, R9, R16, R131 ;  /* 0x0000001009837224 */ /* 0x000fe200078e0283 */
[----:B-1----:R-:W4:Y:S01]  /*58a0*/  LDL R4, [R1+0x584] ;  /* 0x0005840001047983 */ /* 0x002f220000100800 */
[--C-:B------:R-:W-:Y:S02]  /*58b0*/  @!P5 IMAD.IADD R123, R123, 0x1, -R9.reuse ;  /* 0x000000017b7bd824 */ /* 0x100fe400078e0a09 */
[--C-:B------:R-:W-:Y:S01]  /*58c0*/  @!P3 IMAD.IADD R119, R119, 0x1, -R9.reuse ;  /* 0x000000017777b824 */ /* 0x100fe200078e0a09 */
[----:B------:R1:W-:Y:S01]  /*58d0*/  STL [R1+0x9ec], R2 ;  /* 0x0009ec0201007387 */ /* 0x0003e20000100800 */
[----:B------:R-:W-:Y:S01]  /*58e0*/  ISETP.GT.U32.AND P5, PT, R7, R171, PT ;  /* 0x000000ab0700720c */ /* 0x000fe20003fa4070 */
[----:B------:R-:W-:-:S03]  /*58f0*/  @!P0 IMAD.IADD R139, R139, 0x1, -R9 ;  /* 0x000000018b8b8824 */ /* 0x000fc600078e0a09 */
[----:B------:R-:W-:Y:S01]  /*5900*/  @!P2 IMAD.MOV R49, RZ, RZ, -R49 ;  /* 0x000000ffff31a224 */ /* 0x000fe200078e0a31 */
[C---:B------:R-:W-:Y:S01]  /*5910*/  ISETP.GT.U32.AND P1, PT, R9.reuse, R47, PT ;  /* 0x0000002f0900720c */ /* 0x040fe20003f24070 */
[----:B------:R-:W4:Y:S01]  /*5920*/  LDC.64 R16, c[0x0][0x230] ;  /* 0x00008c00ff107b82 */ /* 0x000f220000000a00 */
[----:B-1----:R-:W4:Y:S01]  /*5930*/  LDL R2, [R1+0x590] ;  /* 0x0005900001027983 */ /* 0x002f220000100800 */
[----:B------:R-:W-:Y:S02]  /*5940*/  ISETP.GT.U32.AND P3, PT, R9, R6, PT ;  /* 0x000000060900720c */ /* 0x000fe40003f64070 */
[----:B---3--:R-:W-:-:S03]  /*5950*/  ISETP.GE.AND P0, PT, R251, RZ, PT ;  /* 0x000000fffb00720c */ /* 0x008fc60003f06270 */
[----:B------:R-:W-:Y:S01]  /*5960*/  @!P5 IMAD.IADD R171, R171, 0x1, -R7 ;  /* 0x00000001ababd824 */ /* 0x000fe200078e0a07 */
[----:B------:R-:W3:Y:S01]  /*5970*/  LDL R251, [R1+0x570] ;  /* 0x0005700001fb7983 */ /* 0x000ee20000100800 */
[----:B--2---:R-:W-:Y:S02]  /*5980*/  ISETP.GE.AND P5, PT, R252, RZ, PT ;  /* 0x000000fffc00720c */ /* 0x004fe40003fa6270 */
[----:B------:R-:W-:Y:S01]  /*5990*/  ISETP.GE.AND P2, PT, R242, RZ, PT ;  /* 0x000000fff200720c */ /* 0x000fe20003f46270 */
[----:B------:R-:W2:Y:S04]  /*59a0*/  LDL R252, [R1+0x56c] ;  /* 0x00056c0001fc7983 */ /* 0x000ea80000100800 */
[----:B------:R-:W2:Y:S01]  /*59b0*/  LDL R242, [R1+0x564] ;  /* 0x0005640001f27983 */ /* 0x000ea20000100800 */
[----:B------:R-:W-:Y:S01]  /*59c0*/  @!P3 IMAD.IADD R6, R6, 0x1, -R9 ;  /* 0x000000010606b824 */ /* 0x000fe200078e0a09 */
[----:B----4-:R-:W-:Y:S01]  /*59d0*/  ISETP.GE.AND P3, PT, R0, RZ, PT ;  /* 0x000000ff0000720c */ /* 0x010fe20003f66270 */
[----:B------:R-:W-:Y:S01]  /*59e0*/  @!P0 IMAD.MOV R50, RZ, RZ, -R50 ;  /* 0x000000ffff328224 */ /* 0x000fe200078e0a32 */
[----:B------:R-:W4:Y:S01]  /*59f0*/  LDL R0, [R1+0x568] ;  /* 0x0005680001007983 */ /* 0x000f220000100800 */
[----:B------:R-:W-:-:S03]  /*5a00*/  ISETP.GE.AND P0, PT, R188, RZ, PT ;  /* 0x000000ffbc00720c */ /* 0x000fc60003f06270 */
[----:B------:R-:W4:Y:S01]  /*5a10*/  LDL R188, [R1+0x560] ;  /* 0x0005600001bc7983 */ /* 0x000f220000100800 */
[----:B------:R-:W-:Y:S01]  /*5a20*/  @!P1 IMAD.IADD R47, R47, 0x1, -R9 ;  /* 0x000000012f2f9824 */ /* 0x000fe200078e0a09 */
[----:B------:R-:W-:-:S13]  /*5a30*/  ISETP.GT.U32.AND P1, PT, R9, R75, PT ;  /* 0x0000004b0900720c */ /* 0x000fda0003f24070 */
[----:B------:R-:W-:Y:S01]  /*5a40*/  @!P1 IMAD.IADD R75, R75, 0x1, -R9 ;  /* 0x000000014b4b9824 */ /* 0x000fe200078e0a09 */
[----:B------:R-:W-:-:S13]  /*5a50*/  ISETP.GT.U32.AND P1, PT, R9, R51, PT ;  /* 0x000000330900720c */ /* 0x000fda0003f24070 */
[----:B------:R-:W-:Y:S01]  /*5a60*/  @!P1 IMAD.IADD R51, R51, 0x1, -R9 ;  /* 0x0000000133339824 */ /* 0x000fe200078e0a09 */
[----:B------:R-:W-:-:S13]  /*5a70*/  ISETP.GT.U32.AND P1, PT, R9, R75, PT ;  /* 0x0000004b0900720c */ /* 0x000fda0003f24070 */
[----:B------:R-:W-:Y:S01]  /*5a80*/  @!P1 IMAD.IADD R75, R75, 0x1, -R9 ;  /* 0x000000014b4b9824 */ /* 0x000fe200078e0a09 */
[C---:B------:R-:W-:Y:S02]  /*5a90*/  ISETP.GT.U32.AND P1, PT, R9.reuse, R103, PT ;  /* 0x000000670900720c */ /* 0x040fe40003f24070 */
[----:B------:R-:W-:-:S11]  /*5aa0*/  ISETP.GT.U32.AND P4, PT, R9, R107, PT ;  /* 0x0000006b0900720c */ /* 0x000fd60003f84070 */
[--C-:B------:R-:W-:Y:S01]  /*5ab0*/  @!P1 IMAD.IADD R103, R103, 0x1, -R9.reuse ;  /* 0x0000000167679824 */ /* 0x100fe200078e0a09 */
[----:B------:R-:W-:Y:S01]  /*5ac0*/  ISETP.GT.U32.AND P1, PT, R9, R131, PT ;  /* 0x000000830900720c */ /* 0x000fe20003f24070 */
[----:B------:R-:W-:-:S12]  /*5ad0*/  @!P4 IMAD.IADD R107, R107, 0x1, -R9 ;  /* 0x000000016b6bc824 */ /* 0x000fd800078e0a09 */
[----:B------:R-:W-:-:S05]  /*5ae0*/  @!P1 IMAD.IADD R131, R131, 0x1, -R9 ;  /* 0x0000000183839824 */ /* 0x000fca00078e0a09 */
[----:B------:R-:W-:Y:S01]  /*5af0*/  ISETP.GT.U32.AND P4, PT, R9, R131, PT ;  /* 0x000000830900720c */ /* 0x000fe20003f84070 */
[----:B------:R-:W-:-:S12]  /*5b00*/  @!P5 IMAD.MOV R52, RZ, RZ, -R52 ;  /* 0x000000ffff34d224 */ /* 0x000fd800078e0a34 */
[----:B------:R-:W-:Y:S02]  /*5b10*/  @!P4 IMAD.IADD R131, R131, 0x1, -R9 ;  /* 0x000000018383c824 */ /* 0x000fe400078e0a09 */
[----:B------:R-:W-:Y:S02]  /*5b20*/  @!P3 IMAD.MOV R53, RZ, RZ, -R53 ;  /* 0x000000ffff35b224 */ /* 0x000fe400078e0a35 */
[----:B------:R-:W-:Y:S02]  /*5b30*/  @!P2 IMAD.MOV R56, RZ, RZ, -R56 ;  /* 0x000000ffff38a224 */ /* 0x000fe400078e0a38 */
[----:B------:R-:W-:Y:S01]  /*5b40*/  @!P0 IMAD.MOV R57, RZ, RZ, -R57 ;  /* 0x000000ffff398224 */ /* 0x000fe200078e0a39 */
[----:B------:R-:W-:Y:S02]  /*5b50*/  ISETP.GE.AND P3, PT, R10, RZ, PT ;  /* 0x000000ff0a00720c */ /* 0x000fe40003f66270 */
[----:B------:R-:W4:Y:S01]  /*5b60*/  LDL R10, [R1+0x554] ;  /* 0x00055400010a7983 */ /* 0x000f220000100800 */
[----:B------:R-:W-:-:S03]  /*5b70*/  ISETP.GE.AND P5, PT, R4, RZ, PT ;  /* 0x000000ff0400720c */ /* 0x000fc60003fa6270 */
[----:B------:R-:W4:Y:S01]  /*5b80*/  LDL R4, [R1+0x558] ;  /* 0x0005580001047983 */ /* 0x000f220000100800 */
[----:B------:R-:W-:-:S03]  /*5b90*/  ISETP.GE.AND P4, PT, R2, RZ, PT ;  /* 0x000000ff0200720c */ /* 0x000fc60003f86270 */
[----:B------:R-:W4:Y:S10]  /*5ba0*/  LDL R2, [R1+0x55c] ;  /* 0x00055c0001027983 */ /* 0x000f340000100800 */
[----:B------:R-:W-:Y:S01]  /*5bb0*/  @!P4 IMAD.MOV R54, RZ, RZ, -R54 ;  /* 0x000000ffff36c224 */ /* 0x000fe200078e0a36 */
[----:B------:R-:W-:-:S02]  /*5bc0*/  ISETP.GE.AND P4, PT, R11, RZ, PT ;  /* 0x000000ff0b00720c */ /* 0x000fc40003f86270 */
[----:B------:R-:W4:Y:S01]  /*5bd0*/  LDL R11, [R1+0x550] ;  /* 0x00055000010b7983 */ /* 0x000f220000100800 */
[----:B---3--:R-:W-:Y:S01]  /*5be0*/  ISETP.GE.AND P2, PT, R251, RZ, PT ;  /* 0x000000fffb00720c */ /* 0x008fe20003f46270 */
[----:B------:R-:W-:Y:S01]  /*5bf0*/  @!P5 IMAD.MOV R58, RZ, RZ, -R58 ;  /* 0x000000ffff3ad224 */ /* 0x000fe200078e0a3a */
[----:B--2---:R-:W-:Y:S01]  /*5c00*/  ISETP.GE.AND P0, PT, R252, RZ, PT ;  /* 0x000000fffc00720c */ /* 0x004fe20003f06270 */
[----:B------:R-:W2:Y:S01]  /*5c10*/  LDL R251, [R1+0x54c] ;  /* 0x00054c0001fb7983 */ /* 0x000ea20000100800 */
[----:B----4-:R-:W-:Y:S01]  /*5c20*/  ISETP.GE.AND P5, PT, R0, RZ, PT ;  /* 0x000000ff0000720c */ /* 0x010fe20003fa6270 */
[----:B------:R-:W-:Y:S01]  /*5c30*/  @!P3 IMAD.MOV R60, RZ, RZ, -R60 ;  /* 0x000000ffff3cb224 */ /* 0x000fe200078e0a3c */
[----:B------:R-:W-:Y:S01]  /*5c40*/  ISETP.GE.AND P3, PT, R242, RZ, PT ;  /* 0x000000fff200720c */ /* 0x000fe20003f66270 */
[----:B------:R-:W3:Y:S03]  /*5c50*/  LDL R252, [R1+0x548] ;  /* 0x0005480001fc7983 */ /* 0x000ee60000100800 */
[----:B------:R-:W-:Y:S01]  /*5c60*/  @!P4 IMAD.MOV R61, RZ, RZ, -R61 ;  /* 0x000000ffff3dc224 */ /* 0x000fe200078e0a3d */
[----:B------:R-:W4:Y:S01]  /*5c70*/  LDL R0, [R1+0x544] ;  /* 0x0005440001007983 */ /* 0x000f220000100800 */
[----:B------:R-:W-:-:S03]  /*5c80*/  ISETP.GE.AND P4, PT, R188, RZ, PT ;  /* 0x000000ffbc00720c */ /* 0x000fc60003f86270 */
[----:B------:R-:W4:Y:S04]  /*5c90*/  LDL R242, [R1+0x540] ;  /* 0x0005400001f27983 */ /* 0x000f280000100800 */
[----:B------:R-:W4:Y:S01]  /*5ca0*/  LDL R188, [R1+0x53c] ;  /* 0x00053c0001bc7983 */ /* 0x000f220000100800 */
[C---:B------:R-:W-:Y:S02]  /*5cb0*/  ISETP.GT.U32.AND P6, PT, R9.reuse, R103, PT ;  /* 0x000000670900720c */ /* 0x040fe40003fc4070 */
[----:B------:R-:W-:Y:S01]  /*5cc0*/  ISETP.GT.U32.AND P1, PT, R9, R111, PT ;  /* 0x0000006f0900720c */ /* 0x000fe20003f24070 */
[----:B------:R-:W-:-:S10]  /*5cd0*/  @!P2 IMAD.MOV R62, RZ, RZ, -R62 ;  /* 0x000000ffff3ea224 */ /* 0x000fd400078e0a3e */
[--C-:B------:R-:W-:Y:S01]  /*5ce0*/  @!P6 IMAD.IADD R103, R103, 0x1, -R9.reuse ;  /* 0x000000016767e824 */ /* 0x100fe200078e0a09 */
[----:B------:R-:W-:Y:S01]  /*5cf0*/  ISETP.GT.U32.AND P6, PT, R9, R143, PT ;  /* 0x0000008f0900720c */ /* 0x000fe20003fc4070 */
[----:B------:R-:W-:Y:S01]  /*5d00*/  @!P1 IMAD.IADD R111, R111, 0x1, -R9 ;  /* 0x000000016f6f9824 */ /* 0x000fe200078e0a09 */
[----:B------:R-:W-:Y:S01]  /*5d10*/  ISETP.GT.U32.AND P1, PT, R9, R135, PT ;  /* 0x000000870900720c */ /* 0x000fe20003f24070 */
[----:B------:R-:W-:Y:S02]  /*5d20*/  @!P0 IMAD.MOV R64, RZ, RZ, -R64 ;  /* 0x000000ffff408224 */ /* 0x000fe400078e0a40 */
[----:B------:R-:W-:Y:S02]  /*5d30*/  @!P5 IMAD.MOV R65, RZ, RZ, -R65 ;  /* 0x000000ffff41d224 */ /* 0x000fe400078e0a41 */
[----:B------:R-:W-:-:S06]  /*5d40*/  @!P3 IMAD.MOV R66, RZ, RZ, -R66 ;  /* 0x000000ffff42b224 */ /* 0x000fcc00078e0a42 */
[--C-:B------:R-:W-:Y:S02]  /*5d50*/  @!P6 IMAD.IADD R143, R143, 0x1, -R9.reuse ;  /* 0x000000018f8fe824 */ /* 0x100fe400078e0a09 */
[----:B------:R-:W-:Y:S02]  /*5d60*/  @!P1 IMAD.IADD R135, R135, 0x1, -R9 ;  /* 0x0000000187879824 */ /* 0x000fe400078e0a09 */
[----:B------:R-:W4:Y:S01]  /*5d70*/  LDL R9, [R1+0x534] ;  /* 0x0005340001097983 */ /* 0x000f220000100800 */
[----:B------:R-:W-:Y:S02]  /*5d80*/  VIADD R7, R16, 0x3f ;  /* 0x0000003f10077836 */ /* 0x000fe40000000000 */
[----:B------:R-:W-:Y:S01]  /*5d90*/  @!P4 IMAD.MOV R68, RZ, RZ, -R68 ;  /* 0x000000ffff44c224 */ /* 0x000fe200078e0a44 */
[----:B------:R-:W4:Y:S01]  /*5da0*/  LDL R16, [R1+0x538] ;  /* 0x0005380001107983 */ /* 0x000f220000100800 */
[----:B------:R-:W-:-:S03]  /*5db0*/  ISETP.GE.AND P5, PT, R10, RZ, PT ;  /* 0x000000ff0a00720c */ /* 0x000fc60003fa6270 */
[----:B------:R-:W4:Y:S01]  /*5dc0*/  LDL R10, [R1+0x528] ;  /* 0x00052800010a7983 */ /* 0x000f220000100800 */
[----:B------:R-:W-:-:S03]  /*5dd0*/  ISETP.GE.AND P0, PT, R4, RZ, PT ;  /* 0x000000ff0400720c */ /* 0x000fc60003f06270 */
[----:B------:R-:W4:Y:S01]  /*5de0*/  LDL R4, [R1+0x52c] ;  /* 0x00052c0001047983 */ /* 0x000f220000100800 */
[----:B------:R-:W-:-:S03]  /*5df0*/  ISETP.GE.AND P2, PT, R2, RZ, PT ;  /* 0x000000ff0200720c */ /* 0x000fc60003f46270 */
[----:B------:R-:W4:Y:S06]  /*5e00*/  LDL R2, [R1+0x530] ;  /* 0x0005300001027983 */ /* 0x000f2c0000100800 */
[----:B------:R-:W-:Y:S01]  /*5e10*/  @!P0 IMAD.MOV R70, RZ, RZ, -R70 ;  /* 0x000000ffff468224 */ /* 0x000fe200078e0a46 */
[----:B------:R-:W-:-:S03]  /*5e20*/  ISETP.GE.AND P3, PT, R11, RZ, PT ;  /* 0x000000ff0b00720c */ /* 0x000fc60003f66270 */
[----:B------:R-:W-:Y:S01]  /*5e30*/  @!P2 IMAD.MOV R69, RZ, RZ, -R69 ;  /* 0x000000ffff45a224 */ /* 0x000fe200078e0a45 */
[----:B------:R-:W4:Y:S01]  /*5e40*/  LDL R11, [R1+0x524] ;  /* 0x00052400010b7983 */ /* 0x000f220000100800 */
[----:B--2---:R-:W-:Y:S01]  /*5e50*/  ISETP.GE.AND P4, PT, R251, RZ, PT ;  /* 0x000000fffb00720c */ /* 0x004fe20003f86270 */
[----:B------:R-:W-:Y:S02]  /*5e60*/  @!P5 IMAD.MOV R72, RZ, RZ, -R72 ;  /* 0x000000ffff48d224 */ /* 0x000fe400078e0a48 */
[----:B------:R-:W2:Y:S01]  /*5e70*/  LDL.LU R251, [R1+0xa08] ;  /* 0x000a080001fb7983 */ /* 0x000ea20000300800 */
[----:B---3--:R-:W-:-:S03]  /*5e80*/  ISETP.GE.AND P2, PT, R252, RZ, PT ;  /* 0x000000fffc00720c */ /* 0x008fc60003f46270 */
[----:B------:R-:W3:Y:S01]  /*5e90*/  LDL.LU R252, [R1+0xa04] ;  /* 0x000a040001fc7983 */ /* 0x000ee20000300800 */
[----:B----4-:R-:W-:Y:S01]  /*5ea0*/  ISETP.GE.AND P0, PT, R0, RZ, PT ;  /* 0x000000ff0000720c */ /* 0x010fe20003f06270 */
[----:B------:R-:W-:Y:S02]  /*5eb0*/  @!P3 IMAD.MOV R73, RZ, RZ, -R73 ;  /* 0x000000ffff49b224 */ /* 0x000fe400078e0a49 */
[----:B------:R-:W4:Y:S01]  /*5ec0*/  LDL.LU R0, [R1+0xa00] ;  /* 0x000a000001007983 */ /* 0x000f220000300800 */
[----:B------:R-:W-:-:S03]  /*5ed0*/  ISETP.GE.AND P5, PT, R242, RZ, PT ;  /* 0x000000fff200720c */ /* 0x000fc60003fa6270 */
[----:B------:R-:W2:Y:S01]  /*5ee0*/  LDL.LU R242, [R1+0x9fc] ;  /* 0x0009fc0001f27983 */ /* 0x000ea20000300800 */
[----:B------:R-:W-:-:S03]  /*5ef0*/  ISETP.GE.AND P3, PT, R188, RZ, PT ;  /* 0x000000ffbc00720c */ /* 0x000fc60003f66270 */
[----:B------:R-:W3:Y:S01]  /*5f00*/  LDL.LU R188, [R1+0x9f8] ;  /* 0x0009f80001bc7983 */ /* 0x000ee20000300800 */
[----:B------:R-:W-:Y:S02]  /*5f10*/  @!P2 IMAD.MOV R76, RZ, RZ, -R76 ;  /* 0x000000ffff4ca224 */ /* 0x000fe400078e0a4c */
[----:B------:R-:W-:-:S03]  /*5f20*/  @!P0 IMAD.MOV R77, RZ, RZ, -R77 ;  /* 0x000000ffff4d8224 */ /* 0x000fc600078e0a4d */
[----:B------:R-:W-:Y:S02]  /*5f30*/  @!P5 IMAD.MOV R78, RZ, RZ, -R78 ;  /* 0x000000ffff4ed224 */ /* 0x000fe400078e0a4e */
[----:B------:R-:W-:Y:S01]  /*5f40*/  @!P4 IMAD.MOV R74, RZ, RZ, -R74 ;  /* 0x000000ffff4ac224 */ /* 0x000fe200078e0a4a */
[----:B------:R-:W-:Y:S02]  /*5f50*/  ISETP.GE.AND P2, PT, R9, RZ, PT ;  /* 0x000000ff0900720c */ /* 0x000fe40003f46270 */
[----:B------:R-:W-:-:S11]  /*5f60*/  ISETP.GE.AND P4, PT, R16, RZ, PT ;  /* 0x000000ff1000720c */ /* 0x000fd60003f86270 */
[----:B------:R-:W-:Y:S02]  /*5f70*/  @!P2 IMAD.MOV R82, RZ, RZ, -R82 ;  /* 0x000000ffff52a224 */ /* 0x000fe400078e0a52 */
[----:B------:R-:W-:Y:S02]  /*5f80*/  @!P3 IMAD.MOV R80, RZ, RZ, -R80 ;  /* 0x000000ffff50b224 */ /* 0x000fe400078e0a50 */
[----:B------:R-:W-:Y:S02]  /*5f90*/  @!P4 IMAD.MOV R81, RZ, RZ, -R81 ;  /* 0x000000ffff51c224 */ /* 0x000fe400078e0a51 */
[----:B------:R-:W-:Y:S01]  /*5fa0*/  IMAD.MOV.U32 R16, RZ, RZ, R8 ;  /* 0x000000ffff107224 */ /* 0x000fe200078e0008 */
[----:B------:R-:W-:Y:S02]  /*5fb0*/  ISETP.GE.AND P5, PT, R4, RZ, PT ;  /* 0x000000ff0400720c */ /* 0x000fe40003fa6270 */
[----:B------:R-:W-:-:S11]  /*5fc0*/  ISETP.GE.AND P0, PT, R2, RZ, PT ;  /* 0x000000ff0200720c */ /* 0x000fd60003f06270 */
[----:B------:R-:W-:Y:S02]  /*5fd0*/  @!P5 IMAD.MOV R85, RZ, RZ, -R85 ;  /* 0x000000ffff55d224 */ /* 0x000fe400078e0a55 */
[----:B------:R-:W-:Y:S01]  /*5fe0*/  @!P0 IMAD.MOV R84, RZ, RZ, -R84 ;  /* 0x000000ffff548224 */ /* 0x000fe200078e0a54 */
[----:B------:R-:W-:Y:S02]  /*5ff0*/  ISETP.GE.AND P3, PT, R10, RZ, PT ;  /* 0x000000ff0a00720c */ /* 0x000fe40003f66270 */
[----:B------:R-:W-:Y:S02]  /*6000*/  ISETP.GE.AND P4, PT, R11, RZ, PT ;  /* 0x000000ff0b00720c */ /* 0x000fe40003f86270 */
[----:B------:R-:W-:Y:S01]  /*6010*/  ISETP.GE.AND P6, PT, R157, RZ, PT ;  /* 0x000000ff9d00720c */ /* 0x000fe20003fc6270 */
[----:B------:R-:W1:Y:S01]  /*6020*/  LDC.64 R10, c[0x0][0x238] ;  /* 0x00008e00ff0a7b82 */ /* 0x000e620000000a00 */
[----:B----4-:R-:W-:Y:S02]  /*6030*/  ISETP.GE.AND P5, PT, R0, RZ, PT ;  /* 0x000000ff0000720c */ /* 0x010fe40003fa6270 */
[----:B--2---:R-:W-:-:S02]  /*6040*/  ISETP.GE.AND P0, PT, R242, RZ, PT ;  /* 0x000000fff200720c */ /* 0x004fc40003f06270 */
[----:B---3--:R-:W-:-:S03]  /*6050*/  ISETP.GE.AND P2, PT, R188, RZ, PT ;  /* 0x000000ffbc00720c */ /* 0x008fc60003f46270 */
[----:B------:R-:W-:-:S06]  /*6060*/  @!P3 IMAD.MOV R86, RZ, RZ, -R86 ;  /* 0x000000ffff56b224 */ /* 0x000fcc00078e0a56 */
[----:B------:R-:W-:Y:S01]  /*6070*/  @!P5 IMAD.MOV R92, RZ, RZ, -R92 ;  /* 0x000000ffff5cd224 */ /* 0x000fe200078e0a5c */
[----:B------:R-:W-:Y:S01]  /*6080*/  ISETP.GE.AND P5, PT, R248, RZ, PT ;  /* 0x000000fff800720c */ /* 0x000fe20003fa6270 */
[----:B------:R-:W-:Y:S01]  /*6090*/  @!P4 IMAD.MOV R88, RZ, RZ, -R88 ;  /* 0x000000ffff58c224 */ /* 0x000fe200078e0a58 */
[----:B------:R-:W2:Y:S01]  /*60a0*/  LDL.LU R188, [R1+0x9f4] ;  /* 0x0009f40001bc7983 */ /* 0x000ea20000300800 */
[----:B------:R-:W-:Y:S01]  /*60b0*/  @!P0 IMAD.MOV R90, RZ, RZ, -R90 ;  /* 0x000000ffff5a8224 */ /* 0x000fe200078e0a5a */
[----:B------:R-:W-:Y:S01]  /*60c0*/  ISETP.GE.AND P0, PT, R249, RZ, PT ;  /* 0x000000fff900720c */ /* 0x000fe20003f06270 */
[----:B------:R-:W-:Y:S01]  /*60d0*/  @!P2 IMAD.MOV R89, RZ, RZ, -R89 ;  /* 0x000000ffff59a224 */ /* 0x000fe200078e0a59 */
[----:B------:R-:W-:Y:S01]  /*60e0*/  ISETP.GE.AND P2, PT, R250, RZ, PT ;  /* 0x000000fffa00720c */ /* 0x000fe20003f46270 */
[----:B------:R-:W3:Y:S01]  /*60f0*/  S2R R0, SR_TID.X ;  /* 0x0000000000007919 */ /* 0x000ee20000002100 */
[----:B------:R-:W-:Y:S02]  /*6100*/  ISETP.GE.AND P3, PT, R252, RZ, PT ;  /* 0x000000fffc00720c */ /* 0x000fe40003f66270 */
[----:B------:R-:W-:-:S03]  /*6110*/  ISETP.GE.AND P4, PT, R251, RZ, PT ;  /* 0x000000fffb00720c */ /* 0x000fc60003f86270 */
[----:B------:R-:W-:Y:S01]  /*6120*/  @!P5 IMAD.MOV R98, RZ, RZ, -R98 ;  /* 0x000000ffff62d224 */ /* 0x000fe200078e0a62 */
[----:B------:R-:W-:Y:S01]  /*6130*/  ISETP.GE.AND P5, PT, R243, RZ, PT ;  /* 0x000000fff300720c */ /* 0x000fe20003fa6270 */
[----:B------:R-:W-:Y:S01]  /*6140*/  @!P6 IMAD.MOV R127, RZ, RZ, -R127 ;  /* 0x000000ffff7fe224 */ /* 0x000fe200078e0a7f */
[----:B------:R-:W-:Y:S01]  /*6150*/  ISETP.NE.AND P1, PT, R189, RZ, PT ;  /* 0x000000ffbd00720c */ /* 0x000fe20003f25270 */
[----:B------:R-:W-:Y:S01]  /*6160*/  @!P0 IMAD.MOV R97, RZ, RZ, -R97 ;  /* 0x000000ffff618224 */ /* 0x000fe200078e0a61 */
[----:B------:R-:W-:Y:S02]  /*6170*/  ISETP.GE.AND P0, PT, R244, RZ, PT ;  /* 0x000000fff400720c */ /* 0x000fe40003f06270 */
[----:B------:R-:W-:Y:S01]  /*6180*/  LOP3.LUT R147, RZ, R189, RZ, 0x33, !PT ;  /* 0x000000bdff937212 */ /* 0x000fe200078e33ff */
[----:B------:R-:W-:Y:S01]  /*6190*/  @!P2 IMAD.MOV R96, RZ, RZ, -R96 ;  /* 0x000000ffff60a224 */ /* 0x000fe200078e0a60 */
[----:B------:R-:W-:Y:S01]  /*61a0*/  ISETP.GE.AND P2, PT, R245, RZ, PT ;  /* 0x000000fff500720c */ /* 0x000fe20003f46270 */
[----:B------:R-:W-:Y:S01]  /*61b0*/  @!P3 IMAD.MOV R93, RZ, RZ, -R93 ;  /* 0x000000ffff5db224 */ /* 0x000fe200078e0a5d */
[----:B------:R-:W-:Y:S01]  /*61c0*/  ISETP.GE.AND P3, PT, R247, RZ, PT ;  /* 0x000000fff700720c */ /* 0x000fe20003f66270 */
[----:B------:R-:W-:Y:S01]  /*61d0*/  @!P4 IMAD.MOV R94, RZ, RZ, -R94 ;  /* 0x000000ffff5ec224 */ /* 0x000fe200078e0a5e */
[----:B------:R-:W-:Y:S01]  /*61e0*/  ISETP.GE.AND P4, PT, R246, RZ, PT ;  /* 0x000000fff600720c */ /* 0x000fe20003f86270 */
[----:B------:R-:W-:Y:S01]  /*61f0*/  @!P5 IMAD.MOV R105, RZ, RZ, -R105 ;  /* 0x000000ffff69d224 */ /* 0x000fe200078e0a69 */
[----:B------:R-:W-:Y:S01]  /*6200*/  ISETP.GE.AND P5, PT, R237, RZ, PT ;  /* 0x000000ffed00720c */ /* 0x000fe20003fa6270 */
[----:B-1----:R-:W-:Y:S01]  /*6210*/  IMAD R8, R210, R11, RZ ;  /* 0x0000000bd2087224 */ /* 0x002fe200078e02ff */
[----:B------:R-:W4:Y:S01]  /*6220*/  LDL.LU R242, [R1+0x9f0] ;  /* 0x0009f00001f27983 */ /* 0x000f220000300800 */
[----:B------:R-:W-:Y:S01]  /*6230*/  @!P0 IMAD.MOV R104, RZ, RZ, -R104 ;  /* 0x000000ffff688224 */ /* 0x000fe200078e0a68 */
[----:B------:R-:W-:-:S03]  /*6240*/  ISETP.GE.AND P0, PT, R238, RZ, PT ;  /* 0x000000ffee00720c */ /* 0x000fc60003f06270 */
[----:B------:R-:W-:Y:S01]  /*6250*/  @!P2 IMAD.MOV R102, RZ, RZ, -R102 ;  /* 0x000000ffff66a224 */ /* 0x000fe200078e0a66 */
[----:B------:R-:W-:Y:S01]  /*6260*/  ISETP.GE.AND P2, PT, R239, RZ, PT ;  /* 0x000000ffef00720c */ /* 0x000fe20003f46270 */
[----:B------:R-:W-:Y:S01]  /*6270*/  @!P3 IMAD.MOV R100, RZ, RZ, -R100 ;  /* 0x000000ffff64b224 */ /* 0x000fe200078e0a64 */
[----:B------:R-:W-:Y:S01]  /*6280*/  ISETP.GE.AND P3, PT, R241, RZ, PT ;  /* 0x000000fff100720c */ /* 0x000fe20003f66270 */
[----:B------:R-:W-:Y:S01]  /*6290*/  @!P4 IMAD.MOV R101, RZ, RZ, -R101 ;  /* 0x000000ffff65c224 */ /* 0x000fe200078e0a65 */
[----:B------:R-:W-:Y:S01]  /*62a0*/  ISETP.GE.AND P4, PT, R240, RZ, PT ;  /* 0x000000fff000720c */ /* 0x000fe20003f86270 */
[----:B------:R-:W-:Y:S01]  /*62b0*/  @!P5 IMAD.MOV R112, RZ, RZ, -R112 ;  /* 0x000000ffff70d224 */ /* 0x000fe200078e0a70 */
[----:B------:R-:W-:-:S03]  /*62c0*/  ISETP.GE.AND P5, PT, R232, RZ, PT ;  /* 0x000000ffe800720c */ /* 0x000fc60003fa6270 */
        /* <DEDUP_REMOVED lines=147> */
[----:B------:R-:W-:Y:S01]  /*6c00*/  ISETP.GT.AND P4, PT, R7, 0x3f, PT ;  /* 0x0000003f0700780c */ /* 0x000fe20003f84270 */
[----:B------:R-:W-:Y:S01]  /*6c10*/  @!P5 IMAD.MOV R123, RZ, RZ, -R123 ;  /* 0x000000ffff7bd224 */ /* 0x000fe200078e0a7b */
[----:B------:R-:W-:-:S03]  /*6c20*/  ISETP.GE.AND P5, PT, R153, RZ, PT ;  /* 0x000000ff9900720c */ /* 0x000fc60003fa6270 */
[----:B------:R-:W-:Y:S01]  /*6c30*/  @!P0 IMAD.MOV R119, RZ, RZ, -R119 ;  /* 0x000000ffff778224 */ /* 0x000fe200078e0a77 */
[----:B------:R-:W-:Y:S02]  /*6c40*/  ISETP.GE.AND P0, PT, R155, RZ, PT ;  /* 0x000000ff9b00720c */ /* 0x000fe40003f06270 */
[----:B------:R-:W-:Y:S01]  /*6c50*/  SEL R200, RZ, 0x4, !P4 ;  /* 0x00000004ffc87807 */ /* 0x000fe20006000000 */
[----:B------:R-:W-:Y:S01]  /*6c60*/  @!P2 IMAD.MOV R115, RZ, RZ, -R115 ;  /* 0x000000ffff73a224 */ /* 0x000fe200078e0a73 */
[----:B------:R-:W-:Y:S02]  /*6c70*/  ISETP.GE.AND P2, PT, R156, RZ, PT ;  /* 0x000000ff9c00720c */ /* 0x000fe40003f46270 */
[----:B------:R-:W-:Y:S02]  /*6c80*/  ISETP.GE.AND P4, PT, R154, RZ, PT ;  /* 0x000000ff9a00720c */ /* 0x000fe40003f86270 */
[----:B---3--:R-:W-:Y:S02]  /*6c90*/  SHF.R.U32.HI R0, RZ, 0x6, R0 ;  /* 0x00000006ff007819 */ /* 0x008fe40000011600 */
[----:B------:R-:W-:-:S02]  /*6ca0*/  ISETP.GE.AND P6, PT, R152, RZ, PT ;  /* 0x000000ff9800720c */ /* 0x000fc40003fc6270 */
[----:B------:R-:W-:Y:S01]  /*6cb0*/  SGXT.U32 R0, R0, 0x1 ;  /* 0x000000010000781a */ /* 0x000fe20000000000 */
[----:B------:R-:W-:-:S03]  /*6cc0*/  @!P3 IMAD.MOV R111, RZ, RZ, -R111 ;  /* 0x000000ffff6fb224 */ /* 0x000fc600078e0a6f */
[----:B------:R-:W-:Y:S01]  /*6cd0*/  ISETP.GE.AND P3, PT, R0, UR4, PT ;  /* 0x0000000400007c0c */ /* 0x000fe2000bf66270 */
[----:B------:R-:W-:Y:S01]  /*6ce0*/  ULDC UR4, c[0x0][0x230] ;  /* 0x00008c0000047ab9 */ /* 0x000fe20000000800 */
[----:B------:R-:W-:Y:S01]  /*6cf0*/  @!P0 IMAD.MOV R135, RZ, RZ, -R135 ;  /* 0x000000ffff878224 */ /* 0x000fe200078e0a87 */
[----:B------:R-:W-:Y:S01]  /*6d00*/  ISETP.GE.AND P0, PT, R210, UR4, PT ;  /* 0x00000004d2007c0c */ /* 0x000fe2000bf06270 */
[----:B------:R-:W-:Y:S01]  /*6d10*/  @!P2 IMAD.MOV R131, RZ, RZ, -R131 ;  /* 0x000000ffff83a224 */ /* 0x000fe200078e0a83 */
[----:B------:R-:W-:Y:S01]  /*6d20*/  ULDC UR4, c[0x0][0x230] ;  /* 0x00008c0000047ab9 */ /* 0x000fe20000000800 */
[----:B------:R-:W-:Y:S02]  /*6d30*/  @!P4 IMAD.MOV R139, RZ, RZ, -R139 ;  /* 0x000000ffff8bc224 */ /* 0x000fe400078e0a8b */
[----:B------:R-:W-:Y:S01]  /*6d40*/  @!P5 IMAD.MOV R143, RZ, RZ, -R143 ;  /* 0x000000ffff8fd224 */ /* 0x000fe200078e0a8f */
[----:B------:R-:W-:Y:S01]  /*6d50*/  UIADD3 UR4, UR4, -0x40, URZ ;  /* 0xffffffc004047890 */ /* 0x000fe2000fffe03f */
[----:B------:R-:W-:Y:S01]  /*6d60*/  @!P6 IMAD.MOV R6, RZ, RZ, -R6 ;  /* 0x000000ffff06e224 */ /* 0x000fe200078e0a06 */
[----:B------:R-:W-:-:S02]  /*6d70*/  SEL R49, R147, R49, !P1 ;  /* 0x0000003193317207 */ /* 0x000fc40004800000 */
[C---:B------:R-:W-:Y:S02]  /*6d80*/  SEL R50, R147.reuse, R50, !P1 ;  /* 0x0000003293327207 */ /* 0x040fe40004800000 */
[C---:B------:R-:W-:Y:S02]  /*6d90*/  SEL R52, R147.reuse, R52, !P1 ;  /* 0x0000003493347207 */ /* 0x040fe40004800000 */
[C---:B------:R-:W-:Y:S02]  /*6da0*/  SEL R53, R147.reuse, R53, !P1 ;  /* 0x0000003593357207 */ /* 0x040fe40004800000 */
[C---:B------:R-:W-:Y:S02]  /*6db0*/  SEL R54, R147.reuse, R54, !P1 ;  /* 0x0000003693367207 */ /* 0x040fe40004800000 */
[C---:B------:R-:W-:Y:S02]  /*6dc0*/  SEL R56, R147.reuse, R56, !P1 ;  /* 0x0000003893387207 */ /* 0x040fe40004800000 */
        /* <DEDUP_REMOVED lines=121> */
[----:B------:R-:W-:Y:S02]  /*7560*/  SEL R147, R147, R6, !P1 ;  /* 0x0000000693937207 */ /* 0x000fe40004800000 */
[----:B------:R-:W-:Y:S02]  /*7570*/  SEL R6, R200, RZ, !P0 ;  /* 0x000000ffc8067207 */ /* 0x000fe40004000000 */
[----:B------:R-:W-:Y:S02]  /*7580*/  ISETP.GE.AND P0, PT, R210, UR4, PT ;  /* 0x00000004d2007c0c */ /* 0x000fe4000bf06270 */
[----:B------:R-:W-:Y:S02]  /*7590*/  SEL R243, R200, RZ, !P3 ;  /* 0x000000ffc8f37207 */ /* 0x000fe40005800000 */
[----:B------:R-:W-:Y:S02]  /*75a0*/  ISETP.NE.U32.AND P4, PT, R6, RZ, PT ;  /* 0x000000ff0600720c */ /* 0x000fe40003f85070 */
[----:B------:R-:W-:-:S02]  /*75b0*/  ISETP.GT.AND P3, PT, R7, 0x7f, PT ;  /* 0x0000007f0700780c */ /* 0x000fc40003f64270 */
[----:B------:R-:W-:Y:S02]  /*75c0*/  SEL R6, RZ, 0x4, P0 ;  /* 0x00000004ff067807 */ /* 0x000fe40000000000 */
[----:B------:R-:W-:Y:S02]  /*75d0*/  ISETP.GE.AND P1, PT, R172, RZ, PT ;  /* 0x000000ffac00720c */ /* 0x000fe40003f26270 */
[----:B------:R-:W-:Y:S02]  /*75e0*/  SEL R6, R6, RZ, P3 ;  /* 0x000000ff06067207 */ /* 0x000fe40001800000 */
[----:B------:R-:W-:Y:S02]  /*75f0*/  LOP3.LUT R217, R0, 0x2, RZ, 0xfc, !PT ;  /* 0x0000000200d97812 */ /* 0x000fe400078efcff */
[----:B------:R-:W-:Y:S02]  /*7600*/  ISETP.NE.U32.AND P2, PT, R6, RZ, PT ;  /* 0x000000ff0600720c */ /* 0x000fe40003f45070 */
[----:B------:R-:W-:-:S02]  /*7610*/  LEA R6, P0, R8, UR8, 0x2 ;  /* 0x0000000808067c11 */ /* 0x000fc4000f8010ff */
[C---:B------:R-:W-:Y:S02]  /*7620*/  LOP3.LUT R169, R0.reuse, 0x22, RZ, 0xfc, !PT ;  /* 0x0000002200a97812 */ /* 0x040fe400078efcff */
[----:B------:R-:W-:Y:S01]  /*7630*/  LOP3.LUT R170, R0, 0x20, RZ, 0xfc, !PT ;  /* 0x0000002000aa7812 */ /* 0x000fe200078efcff */
[----:B------:R-:W-:Y:S01]  /*7640*/  @!P1 IMAD.MOV R171, RZ, RZ, -R171 ;  /* 0x000000ffffab9224 */ /* 0x000fe200078e0aab */
[----:B------:R-:W-:Y:S02]  /*7650*/  LEA.HI.X.SX32 R9, R8, UR9, 0x2, P0 ;  /* 0x0000000908097c11 */ /* 0x000fe400080f16ff */
[----:B------:R-:W-:Y:S02]  /*7660*/  ISETP.GE.AND P5, PT, R217, UR6, PT ;  /* 0x00000006d9007c0c */ /* 0x000fe4000bfa6270 */
[----:B------:R-:W-:Y:S02]  /*7670*/  ISETP.GE.AND P0, PT, R169, UR24, PT ;  /* 0x00000018a9007c0c */ /* 0x000fe4000bf06270 */
[----:B------:R-:W-:-:S02]  /*7680*/  LOP3.LUT R168, R0, 0x4, RZ, 0xfc, !PT ;  /* 0x0000000400a87812 */ /* 0x000fc400078efcff */
[----:B------:R-:W-:Y:S02]  /*7690*/  LOP3.LUT R166, R0, 0x24, RZ, 0xfc, !PT ;  /* 0x0000002400a67812 */ /* 0x000fe400078efcff */
[----:B------:R-:W-:Y:S02]  /*76a0*/  ISETP.GE.AND P1, PT, R170, UR23, PT ;  /* 0x00000017aa007c0c */ /* 0x000fe4000bf26270 */
[----:B------:R-:W-:Y:S02]  /*76b0*/  LOP3.LUT R167, R0, 0x6, RZ, 0xfc, !PT ;  /* 0x0000000600a77812 */ /* 0x000fe400078efcff */
[C---:B------:R-:W-:Y:S02]  /*76c0*/  SEL R137, R200.reuse, RZ, !P5 ;  /* 0x000000ffc8897207 */ /* 0x040fe40006800000 */
[----:B------:R-:W-:Y:S02]  /*76d0*/  SEL R11, R200, RZ, !P0 ;  /* 0x000000ffc80b7207 */ /* 0x000fe40004000000 */
[----:B------:R-:W-:-:S02]  /*76e0*/  ISETP.GE.AND P5, PT, R168, UR7, PT ;  /* 0x00000007a8007c0c */ /* 0x000fc4000bfa6270 */
[----:B------:R-:W-:Y:S02]  /*76f0*/  SEL R176, R200, RZ, !P1 ;  /* 0x000000ffc8b07207 */ /* 0x000fe40004800000 */
[----:B------:R-:W-:Y:S02]  /*7700*/  ISETP.GE.AND P0, PT, R166, UR25, PT ;  /* 0x00000019a6007c0c */ /* 0x000fe4000bf06270 */
[C---:B------:R-:W-:Y:S02]  /*7710*/  LOP3.LUT R165, R0.reuse, 0x26, RZ, 0xfc, !PT ;  /* 0x0000002600a57812 */ /* 0x040fe400078efcff */
[C---:B------:R-:W-:Y:S02]  /*7720*/  LOP3.LUT R163, R0.reuse, 0xa, RZ, 0xfc, !PT ;  /* 0x0000000a00a37812 */ /* 0x040fe400078efcff */
[----:B------:R-:W-:Y:S02]  /*7730*/  ISETP.GE.AND P1, PT, R167, UR10, PT ;  /* 0x0000000aa7007c0c */ /* 0x000fe4000bf26270 */
[----:B------:R-:W-:-:S02]  /*7740*/  LOP3.LUT R164, R0, 0x8, RZ, 0xfc, !PT ;  /* 0x0000000800a47812 */ /* 0x000fc400078efcff */
[C---:B------:R-:W-:Y:S02]  /*7750*/  SEL R249, R200.reuse, RZ, !P5 ;  /* 0x000000ffc8f97207 */ /* 0x040fe40006800000 */
[C---:B------:R-:W-:Y:S02]  /*7760*/  SEL R245, R200.reuse, RZ, !P0 ;  /* 0x000000ffc8f57207 */ /* 0x040fe40004000000 */
[----:B------:R-:W-:Y:S02]  /*7770*/  ISETP.GE.AND P5, PT, R165, UR26, PT ;  /* 0x0000001aa5007c0c */ /* 0x000fe4000bfa6270 */
[----:B------:R-:W-:Y:S02]  /*7780*/  SEL R248, R200, RZ, !P1 ;  /* 0x000000ffc8f87207 */ /* 0x000fe40004800000 */
[----:B------:R-:W-:Y:S02]  /*7790*/  ISETP.GE.AND P0, PT, R163, UR12, PT ;  /* 0x0000000ca3007c0c */ /* 0x000fe4000bf06270 */
[----:B------:R-:W-:-:S02]  /*77a0*/  LOP3.LUT R162, R0, 0x28, RZ, 0xfc, !PT ;  /* 0x0000002800a27812 */ /* 0x000fc400078efcff */
[C---:B------:R-:W-:Y:S02]  /*77b0*/  LOP3.LUT R160, R0.reuse, 0xc, RZ, 0xfc, !PT ;  /* 0x0000000c00a07812 */ /* 0x040fe400078efcff */
[C---:B------:R-:W-:Y:S02]  /*77c0*/  LOP3.LUT R161, R0.reuse, 0x2a, RZ, 0xfc, !PT ;  /* 0x0000002a00a17812 */ /* 0x040fe400078efcff */
[C---:B------:R-:W-:Y:S02]  /*77d0*/  LOP3.LUT R159, R0.reuse, 0xe, RZ, 0xfc, !PT ;  /* 0x0000000e009f7812 */ /* 0x040fe400078efcff */
[----:B------:R-:W-:Y:S01]  /*77e0*/  LOP3.LUT R158, R0, 0x2c, RZ, 0xfc, !PT ;  /* 0x0000002c009e7812 */ /* 0x000fe200078efcff */
[----:B------:R-:W-:Y:S01]  /*77f0*/  STL [R1+0x9a0], R8 ;  /* 0x0009a00801007387 */ /* 0x000fe20000100800 */
[----:B------:R-:W-:Y:S01]  /*7800*/  ISETP.GE.AND P1, PT, R164, UR11, PT ;  /* 0x0000000ba4007c0c */ /* 0x000fe2000bf26270 */
[----:B------:R-:W-:Y:S01]  /*7810*/  UIADD3 UR5, UR5, -0x80, URZ ;  /* 0xffffff8005057890 */ /* 0x000fe2000fffe03f */
[C---:B------:R-:W-:Y:S01]  /*7820*/  SEL R244, R200.reuse, RZ, !P5 ;  /* 0x000000ffc8f47207 */ /* 0x040fe20006800000 */
[----:B------:R-:W-:Y:S01]  /*7830*/  ULDC.64 UR10, c[0x0][0x210] ;  /* 0x00008400000a7ab9 */ /* 0x000fe20000000a00 */
[----:B------:R-:W-:-:S02]  /*7840*/  SEL R252, R200, RZ, !P0 ;  /* 0x000000ffc8fc7207 */ /* 0x000fc40004000000 */
[C---:B------:R-:W-:Y:S02]  /*7850*/  LOP3.LUT R157, R0.reuse, 0x2e, RZ, 0xfc, !PT ;  /* 0x0000002e009d7812 */ /* 0x040fe400078efcff */
[C---:B------:R-:W-:Y:S02]  /*7860*/  LOP3.LUT R156, R0.reuse, 0x10, RZ, 0xfc, !PT ;  /* 0x00000010009c7812 */ /* 0x040fe400078efcff */
[C---:B------:R-:W-:Y:S02]  /*7870*/  LOP3.LUT R155, R0.reuse, 0x12, RZ, 0xfc, !PT ;  /* 0x00000012009b7812 */ /* 0x040fe400078efcff */
[C---:B------:R-:W-:Y:S02]  /*7880*/  LOP3.LUT R154, R0.reuse, 0x30, RZ, 0xfc, !PT ;  /* 0x00000030009a7812 */ /* 0x040fe400078efcff */
[C---:B------:R-:W-:Y:S02]  /*7890*/  LOP3.LUT R153, R0.reuse, 0x32, RZ, 0xfc, !PT ;  /* 0x0000003200997812 */ /* 0x040fe400078efcff */
[----:B------:R-:W-:-:S02]  /*78a0*/  LOP3.LUT R152, R0, 0x14, RZ, 0xfc, !PT ;  /* 0x0000001400987812 */ /* 0x000fc400078efcff */
        /* <DEDUP_REMOVED lines=10> */
[----:B------:R-:W-:Y:S02]  /*7950*/  LOP3.LUT R205, R0, 0x3e, RZ, 0xfc, !PT ;  /* 0x0000003e00cd7812 */ /* 0x000fe400078efcff */
[----:B----4-:R-:W-:Y:S01]  /*7960*/  LOP3.LUT R242, R242, 0xfffffdff, RZ, 0xc0, !PT ;  /* 0xfffffdfff2f27812 */ /* 0x010fe200078ec0ff */
[----:B------:R-:W-:Y:S01]  /*7970*/  UMOV UR7, 0x400 ;  /* 0x0000040000077882 */ /* 0x000fe20000000000 */
[----:B------:R-:W-:Y:S01]  /*7980*/  ISETP.GE.AND P5, PT, R162, UR27, PT ;  /* 0x0000001ba2007c0c */ /* 0x000fe2000bfa6270 */
[----:B------:R-:W-:Y:S01]  /*7990*/  ULDC UR12, c[0x0][0x230] ;  /* 0x00008c00000c7ab9 */ /* 0x000fe20000000800 */
[----:B------:R-:W-:-:S02]  /*79a0*/  SEL R2, R200, RZ, !P1 ;  /* 0x000000ffc8027207 */ /* 0x000fc40004800000 */
[----:B------:R-:W-:Y:S02]  /*79b0*/  ISETP.GE.AND P0, PT, R160, UR13, PT ;  /* 0x0000000da0007c0c */ /* 0x000fe4000bf06270 */
[----:B------:R-:W-:Y:S02]  /*79c0*/  ISETP.GE.AND P1, PT, R161, UR28, PT ;  /* 0x0000001ca1007c0c */ /* 0x000fe4000bf26270 */
[C---:B------:R-:W-:Y:S02]  /*79d0*/  SEL R251, R200.reuse, RZ, !P5 ;  /* 0x000000ffc8fb7207 */ /* 0x040fe40006800000 */
[C---:B------:R-:W-:Y:S02]  /*79e0*/  SEL R4, R200.reuse, RZ, !P0 ;  /* 0x000000ffc8047207 */ /* 0x040fe40004000000 */
[----:B------:R-:W-:Y:S02]  /*79f0*/  ISETP.GE.AND P5, PT, R159, UR14, PT ;  /* 0x0000000e9f007c0c */ /* 0x000fe4000bfa6270 */
[----:B------:R-:W-:-:S02]  /*7a00*/  SEL R250, R200, RZ, !P1 ;  /* 0x000000ffc8fa7207 */ /* 0x000fc40004800000 */
[----:B------:R-:W-:Y:S01]  /*7a10*/  ISETP.GE.AND P1, PT, R158, UR29, PT ;  /* 0x0000001d9e007c0c */ /* 0x000fe2000bf26270 */
[----:B------:R1:W-:Y:S01]  /*7a20*/  STL [R1+0x170], R2 ;  /* 0x0001700201007387 */ /* 0x0003e20000100800 */
[----:B------:R-:W-:-:S03]  /*7a30*/  ISETP.GE.AND P0, PT, R157, UR30, PT ;  /* 0x0000001e9d007c0c */ /* 0x000fc6000bf06270 */
[----:B------:R3:W-:Y:S01]  /*7a40*/  STL [R1+0x180], R4 ;  /* 0x0001800401007387 */ /* 0x0007e20000100800 */
[----:B-1----:R-:W-:Y:S02]  /*7a50*/  SEL R2, R200, RZ, !P5 ;  /* 0x000000ffc8027207 */ /* 0x002fe40006800000 */
[----:B------:R-:W-:Y:S02]  /*7a60*/  ISETP.GE.AND P5, PT, R156, UR15, PT ;  /* 0x0000000f9c007c0c */ /* 0x000fe4000bfa6270 */
[----:B---3--:R-:W-:Y:S01]  /*7a70*/  SEL R4, R200, RZ, !P1 ;  /* 0x000000ffc8047207 */ /* 0x008fe20004800000 */
        /* <DEDUP_REMOVED lines=15> */
[C---:B-1----:R-:W-:Y:S02]  /*7b70*/  SEL R2, R200.reuse, RZ, !P5 ;  /* 0x000000ffc8027207 */ /* 0x042fe40006800000 */
        /* <DEDUP_REMOVED lines=14> */
[----:B------:R1:W-:Y:S04]  /*7c60*/  STL [R1+0x194], R2 ;  /* 0x0001940201007387 */ /* 0x0003e80000100800 */
[----:B------:R3:W-:Y:S01]  /*7c70*/  STL [R1+0x1bc], R4 ;  /* 0x0001bc0401007387 */ /* 0x0007e20000100800 */
[----:B------:R-:W-:-:S02]  /*7c80*/  ISETP.GE.AND P0, PT, R209, UR36, PT ;  /* 0x00000024d1007c0c */ /* 0x000fc4000bf06270 */
[----:B-1----:R-:W-:Y:S02]  /*7c90*/  SEL R2, R200, RZ, !P5 ;  /* 0x000000ffc8027207 */ /* 0x002fe40006800000 */
[----:B------:R-:W-:Y:S02]  /*7ca0*/  ISETP.GE.AND P5, PT, R208, UR21, PT ;  /* 0x00000015d0007c0c */ /* 0x000fe4000bfa6270 */
[----:B---3--:R-:W-:Y:S01]  /*7cb0*/  SEL R4, R200, RZ, !P1 ;  /* 0x000000ffc8047207 */ /* 0x008fe20004800000 */
[----:B------:R1:W-:Y:S01]  /*7cc0*/  STL [R1+0x1b8], R2 ;  /* 0x0001b80201007387 */ /* 0x0003e20000100800 */
[----:B------:R-:W-:-:S03]  /*7cd0*/  ISETP.GE.AND P1, PT, R207, UR22, PT ;  /* 0x00000016cf007c0c */ /* 0x000fc6000bf26270 */
[----:B------:R3:W-:Y:S01]  /*7ce0*/  STL [R1+0x1b4], R4 ;  /* 0x0001b40401007387 */ /* 0x0007e20000100800 */
[C---:B------:R-:W-:Y:S02]  /*7cf0*/  SEL R8, R200.reuse, RZ, !P1 ;  /* 0x000000ffc8087207 */ /* 0x040fe40004800000 */
[----:B-1----:R-:W-:Y:S02]  /*7d00*/  SEL R2, R200, RZ, !P0 ;  /* 0x000000ffc8027207 */ /* 0x002fe40004000000 */
[----:B------:R-:W-:Y:S02]  /*7d10*/  ISETP.GE.AND P0, PT, R206, UR37, PT ;  /* 0x00000025ce007c0c */ /* 0x000fe4000bf06270 */
[----:B---3--:R-:W-:Y:S02]  /*7d20*/  SEL R4, R200, RZ, !P5 ;  /* 0x000000ffc8047207 */ /* 0x008fe40006800000 */
[----:B------:R-:W-:Y:S02]  /*7d30*/  ISETP.GE.AND P5, PT, R205, UR38, PT ;  /* 0x00000026cd007c0c */ /* 0x000fe4000bfa6270 */
[----:B------:R-:W-:Y:S01]  /*7d40*/  ISETP.GE.AND P1, PT, R0, UR4, PT ;  /* 0x0000000400007c0c */ /* 0x000fe2000bf26270 */
[----:B------:R1:W-:Y:S03]  /*7d50*/  STL [R1+0x1ac], R4 ;  /* 0x0001ac0401007387 */ /* 0x0003e60000100800 */
[----:B------:R-:W-:-:S02]  /*7d60*/  SEL R204, RZ, 0x4, P1 ;  /* 0x00000004ffcc7807 */ /* 0x000fc40000800000 */
[----:B------:R-:W-:Y:S02]  /*7d70*/  ISETP.GE.AND P1, PT, R169, UR4, PT ;  /* 0x00000004a9007c0c */ /* 0x000fe4000bf26270 */
[C---:B-1----:R-:W-:Y:S02]  /*7d80*/  SEL R4, R200.reuse, RZ, !P0 ;  /* 0x000000ffc8047207 */ /* 0x042fe40004000000 */
[----:B------:R-:W-:Y:S02]  /*7d90*/  ISETP.GE.AND P0, PT, R217, UR4, PT ;  /* 0x00000004d9007c0c */ /* 0x000fe4000bf06270 */
[----:B------:R-:W-:Y:S02]  /*7da0*/  SEL R200, R200, RZ, !P5 ;  /* 0x000000ffc8c87207 */ /* 0x000fe40006800000 */
[----:B------:R-:W-:Y:S02]  /*7db0*/  ISETP.GE.AND P5, PT, R170, UR4, PT ;  /* 0x00000004aa007c0c */ /* 0x000fe4000bfa6270 */
[----:B------:R-:W-:-:S02]  /*7dc0*/  SEL R203, RZ, 0x4, P0 ;  /* 0x00000004ffcb7807 */ /* 0x000fc40000000000 */
[----:B------:R-:W-:Y:S02]  /*7dd0*/  ISETP.GE.AND P0, PT, R168, UR4, PT ;  /* 0x00000004a8007c0c */ /* 0x000fe4000bf06270 */
[----:B------:R-:W-:Y:S02]  /*7de0*/  SEL R202, RZ, 0x4, P5 ;  /* 0x00000004ffca7807 */ /* 0x000fe40002800000 */
[----:B------:R-:W-:Y:S02]  /*7df0*/  ISETP.GE.AND P5, PT, R167, UR4, PT ;  /* 0x00000004a7007c0c */ /* 0x000fe4000bfa6270 */
[----:B------:R-:W-:Y:S02]  /*7e00*/  SEL R201, RZ, 0x4, P1 ;  /* 0x00000004ffc97807 */ /* 0x000fe40000800000 */
        /* <DEDUP_REMOVED lines=50> */
[----:B------:R-:W-:Y:S01]  /*8130*/  ISETP.GE.AND P0, PT, R205, UR4, PT ;  /* 0x00000004cd007c0c */ /* 0x000fe2000bf06270 */
[----:B------:R1:W-:Y:S01]  /*8140*/  STL [R1+0x1a8], R8 ;  /* 0x0001a80801007387 */ /* 0x0003e20000100800 */
[----:B------:R-:W-:Y:S01]  /*8150*/  SEL R141, RZ, 0x4, P5 ;  /* 0x00000004ff8d7807 */ /* 0x000fe20002800000 */
[----:B------:R-:W-:Y:S01]  /*8160*/  ULDC UR4, c[0x0][0x240] ;  /* 0x0000900000047ab9 */ /* 0x000fe20000000800 */
[----:B------:R-:W-:Y:S02]  /*8170*/  ISETP.GE.AND P5, PT, R0, UR5, PT ;  /* 0x0000000500007c0c */ /* 0x000fe4000bfa6270 */
[----:B------:R-:W-:Y:S02]  /*8180*/  SEL R234, RZ, 0x4, P1 ;  /* 0x00000004ffea7807 */ /* 0x000fe40000800000 */
[----:B------:R-:W-:Y:S02]  /*8190*/  ISETP.GE.AND P1, PT, R217, UR5, PT ;  /* 0x00000005d9007c0c */ /* 0x000fe4000bf26270 */
[----:B------:R-:W-:-:S02]  /*81a0*/  SEL R140, RZ, 0x4, P0 ;  /* 0x00000004ff8c7807 */ /* 0x000fc40000000000 */
[----:B------:R-:W-:Y:S02]  /*81b0*/  ISETP.GE.AND P0, PT, R170, UR5, PT ;  /* 0x00000005aa007c0c */ /* 0x000fe4000bf06270 */
[----:B------:R-:W-:Y:S02]  /*81c0*/  SEL R170, RZ, 0x4, P5 ;  /* 0x00000004ffaa7807 */ /* 0x000fe40002800000 */
[----:B------:R-:W-:Y:S02]  /*81d0*/  ISETP.GE.AND P5, PT, R169, UR5, PT ;  /* 0x00000005a9007c0c */ /* 0x000fe4000bfa6270 */
[----:B------:R-:W-:Y:S02]  /*81e0*/  SEL R204, R204, RZ, P3 ;  /* 0x000000ffcccc7207 */ /* 0x000fe40001800000 */
[----:B------:R-:W-:Y:S02]  /*81f0*/  SEL R169, RZ, 0x4, P1 ;  /* 0x00000004ffa97807 */ /* 0x000fe40000800000 */
[----:B-1----:R-:W-:-:S02]  /*8200*/  SEL R8, R203, RZ, P3 ;  /* 0x000000ffcb087207 */ /* 0x002fc40001800000 */
[----:B------:R-:W-:Y:S02]  /*8210*/  ISETP.GE.AND P1, PT, R168, UR5, PT ;  /* 0x00000005a8007c0c */ /* 0x000fe4000bf26270 */
[----:B------:R-:W-:Y:S01]  /*8220*/  SEL R168, RZ, 0x4, P0 ;  /* 0x00000004ffa87807 */ /* 0x000fe20000000000 */
[----:B------:R-:W-:Y:S01]  /*8230*/  STL [R1+0x1dc], R204 ;  /* 0x0001dccc01007387 */ /* 0x000fe20000100800 */
[----:B------:R-:W-:Y:S02]  /*8240*/  ISETP.GE.AND P0, PT, R167, UR5, PT ;  /* 0x00000005a7007c0c */ /* 0x000fe4000bf06270 */
[----:B------:R-:W-:Y:S01]  /*8250*/  SEL R167, RZ, 0x4, P5 ;  /* 0x00000004ffa77807 */ /* 0x000fe20002800000 */
[----:B------:R1:W-:Y:S01]  /*8260*/  STL [R1+0x1d8], R8 ;  /* 0x0001d80801007387 */ /* 0x0003e20000100800 */
[----:B------:R-:W-:Y:S02]  /*8270*/  SEL R202, R202, RZ, P3 ;  /* 0x000000ffcaca7207 */ /* 0x000fe40001800000 */
[----:B------:R-:W-:-:S02]  /*8280*/  ISETP.GE.AND P5, PT, R166, UR5, PT ;  /* 0x00000005a6007c0c */ /* 0x000fc4000bfa6270 */
[----:B------:R-:W-:Y:S02]  /*8290*/  SEL R201, R201, RZ, P3 ;  /* 0x000000ffc9c97207 */ /* 0x000fe40001800000 */
[----:B------:R-:W-:Y:S02]  /*82a0*/  SEL R166, RZ, 0x4, P1 ;  /* 0x00000004ffa67807 */ /* 0x000fe40000800000 */
[----:B------:R-:W-:Y:S02]  /*82b0*/  ISETP.GE.AND P1, PT, R165, UR5, PT ;  /* 0x00000005a5007c0c */ /* 0x000fe4000bf26270 */
[----:B-1----:R-:W-:Y:S01]  /*82c0*/  SEL R8, R199, RZ, P3 ;  /* 0x000000ffc7087207 */ /* 0x002fe20001800000 */
[----:B------:R-:W-:Y:S01]  /*82d0*/  STL [R1+0x1e0], R202 ;  /* 0x0001e0ca01007387 */ /* 0x000fe20000100800 */
[----:B------:R-:W-:Y:S02]  /*82e0*/  SEL R165, RZ, 0x4, P0 ;  /* 0x00000004ffa57807 */ /* 0x000fe40000000000 */
[----:B------:R-:W-:Y:S01]  /*82f0*/  ISETP.GE.AND P0, PT, R164, UR5, PT ;  /* 0x00000005a4007c0c */ /* 0x000fe2000bf06270 */
[----:B------:R-:W-:Y:S01]  /*8300*/  STL [R1+0x1e4], R201 ;  /* 0x0001e4c901007387 */ /* 0x000fe20000100800 */
[----:B------:R-:W-:-:S02]  /*8310*/  SEL R164, RZ, 0x4, P5 ;  /* 0x00000004ffa47807 */ /* 0x000fc40002800000 */
[----:B------:R-:W-:Y:S01]  /*8320*/  SEL R198, R198, RZ, P3 ;  /* 0x000000ffc6c67207 */ /* 0x000fe20001800000 */
[----:B------:R1:W-:Y:S01]  /*8330*/  STL [R1+0x1e8], R8 ;  /* 0x0001e80801007387 */ /* 0x0003e20000100800 */
[----:B------:R-:W-:Y:S02]  /*8340*/  ISETP.GE.AND P5, PT, R163, UR5, PT ;  /* 0x00000005a3007c0c */ /* 0x000fe4000bfa6270 */
[----:B------:R-:W-:Y:S02]  /*8350*/  SEL R197, R197, RZ, P3 ;  /* 0x000000ffc5c57207 */ /* 0x000fe40001800000 */
[----:B------:R-:W-:Y:S02]  /*8360*/  SEL R163, RZ, 0x4, P1 ;  /* 0x00000004ffa37807 */ /* 0x000fe40000800000 */
[----:B------:R-:W-:Y:S02]  /*8370*/  ISETP.GE.AND P1, PT, R162, UR5, PT ;  /* 0x00000005a2007c0c */ /* 0x000fe4000bf26270 */
[----:B-1----:R-:W-:Y:S01]  /*8380*/  SEL R8, R196, RZ, P3 ;  /* 0x000000ffc4087207 */ /* 0x002fe20001800000 */
[----:B------:R-:W-:Y:S01]  /*8390*/  STL [R1+0x1ec], R198 ;  /* 0x0001ecc601007387 */ /* 0x000fe20000100800 */
[----:B------:R-:W-:-:S02]  /*83a0*/  SEL R162, RZ, 0x4, P0 ;  /* 0x00000004ffa27807 */ /* 0x000fc40000000000 */
[----:B------:R-:W-:Y:S01]  /*83b0*/  ISETP.GE.AND P0, PT, R161, UR5, PT ;  /* 0x00000005a1007c0c */ /* 0x000fe2000bf06270 */
[----:B------:R-:W-:Y:S01]  /*83c0*/  STL [R1+0x200], R197 ;  /* 0x000200c501007387 */ /* 0x000fe20000100800 */
[----:B------:R-:W-:Y:S02]  /*83d0*/  SEL R161, RZ, 0x4, P5 ;  /* 0x00000004ffa17807 */ /* 0x000fe40002800000 */
[----:B------:R-:W-:Y:S01]  /*83e0*/  SEL R195, R195, RZ, P3 ;  /* 0x000000ffc3c37207 */ /* 0x000fe20001800000 */
[----:B------:R1:W-:Y:S01]  /*83f0*/  STL [R1+0x204], R8 ;  /* 0x0002040801007387 */ /* 0x0003e20000100800 */
[----:B------:R-:W-:Y:S02]  /*8400*/  ISETP.GE.AND P5, PT, R160, UR5, PT ;  /* 0x00000005a0007c0c */ /* 0x000fe4000bfa6270 */
[----:B------:R-:W-:Y:S02]  /*8410*/  SEL R194, R194, RZ, P3 ;  /* 0x000000ffc2c27207 */ /* 0x000fe40001800000 */
[----:B------:R-:W-:-:S02]  /*8420*/  SEL R160, RZ, 0x4, P1 ;  /* 0x00000004ffa07807 */ /* 0x000fc40000800000 */
[----:B------:R-:W-:Y:S02]  /*8430*/  ISETP.GE.AND P1, PT, R159, UR5, PT ;  /* 0x000000059f007c0c */ /* 0x000fe4000bf26270 */
[----:B-1----:R-:W-:Y:S01]  /*8440*/  SEL R8, R193, RZ, P3 ;  /* 0x000000ffc1087207 */ /* 0x002fe20001800000 */
[----:B------:R-:W-:Y:S01]  /*8450*/  STL [R1+0x208], R195 ;  /* 0x000208c301007387 */ /* 0x000fe20000100800 */
[----:B------:R-:W-:Y:S02]  /*8460*/  SEL R159, RZ, 0x4, P0 ;  /* 0x00000004ff9f7807 */ /* 0x000fe40000000000 */
[----:B------:R-:W-:Y:S01]  /*8470*/  ISETP.GE.AND P0, PT, R158, UR5, PT ;  /* 0x000000059e007c0c */ /* 0x000fe2000bf06270 */
[----:B------:R-:W-:Y:S01]  /*8480*/  STL [R1+0x20c], R194 ;  /* 0x00020cc201007387 */ /* 0x000fe20000100800 */
[----:B------:R-:W-:Y:S02]  /*8490*/  SEL R158, RZ, 0x4, P5 ;  /* 0x00000004ff9e7807 */ /* 0x000fe40002800000 */
[----:B------:R-:W-:Y:S01]  /*84a0*/  SEL R192, R192, RZ, P3 ;  /* 0x000000ffc0c07207 */ /* 0x000fe20001800000 */
[----:B------:R1:W-:Y:S01]  /*84b0*/  STL [R1+0x210], R8 ;  /* 0x0002100801007387 */ /* 0x0003e20000100800 */
        /* <DEDUP_REMOVED lines=18> */
[----:B------:R-:W-:-:S02]  /*85e0*/  SEL R184, R184, RZ, P3 ;  /* 0x000000ffb8b87207 */ /* 0x000fc40001800000 */
[----:B------:R-:W-:Y:S01]  /*85f0*/  SEL R151, RZ, 0x4, P1 ;  /* 0x00000004ff977807 */ /* 0x000fe20000800000 */
[----:B------:R-:W-:Y:S01]  /*8600*/  STL [R1+0x25c], R186 ;  /* 0x00025cba01007387 */ /* 0x000fe20000100800 */
[----:B------:R-:W-:Y:S02]  /*8610*/  SEL R183, R183, RZ, P3 ;  /* 0x000000ffb7b77207 */ /* 0x000fe40001800000 */
[----:B------:R-:W-:Y:S01]  /*8620*/  ISETP.GE.AND P1, PT, R215, UR5, PT ;  /* 0x00000005d7007c0c */ /* 0x000fe2000bf26270 */
[----:B------:R1:W-:Y:S01]  /*8630*/  STL [R1+0x260], R8 ;  /* 0x0002600801007387 */ /* 0x0003e20000100800 */
[----:B------:R-:W-:Y:S02]  /*8640*/  SEL R181, R181, RZ, P3 ;  /* 0x000000ffb5b57207 */ /* 0x000fe40001800000 */
[----:B------:R-:W-:Y:S01]  /*8650*/  SEL R148, RZ, 0x4, P1 ;  /* 0x00000004ff947807 */ /* 0x000fe20000800000 */
[----:B------:R-:W-:Y:S01]  /*8660*/  STL [R1+0x264], R184 ;  /* 0x000264b801007387 */ /* 0x000fe20000100800 */
[----:B------:R-:W-:-:S02]  /*8670*/  ISETP.GE.AND P1, PT, R212, UR5, PT ;  /* 0x00000005d4007c0c */ /* 0x000fc4000bf26270 */
[----:B-1----:R-:W-:Y:S01]  /*8680*/  SEL R8, R182, RZ, P3 ;  /* 0x000000ffb6087207 */ /* 0x002fe20001800000 */
[----:B------:R-:W-:Y:S01]  /*8690*/  STL [R1+0x268], R183 ;  /* 0x000268b701007387 */ /* 0x000fe20000100800 */
[----:B------:R-:W-:-:S03]  /*86a0*/  SEL R180, R180, RZ, P3 ;  /* 0x000000ffb4b47207 */ /* 0x000fc60001800000 */
[----:B------:R1:W-:Y:S01]  /*86b0*/  STL [R1+0x26c], R8 ;  /* 0x00026c0801007387 */ /* 0x0003e20000100800 */
[----:B------:R-:W-:Y:S02]  /*86c0*/  SEL R153, RZ, 0x4, P0 ;  /* 0x00000004ff997807 */ /* 0x000fe40000000000 */
[----:B------:R-:W-:Y:S01]  /*86d0*/  SEL R144, RZ, 0x4, P1 ;  /* 0x00000004ff907807 */ /* 0x000fe20000800000 */
[----:B------:R-:W-:Y:S01]  /*86e0*/  STL [R1+0x27c], R181 ;  /* 0x00027cb501007387 */ /* 0x000fe20000100800 */
[----:B------:R-:W-:Y:S02]  /*86f0*/  ISETP.GE.AND P0, PT, R152, UR5, PT ;  /* 0x0000000598007c0c */ /* 0x000fe4000bf06270 */
[----:B-1----:R-:W-:Y:S01]  /*8700*/  SEL R8, R179, RZ, P3 ;  /* 0x000000ffb3087207 */ /* 0x002fe20001800000 */
[----:B------:R-:W-:Y:S01]  /*8710*/  STL [R1+0x280], R180 ;  /* 0x000280b401007387 */ /* 0x000fe20000100800 */
[----:B--2---:R-:W-:Y:S02]  /*8720*/  ISETP.NE.AND P1, PT, R188, RZ, PT ;  /* 0x000000ffbc00720c */ /* 0x004fe40003f25270 */
[----:B------:R-:W-:Y:S01]  /*8730*/  SEL R178, R178, RZ, P3 ;  /* 0x000000ffb2b27207 */ /* 0x000fe20001800000 */
[----:B------:R1:W-:Y:S01]  /*8740*/  STL [R1+0x284], R8 ;  /* 0x0002840801007387 */ /* 0x0003e20000100800 */
[----:B------:R-:W-:-:S02]  /*8750*/  SEL R177, R177, RZ, P3 ;  /* 0x000000ffb1b17207 */ /* 0x000fc40001800000 */
[----:B------:R-:W-:Y:S01]  /*8760*/  SEL R150, RZ, 0x4, P0 ;  /* 0x00000004ff967807 */ /* 0x000fe20000000000 */
[----:B------:R-:W-:Y:S01]  /*8770*/  STL [R1+0x288], R178 ;  /* 0x000288b201007387 */ /* 0x000fe20000100800 */
[----:B------:R-:W-:Y:S02]  /*8780*/  ISETP.GE.AND P0, PT, R214, UR5, PT ;  /* 0x00000005d6007c0c */ /* 0x000fe4000bf06270 */
[----:B-1----:R-:W-:Y:S01]  /*8790*/  SEL R8, R175, RZ, P3 ;  /* 0x000000ffaf087207 */ /* 0x002fe20001800000 */
[----:B------:R-:W-:Y:S01]  /*87a0*/  STL [R1+0x28c], R177 ;  /* 0x00028cb101007387 */ /* 0x000fe20000100800 */
[----:B------:R-:W-:Y:S02]  /*87b0*/  SEL R174, R174, RZ, P3 ;  /* 0x000000ffaeae7207 */ /* 0x000fe40001800000 */
[----:B------:R-:W-:Y:S01]  /*87c0*/  SEL R173, R173, RZ, P3 ;  /* 0x000000ffadad7207 */ /* 0x000fe20001800000 */
[----:B------:R1:W-:Y:S01]  /*87d0*/  STL [R1+0x290], R8 ;  /* 0x0002900801007387 */ /* 0x0003e20000100800 */
[----:B------:R-:W-:-:S02]  /*87e0*/  SEL R146, RZ, 0x4, P0 ;  /* 0x00000004ff927807 */ /* 0x000fc40000000000 */
[----:B------:R-:W-:Y:S01]  /*87f0*/  ISETP.GE.AND P0, PT, R211, UR5, PT ;  /* 0x00000005d3007c0c */ /* 0x000fe2000bf06270 */
[----:B------:R-:W-:Y:S01]  /*8800*/  STL [R1+0x294], R174 ;  /* 0x000294ae01007387 */ /* 0x000fe20000100800 */
[----:B------:R-:W-:Y:S02]  /*8810*/  @!P1 LOP3.LUT R171, RZ, R188, RZ, 0x33, !PT ;  /* 0x000000bcffab9212 */ /* 0x000fe400078e33ff */
[----:B-1----:R-:W-:Y:S01]  /*8820*/  SEL R8, R172, RZ, P3 ;  /* 0x000000ffac087207 */ /* 0x002fe20001800000 */
[----:B------:R-:W-:Y:S01]  /*8830*/  STL [R1+0x298], R173 ;  /* 0x000298ad01007387 */ /* 0x000fe20000100800 */
[----:B------:R-:W-:Y:S02]  /*8840*/  SEL R172, R141, RZ, P3 ;  /* 0x000000ff8dac7207 */ /* 0x000fe40001800000 */
[----:B------:R-:W-:Y:S01]  /*8850*/  SEL R142, RZ, 0x4, P0 ;  /* 0x00000004ff8e7807 */ /* 0x000fe20000000000 */
[----:B------:R1:W-:Y:S01]  /*8860*/  STL [R1+0x2a0], R8 ;  /* 0x0002a00801007387 */ /* 0x0003e20000100800 */
[----:B------:R-:W-:Y:S01]  /*8870*/  ISETP.GT.AND P0, PT, R7, 0xbf, PT ;  /* 0x000000bf0700780c */ /* 0x000fe20003f04270 */
[----:B------:R-:W-:-:S02]  /*8880*/  IMAD R184, R171, R17, RZ ;  /* 0x00000011abb87224 */ /* 0x000fc400078e02ff */
[----:B------:R-:W-:Y:S01]  /*8890*/  STL [R1+0x29c], R172 ;  /* 0x00029cac01007387 */ /* 0x000fe20000100800 */
[----:B------:R-:W-:Y:S02]  /*88a0*/  SEL R170, R170, RZ, P0 ;  /* 0x000000ffaaaa7207 */ /* 0x000fe40000000000 */
[----:B-1----:R-:W-:-:S05]  /*88b0*/  SEL R8, R140, RZ, P3 ;  /* 0x000000ff8c087207 */ /* 0x002fca0001800000 */
[----:B------:R1:W-:Y:S01]  /*88c0*/  STL [R1+0x2a4], R8 ;  /* 0x0002a40801007387 */ /* 0x0003e20000100800 */
[----:B------:R-:W-:-:S03]  /*88d0*/  SEL R168, R168, RZ, P0 ;  /* 0x000000ffa8a87207 */ /* 0x000fc60000000000 */
[----:B------:R-:W-:Y:S01]  /*88e0*/  STL.64 [R1+0x7f0], R188 ;  /* 0x0007f0bc01007387 */ /* 0x000fe20000100a00 */
[----:B------:R-:W-:Y:S02]  /*88f0*/  SEL R167, R167, RZ, P0 ;  /* 0x000000ffa7a77207 */ /* 0x000fe40000000000 */
[----:B-1----:R-:W-:Y:S01]  /*8900*/  SEL R8, R169, RZ, P0 ;  /* 0x000000ffa9087207 */ /* 0x002fe20000000000 */
[----:B------:R-:W-:Y:S04]  /*8910*/  STL [R1+0x278], R184 ;  /* 0x000278b801007387 */ /* 0x000fe80000100800 */
[----:B------:R-:W-:Y:S04]  /*8920*/  STL [R1+0x2dc], R170 ;  /* 0x0002dcaa01007387 */ /* 0x000fe80000100800 */
[----:B------:R1:W-:Y:S01]  /*8930*/  STL [R1+0x2d8], R8 ;  /* 0x0002d80801007387 */ /* 0x0003e20000100800 */
[----:B------:R-:W-:-:S03]  /*8940*/  SEL R165, R165, RZ, P0 ;  /* 0x000000ffa5a57207 */ /* 0x000fc60000000000 */
[----:B------:R-:W-:Y:S01]  /*8950*/  STL [R1+0x2e0], R168 ;  /* 0x0002e0a801007387 */ /* 0x000fe20000100800 */
[----:B------:R-:W-:Y:S02]  /*8960*/  SEL R164, R164, RZ, P0 ;  /* 0x000000ffa4a47207 */ /* 0x000fe40000000000 */
[----:B-1----:R-:W-:Y:S01]  /*8970*/  SEL R8, R166, RZ, P0 ;  /* 0x000000ffa6087207 */ /* 0x002fe20000000000 */
        /* <DEDUP_REMOVED lines=8> */
[----:B------:R-:W-:Y:S02]  /*8a00*/  SEL R152, RZ, 0x4, P5 ;  /* 0x00000004ff987807 */ /* 0x000fe40002800000 */
[----:B------:R-:W-:Y:S01]  /*8a10*/  ISETP.GE.AND P5, PT, R216, UR5, PT ;  /* 0x00000005d8007c0c */ /* 0x000fe2000bfa6270 */
[----:B------:R-:W-:Y:S01]  /*8a20*/  STL [R1+0x2f8], R162 ;  /* 0x0002f8a201007387 */ /* 0x000fe20000100800 */
[----:B------:R-:W-:-:S02]  /*8a30*/  SEL R159, R159, RZ, P0 ;  /* 0x000000ff9f9f7207 */ /* 0x000fc40000000000 */
[----:B-1----:R-:W-:Y:S01]  /*8a40*/  SEL R8, R160, RZ, P0 ;  /* 0x000000ffa0087207 */ /* 0x002fe20000000000 */
[----:B------:R-:W-:Y:S01]  /*8a50*/  STL [R1+0x2fc], R161 ;  /* 0x0002fca101007387 */ /* 0x000fe20000100800 */
[----:B------:R-:W-:-:S03]  /*8a60*/  SEL R158, R158, RZ, P0 ;  /* 0x000000ff9e9e7207 */ /* 0x000fc60000000000 */
[----:B------:R1:W-:Y:S01]  /*8a70*/  STL [R1+0x300], R8 ;  /* 0x0003000801007387 */ /* 0x0003e20000100800 */
[----:B------:R-:W-:Y:S02]  /*8a80*/  SEL R149, RZ, 0x4, P5 ;  /* 0x00000004ff957807 */ /* 0x000fe40002800000 */
[----:B------:R-:W-:Y:S01]  /*8a90*/  ISETP.GE.AND P5, PT, R213, UR5, PT ;  /* 0x00000005d5007c0c */ /* 0x000fe2000bfa6270 */
[----:B------:R-:W-:Y:S01]  /*8aa0*/  STL [R1+0x304], R159 ;  /* 0x0003049f01007387 */ /* 0x000fe20000100800 */
[----:B------:R-:W-:Y:S02]  /*8ab0*/  SEL R156, R156, RZ, P0 ;  /* 0x000000ff9c9c7207 */ /* 0x000fe40000000000 */
[----:B-1----:R-:W-:Y:S01]  /*8ac0*/  SEL R8, R157, RZ, P0 ;  /* 0x000000ff9d087207 */ /* 0x002fe20000000000 */
[----:B------:R-:W-:Y:S01]  /*8ad0*/  STL [R1+0x308], R158 ;  /* 0x0003089e01007387 */ /* 0x000fe20000100800 */
[----:B------:R-:W-:-:S03]  /*8ae0*/  SEL R155, R155, RZ, P0 ;  /* 0x000000ff9b9b7207 */ /* 0x000fc60000000000 */
[----:B------:R1:W-:Y:S01]  /*8af0*/  STL [R1+0x30c], R8 ;  /* 0x00030c0801007387 */ /* 0x0003e20000100800 */
[----:B------:R-:W-:Y:S02]  /*8b00*/  SEL R145, RZ, 0x4, P5 ;  /* 0x00000004ff917807 */ /* 0x000fe40002800000 */
[----:B------:R-:W-:Y:S01]  /*8b10*/  ISETP.GE.AND P5, PT, R210, UR5, PT ;  /* 0x00000005d2007c0c */ /* 0x000fe2000bfa6270 */
[----:B------:R-:W-:Y:S01]  /*8b20*/  STL [R1+0x310], R156 ;  /* 0x0003109c01007387 */ /* 0x000fe20000100800 */
[----:B-1----:R-:W-:-:S03]  /*8b30*/  SEL R8, R154, RZ, P0 ;  /* 0x000000ff9a087207 */ /* 0x002fc60000000000 */
[----:B------:R-:W-:Y:S01]  /*8b40*/  STL [R1+0x314], R155 ;  /* 0x0003149b01007387 */ /* 0x000fe20000100800 */
[----:B------:R-:W-:Y:S02]  /*8b50*/  SEL R154, R153, RZ, P0 ;  /* 0x000000ff999a7207 */ /* 0x000fe40000000000 */
[----:B------:R-:W-:Y:S01]  /*8b60*/  SEL R153, R152, RZ, P0 ;  /* 0x000000ff98997207 */ /* 0x000fe20000000000 */
[----:B------:R1:W-:Y:S01]  /*8b70*/  STL [R1+0x318], R8 ;  /* 0x0003180801007387 */ /* 0x0003e20000100800 */
[----:B------:R-:W-:Y:S02]  /*8b80*/  SEL R138, RZ, 0x4, P5 ;  /* 0x00000004ff8a7807 */ /* 0x000fe40002800000 */
[----:B------:R-:W-:Y:S02]  /*8b90*/  SEL R234, R234, RZ, P3 ;  /* 0x000000ffeaea7207 */ /* 0x000fe40001800000 */
[----:B------:R-:W-:Y:S01]  /*8ba0*/  SEL R152, R150, RZ, P0 ;  /* 0x000000ff96987207 */ /* 0x000fe20000000000 */
[----:B------:R-:W-:Y:S01]  /*8bb0*/  STL [R1+0x31c], R154 ;  /* 0x00031c9a01007387 */ /* 0x000fe20000100800 */
[----:B------:R-:W-:-:S02]  /*8bc0*/  ISETP.GE.AND P3, PT, R209, UR5, PT ;  /* 0x00000005d1007c0c */ /* 0x000fc4000bf66270 */
[----:B-1----:R-:W-:Y:S01]  /*8bd0*/  SEL R8, R151, RZ, P0 ;  /* 0x000000ff97087207 */ /* 0x002fe20000000000 */
[----:B------:R1:W-:Y:S01]  /*8be0*/  STL [R1+0x320], R153 ;  /* 0x0003209901007387 */ /* 0x0003e20000100800 */
[----:B------:R-:W-:Y:S02]  /*8bf0*/  ISETP.GE.AND P1, PT, R208, UR5, PT ;  /* 0x00000005d0007c0c */ /* 0x000fe4000bf26270 */
[----:B------:R-:W-:Y:S01]  /*8c00*/  SEL R138, R138, RZ, P0 ;  /* 0x000000ff8a8a7207 */ /* 0x000fe20000000000 */
[----:B------:R2:W-:Y:S01]  /*8c10*/  STL [R1+0x328], R8 ;  /* 0x0003280801007387 */ /* 0x0005e20000100800 */
[----:B------:R-:W-:Y:S02]  /*8c20*/  ISETP.GE.AND P5, PT, R207, UR5, PT ;  /* 0x00000005cf007c0c */ /* 0x000fe4000bfa6270 */
[----:B------:R-:W-:Y:S01]  /*8c30*/  SEL R141, RZ, 0x4, P3 ;  /* 0x00000004ff8d7807 */ /* 0x000fe20001800000 */
[----:B------:R3:W-:Y:S01]  /*8c40*/  STL [R1+0x324], R152 ;  /* 0x0003249801007387 */ /* 0x0007e20000100800 */
[----:B-1----:R-:W-:-:S02]  /*8c50*/  SEL R153, R149, RZ, P0 ;  /* 0x000000ff95997207 */ /* 0x002fc40000000000 */
[----:B------:R-:W-:Y:S02]  /*8c60*/  ISETP.GE.AND P3, PT, R206, UR5, PT ;  /* 0x00000005ce007c0c */ /* 0x000fe4000bf66270 */
[----:B--2---:R-:W-:Y:S02]  /*8c70*/  SEL R8, R148, RZ, P0 ;  /* 0x000000ff94087207 */ /* 0x004fe40000000000 */
[----:B------:R-:W-:Y:S02]  /*8c80*/  SEL R140, RZ, 0x4, P1 ;  /* 0x00000004ff8c7807 */ /* 0x000fe40000800000 */
[----:B---3--:R-:W-:Y:S02]  /*8c90*/  SEL R152, R146, RZ, P0 ;  /* 0x000000ff92987207 */ /* 0x008fe40000000000 */
[----:B------:R-:W-:Y:S01]  /*8ca0*/  ISETP.NE.U32.AND P1, PT, R138, RZ, PT ;  /* 0x000000ff8a00720c */ /* 0x000fe20003f25070 */
[----:B------:R1:W-:Y:S01]  /*8cb0*/  STL [R1+0x1c0], R153 ;  /* 0x0001c09901007387 */ /* 0x0003e20000100800 */
[----:B------:R-:W-:-:S02]  /*8cc0*/  SEL R138, RZ, 0x4, P5 ;  /* 0x00000004ff8a7807 */ /* 0x000fc40002800000 */
[----:B------:R-:W-:Y:S01]  /*8cd0*/  ISETP.NE.U32.AND P5, PT, R137, RZ, PT ;  /* 0x000000ff8900720c */ /* 0x000fe20003fa5070 */
[----:B------:R-:W-:Y:S01]  /*8ce0*/  STL [R1+0x32c], R8 ;  /* 0x00032c0801007387 */ /* 0x000fe20000100800 */
[----:B------:R-:W-:Y:S02]  /*8cf0*/  SEL R137, RZ, 0x4, P3 ;  /* 0x00000004ff897807 */ /* 0x000fe40001800000 */
[----:B------:R-:W-:Y:S01]  /*8d00*/  ISETP.GE.AND P3, PT, R205, UR5, PT ;  /* 0x00000005cd007c0c */ /* 0x000fe2000bf66270 */
[----:B------:R2:W-:Y:S01]  /*8d10*/  STL [R1+0x1c4], R152 ;  /* 0x0001c49801007387 */ /* 0x0005e20000100800 */
[----:B-1----:R-:W-:Y:S02]  /*8d20*/  SEL R153, R145, RZ, P0 ;  /* 0x000000ff91997207 */ /* 0x002fe40000000000 */
[----:B------:R-:W-:Y:S02]  /*8d30*/  SEL R17, RZ, 0x4, P3 ;  /* 0x00000004ff117807 */ /* 0x000fe40001800000 */
[----:B------:R-:W-:-:S02]  /*8d40*/  SEL R188, R141, RZ, P0 ;  /* 0x000000ff8dbc7207 */ /* 0x000fc40000000000 */
[----:B--2---:R-:W-:Y:S01]  /*8d50*/  SEL R152, R142, RZ, P0 ;  /* 0x000000ff8e987207 */ /* 0x004fe20000000000 */
[----:B------:R1:W-:Y:S01]  /*8d60*/  STL [R1+0x330], R153 ;  /* 0x0003309901007387 */ /* 0x0003e20000100800 */
[----:B------:R-:W-:-:S03]  /*8d70*/  SEL R189, R140, RZ, P0 ;  /* 0x000000ff8cbd7207 */ /* 0x000fc60000000000 */
[----:B------:R2:W-:Y:S01]  /*8d80*/  STL [R1+0x1d0], R152 ;  /* 0x0001d09801007387 */ /* 0x0005e20000100800 */
[----:B------:R-:W-:Y:S01]  /*8d90*/  SEL R17, R17, RZ, P0 ;  /* 0x000000ff11117207 */ /* 0x000fe20000000000 */
[----:B------:R-:W-:Y:S01]  /*8da0*/  IMAD R183, R49, UR4, RZ ;  /* 0x0000000431b77c24 */ /* 0x000fe2000f8e02ff */
[----:B-1----:R-:W-:Y:S01]  /*8db0*/  SEL R153, R138, RZ, P0 ;  /* 0x000000ff8a997207 */ /* 0x002fe20000000000 */
[----:B------:R-:W-:Y:S01]  /*8dc0*/  STL.64 [R1+0x988], R188 ;  /* 0x000988bc01007387 */ /* 0x000fe20000100a00 */
[----:B--2---:R-:W-:Y:S01]  /*8dd0*/  SEL R152, R137, RZ, P0 ;  /* 0x000000ff89987207 */ /* 0x004fe20000000000 */
[----:B------:R-:W-:Y:S02]  /*8de0*/  IMAD R154, R50, UR4, RZ ;  /* 0x00000004329a7c24 */ /* 0x000fe4000f8e02ff */
[----:B------:R-:W-:Y:S01]  /*8df0*/  STL [R1+0x334], R153 ;  /* 0x0003349901007387 */ /* 0x000fe20000100800 */
[----:B------:R-:W-:Y:S02]  /*8e00*/  IMAD R230, R52, UR4, RZ ;  /* 0x0000000434e67c24 */ /* 0x000fe4000f8e02ff */
[----:B------:R-:W-:Y:S01]  /*8e10*/  IMAD R156, R53, UR4, RZ ;  /* 0x00000004359c7c24 */ /* 0x000fe2000f8e02ff */
[----:B------:R1:W-:Y:S01]  /*8e20*/  STL [R1+0x33c], R152 ;  /* 0x00033c9801007387 */ /* 0x0003e20000100800 */
[----:B------:R-:W-:-:S02]  /*8e30*/  IMAD R229, R54, UR4, RZ ;  /* 0x0000000436e57c24 */ /* 0x000fc4000f8e02ff */
[----:B------:R-:W-:Y:S01]  /*8e40*/  IMAD R182, R56, UR4, RZ ;  /* 0x0000000438b67c24 */ /* 0x000fe2000f8e02ff */
[----:B------:R-:W-:Y:S01]  /*8e50*/  STL [R1+0x338], R17 ;  /* 0x0003381101007387 */ /* 0x000fe20000100800 */
[----:B------:R-:W-:-:S03]  /*8e60*/  IMAD R228, R57, UR4, RZ ;  /* 0x0000000439e47c24 */ /* 0x000fc6000f8e02ff */
[----:B------:R-:W-:Y:S01]  /*8e70*/  STL [R1+0x3e8], R183 ;  /* 0x0003e8b701007387 */ /* 0x000fe20000100800 */
[----:B------:R-:W-:-:S03]  /*8e80*/  IMAD R158, R58, UR4, RZ ;  /* 0x000000043a9e7c24 */ /* 0x000fc6000f8e02ff */
[----:B------:R2:W-:Y:S01]  /*8e90*/  STL [R1+0x3ec], R154 ;  /* 0x0003ec9a01007387 */ /* 0x0005e20000100800 */
[----:B------:R-:W-:-:S03]  /*8ea0*/  IMAD R227, R60, UR4, RZ ;  /* 0x000000043ce37c24 */ /* 0x000fc6000f8e02ff */
[----:B------:R-:W-:Y:S01]  /*8eb0*/  STL [R1+0x5c4], R230 ;  /* 0x0005c4e601007387 */ /* 0x000fe20000100800 */
        /* <DEDUP_REMOVED lines=106> */
[----:B------:R-:W-:Y:S01]  /*9560*/  IMAD R191, R132, UR4, RZ ;  /* 0x0000000484bf7c24 */ /* 0x000fe2000f8e02ff */
[----:B------:R-:W-:Y:S02]  /*9570*/  SEL R8, R144, RZ, P0 ;  /* 0x000000ff90087207 */ /* 0x000fe40000000000 */
[----:B------:R-:W-:Y:S01]  /*9580*/  STL [R1+0x464], R195 ;  /* 0x000464c301007387 */ /* 0x000fe20000100800 */
[----:B------:R-:W-:Y:S01]  /*9590*/  IMAD R190, R133, UR4, RZ ;  /* 0x0000000485be7c24 */ /* 0x000fe2000f8e02ff */
[----:B-1----:R-:W-:Y:S02]  /*95a0*/  LEA R152, P0, R154, R6, 0x2 ;  /* 0x000000069a987211 */ /* 0x002fe400078010ff */
        /* <DEDUP_REMOVED lines=8> */
[----:B------:R-:W-:Y:S02]  /*9630*/  LEA.HI.X.SX32 R153, R154, R9, 0x2, P0 ;  /* 0x000000099a997211 */ /* 0x000fe400000f16ff */
[----:B------:R-:W-:Y:S04]  /*9640*/  STL [R1+0x450], R157 ;  /* 0x0004509d01007387 */ /* 0x000fe80000100800 */
[----:B------:R-:W-:Y:S01]  /*9650*/  STL [R1+0x44c], R191 ;  /* 0x00044cbf01007387 */ /* 0x000fe20000100800 */
[----:B------:R-:W-:-:S03]  /*9660*/  LEA R240, P0, R184, UR10, 0x2 ;  /* 0x0000000ab8f07c11 */ /* 0x000fc6000f8010ff */
[----:B------:R-:W-:Y:S04]  /*9670*/  STL [R1+0x448], R190 ;  /* 0x000448be01007387 */ /* 0x000fe80000100800 */
[----:B------:R-:W-:Y:S04]  /*9680*/  STL [R1+0x444], R189 ;  /* 0x000444bd01007387 */ /* 0x000fe80000100800 */
[----:B------:R-:W-:Y:S04]  /*9690*/  STL [R1+0x440], R155 ;  /* 0x0004409b01007387 */ /* 0x000fe80000100800 */
[----:B------:R-:W-:Y:S01]  /*96a0*/  STL [R1+0x43c], R188 ;  /* 0x00043cbc01007387 */ /* 0x000fe20000100800 */
[----:B------:R-:W-:-:S03]  /*96b0*/  IMAD R186, R48, UR4, RZ ;  /* 0x0000000430ba7c24 */ /* 0x000fc6000f8e02ff */
[----:B------:R-:W-:Y:S04]  /*96c0*/  STL [R1+0x438], R187 ;  /* 0x000438bb01007387 */ /* 0x000fe80000100800 */
[----:B------:R1:W-:Y:S01]  /*96d0*/  STL.64 [R1+0x168], R152 ;  /* 0x0001689801007387 */ /* 0x0003e20000100a00 */
[----:B------:R-:W-:Y:S01]  /*96e0*/  IMAD R185, R42, UR4, RZ ;  /* 0x000000042ab97c24 */ /* 0x000fe2000f8e02ff */
[----:B------:R-:W-:Y:S01]  /*96f0*/  LEA R210, P3, R230, R6, 0x2 ;  /* 0x00000006e6d27211 */ /* 0x000fe200078610ff */
[----:B--2---:R-:W-:Y:S01]  /*9700*/  IMAD R154, R41, UR4, RZ ;  /* 0x00000004299a7c24 */ /* 0x004fe2000f8e02ff */
[----:B------:R-:W-:Y:S01]  /*9710*/  STL [R1+0x434], R186 ;  /* 0x000434ba01007387 */ /* 0x000fe20000100800 */
[----:B-1----:R-:W-:Y:S01]  /*9720*/  IMAD R153, R5, UR4, RZ ;  /* 0x0000000405997c24 */ /* 0x002fe2000f8e02ff */
[----:B------:R-:W-:-:S02]  /*9730*/  LEA.HI.X.SX32 R5, R184, UR11, 0x2, P0 ;  /* 0x0000000bb8057c11 */ /* 0x000fc400080f16ff */
[C---:B------:R-:W-:Y:S01]  /*9740*/  LEA R214, P0, R183.reuse, R6, 0x2 ;  /* 0x00000006b7d67211 */ /* 0x040fe200078010ff */
[----:B------:R-:W-:Y:S02]  /*9750*/  IMAD R152, R44, UR4, RZ ;  /* 0x000000042c987c24 */ /* 0x000fe4000f8e02ff */
[----:B------:R-:W-:Y:S01]  /*9760*/  IMAD R184, R40, UR4, RZ ;  /* 0x0000000428b87c24 */ /* 0x000fe2000f8e02ff */
[-C--:B------:R-:W-:Y:S01]  /*9770*/  LEA.HI.X.SX32 R215, R183, R9.reuse, 0x2, P0 ;  /* 0x00000009b7d77211 */ /* 0x080fe200000f16ff */
[----:B------:R-:W-:Y:S01]  /*9780*/  STL [R1+0x430], R153 ;  /* 0x0004309901007387 */ /* 0x000fe20000100800 */
[----:B------:R-:W-:-:S03]  /*9790*/  LEA.HI.X.SX32 R211, R230, R9, 0x2, P3 ;  /* 0x00000009e6d37211 */ /* 0x000fc600018f16ff */
[----:B------:R-:W-:Y:S04]  /*97a0*/  STL [R1+0x42c], R185 ;  /* 0x00042cb901007387 */ /* 0x000fe80000100800 */
[----:B------:R-:W-:Y:S04]  /*97b0*/  STL [R1+0x428], R152 ;  /* 0x0004289801007387 */ /* 0x000fe80000100800 */
[----:B------:R-:W-:Y:S04]  /*97c0*/  STL [R1+0x424], R184 ;  /* 0x000424b801007387 */ /* 0x000fe80000100800 */
[----:B------:R1:W-:Y:S01]  /*97d0*/  STL.64 [R1+0x138], R214 ;  /* 0x000138d601007387 */ /* 0x0003e20000100a00 */
[----:B------:R-:W-:-:S03]  /*97e0*/  IMAD R183, R38, UR4, RZ ;  /* 0x0000000426b77c24 */ /* 0x000fc6000f8e02ff */
[----:B------:R-:W-:Y:S04]  /*97f0*/  STL [R1+0x420], R154 ;  /* 0x0004209a01007387 */ /* 0x000fe80000100800 */
[----:B------:R2:W-:Y:S01]  /*9800*/  STL.64 [R1+0x130], R210 ;  /* 0x000130d201007387 */ /* 0x0005e20000100a00 */
[----:B-1----:R-:W-:-:S04]  /*9810*/  LEA R214, P0, R156, R6, 0x2 ;  /* 0x000000069cd67211 */ /* 0x002fc800078010ff */
[-C--:B------:R-:W-:Y:S02]  /*9820*/  LEA.HI.X.SX32 R215, R156, R9.reuse, 0x2, P0 ;  /* 0x000000099cd77211 */ /* 0x080fe400000f16ff */
[C---:B--2---:R-:W-:Y:S01]  /*9830*/  LEA R210, P3, R229.reuse, R6, 0x2 ;  /* 0x00000006e5d27211 */ /* 0x044fe200078610ff */
[----:B------:R-:W-:Y:S03]  /*9840*/  STL [R1+0x41c], R183 ;  /* 0x00041cb701007387 */ /* 0x000fe60000100800 */
[----:B------:R-:W-:Y:S01]  /*9850*/  LEA.HI.X.SX32 R211, R229, R9, 0x2, P3 ;  /* 0x00000009e5d37211 */ /* 0x000fe200018f16ff */
[----:B------:R1:W-:Y:S01]  /*9860*/  STL.64 [R1+0x128], R214 ;  /* 0x000128d601007387 */ /* 0x0003e20000100a00 */
[----:B------:R-:W-:-:S03]  /*9870*/  IMAD R156, R37, UR4, RZ ;  /* 0x00000004259c7c24 */ /* 0x000fc6000f8e02ff */
[----:B------:R2:W-:Y:S01]  /*9880*/  STL.64 [R1+0x120], R210 ;  /* 0x000120d201007387 */ /* 0x0005e20000100a00 */
[-C--:B-1----:R-:W-:Y:S02]  /*9890*/  LEA R214, P0, R182, R6.reuse, 0x2 ;  /* 0x00000006b6d67211 */ /* 0x082fe400078010ff */
[----:B--2---:R-:W-:Y:S02]  /*98a0*/  LEA R210, P3, R228, R6, 0x2 ;  /* 0x00000006e4d27211 */ /* 0x004fe400078610ff */
[-C--:B------:R-:W-:Y:S02]  /*98b0*/  LEA.HI.X.SX32 R215, R182, R9.reuse, 0x2, P0 ;  /* 0x00000009b6d77211 */ /* 0x080fe400000f16ff */
[----:B------:R-:W-:Y:S01]  /*98c0*/  LEA.HI.X.SX32 R211, R228, R9, 0x2, P3 ;  /* 0x00000009e4d37211 */ /* 0x000fe200018f16ff */
[----:B------:R-:W-:Y:S04]  /*98d0*/  STL [R1+0x418], R156 ;  /* 0x0004189c01007387 */ /* 0x000fe80000100800 */
[----:B------:R1:W-:Y:S01]  /*98e0*/  STL.64 [R1+0x118], R214 ;  /* 0x000118d601007387 */ /* 0x0003e20000100a00 */
[----:B------:R-:W-:-:S03]  /*98f0*/  IMAD R182, R36, UR4, RZ ;  /* 0x0000000424b67c24 */ /* 0x000fc6000f8e02ff */
[----:B------:R2:W-:Y:S01]  /*9900*/  STL.64 [R1+0x110], R210 ;  /* 0x000110d201007387 */ /* 0x0005e20000100a00 */
[CC--:B-1----:R-:W-:Y:S02]  /*9910*/  LEA R214, P0, R158.reuse, R6.reuse, 0x2 ;  /* 0x000000069ed67211 */ /* 0x0c2fe400078010ff */
[C---:B--2---:R-:W-:Y:S02]  /*9920*/  LEA R210, P3, R227.reuse, R6, 0x2 ;  /* 0x00000006e3d27211 */ /* 0x044fe400078610ff */
        /* <DEDUP_REMOVED lines=95> */
[-C--:B--2---:R-:W-:Y:S02]  /*9f20*/  LEA R210, P3, R213, R6.reuse, 0x2 ;  /* 0x00000006d5d27211 */ /* 0x084fe400078610ff */
[-C--:B------:R-:W-:Y:S02]  /*9f30*/  LEA.HI.X.SX32 R215, R172, R9.reuse, 0x2, P0 ;  /* 0x00000009acd77211 */ /* 0x080fe400000f16ff */
[----:B------:R-:W-:Y:S02]  /*9f40*/  LEA R20, P0, R171, R6, 0x2 ;  /* 0x00000006ab147211 */ /* 0x000fe400078010ff */
[-C--:B------:R-:W-:Y:S01]  /*9f50*/  LEA.HI.X.SX32 R211, R213, R9.reuse, 0x2, P3 ;  /* 0x00000009d5d37211 */ /* 0x080fe200018f16ff */
[----:B------:R-:W-:Y:S01]  /*9f60*/  IMAD R172, R18, UR4, RZ ;  /* 0x0000000412ac7c24 */ /* 0x000fe2000f8e02ff */
[----:B------:R-:W-:Y:S01]  /*9f70*/  STL [R1+0x3dc], R173 ;  /* 0x0003dcad01007387 */ /* 0x000fe20000100800 */
[----:B------:R-:W-:-:S03]  /*9f80*/  LEA.HI.X.SX32 R21, R171, R9, 0x2, P0 ;  /* 0x00000009ab157211 */ /* 0x000fc600000f16ff */
[----:B------:R-:W-:Y:S04]  /*9f90*/  STL.64 [R1+0x48], R214 ;  /* 0x000048d601007387 */ /* 0x000fe80000100a00 */
[----:B------:R1:W-:Y:S01]  /*9fa0*/  STL.64 [R1+0x40], R210 ;  /* 0x000040d201007387 */ /* 0x0003e20000100a00 */
[----:B------:R-:W-:-:S03]  /*9fb0*/  IMAD R171, R16, UR4, RZ ;  /* 0x0000000410ab7c24 */ /* 0x000fc6000f8e02ff */
[----:B------:R-:W-:Y:S04]  /*9fc0*/  STL [R1+0x3d8], R172 ;  /* 0x0003d8ac01007387 */ /* 0x000fe80000100800 */
[----:B------:R2:W-:Y:S01]  /*9fd0*/  STL.64 [R1+0x38], R20 ;  /* 0x0000381401007387 */ /* 0x0005e20000100a00 */
[----:B-1----:R-:W-:-:S04]  /*9fe0*/  LEA R210, P3, R212, R6, 0x2 ;  /* 0x00000006d4d27211 */ /* 0x002fc800078610ff */
[-C--:B------:R-:W-:Y:S02]  /*9ff0*/  LEA.HI.X.SX32 R211, R212, R9.reuse, 0x2, P3 ;  /* 0x00000009d4d37211 */ /* 0x080fe400018f16ff */
[CC--:B------:R-:W-:Y:S02]  /*a000*/  LEA R16, P3, R209.reuse, R6.reuse, 0x2 ;  /* 0x00000006d1107211 */ /* 0x0c0fe400078610ff */
[C---:B--2---:R-:W-:Y:S01]  /*a010*/  LEA R20, P0, R170.reuse, R6, 0x2 ;  /* 0x00000006aa147211 */ /* 0x044fe200078010ff */
[----:B------:R-:W-:Y:S01]  /*a020*/  STL [R1+0x3d4], R171 ;  /* 0x0003d4ab01007387 */ /* 0x000fe20000100800 */
[-C--:B------:R-:W-:Y:S02]  /*a030*/  LEA.HI.X.SX32 R17, R209, R9.reuse, 0x2, P3 ;  /* 0x00000009d1117211 */ /* 0x080fe400018f16ff */
[----:B------:R-:W-:Y:S01]  /*a040*/  LEA.HI.X.SX32 R21, R170, R9, 0x2, P0 ;  /* 0x00000009aa157211 */ /* 0x000fe200000f16ff */
[----:B------:R-:W-:Y:S04]  /*a050*/  STL.64 [R1+0x30], R210 ;  /* 0x000030d201007387 */ /* 0x000fe80000100a00 */
        /* <DEDUP_REMOVED lines=13> */
[-C--:B------:R-:W-:Y:S01]  /*a130*/  LEA.HI.X.SX32 R21, R168, R9.reuse, 0x2, P0 ;  /* 0x00000009a8157211 */ /* 0x080fe200000f16ff */
[----:B------:R-:W-:Y:S01]  /*a140*/  IMAD R168, R13, UR4, RZ ;  /* 0x000000040da87c24 */ /* 0x000fe2000f8e02ff */
[-C--:B------:R-:W-:Y:S01]  /*a150*/  LEA.HI.X.SX32 R17, R207, R9.reuse, 0x2, P3 ;  /* 0x00000009cf117211 */ /* 0x080fe200018f16ff */
[----:B------:R-:W-:Y:S01]  /*a160*/  STL [R1+0x3cc], R169 ;  /* 0x0003cca901007387 */ /* 0x000fe20000100800 */
[CC--:B------:R-:W-:Y:S02]  /*a170*/  LEA R12, P0, R167.reuse, R6.reuse, 0x2 ;  /* 0x00000006a70c7211 */ /* 0x0c0fe400078010ff */
[----:B------:R-:W-:Y:S01]  /*a180*/  LEA R14, P3, R206, R6, 0x2 ;  /* 0x00000006ce0e7211 */ /* 0x000fe200078610ff */
[----:B------:R-:W-:Y:S01]  /*a190*/  STL.64 [R1+0x8], R20 ;  /* 0x0000081401007387 */ /* 0x000fe20000100a00 */
[----:B------:R-:W-:Y:S01]  /*a1a0*/  LEA.HI.X.SX32 R13, R167, R9, 0x2, P0 ;  /* 0x00000009a70d7211 */ /* 0x000fe200000f16ff */
[----:B------:R-:W-:-:S02]  /*a1b0*/  IMAD R167, R15, UR4, RZ ;  /* 0x000000040fa77c24 */ /* 0x000fc4000f8e02ff */
[----:B------:R-:W-:Y:S01]  /*a1c0*/  STL [R1+0x3c8], R168 ;  /* 0x0003c8a801007387 */ /* 0x000fe20000100800 */
[----:B------:R-:W-:-:S03]  /*a1d0*/  LEA.HI.X.SX32 R15, R206, R9, 0x2, P3 ;  /* 0x00000009ce0f7211 */ /* 0x000fc600018f16ff */
[----:B------:R1:W-:Y:S01]  /*a1e0*/  STL.64 [R1], R16 ;  /* 0x0000001001007387 */ /* 0x0003e20000100a00 */
[-C--:B------:R-:W-:Y:S02]  /*a1f0*/  LEA R18, P3, R205, R6.reuse, 0x2 ;  /* 0x00000006cd127211 */ /* 0x080fe400078610ff */
[----:B-1----:R-:W-:-:S04]  /*a200*/  LEA R16, P0, R166, R6, 0x2 ;  /* 0x00000006a6107211 */ /* 0x002fc800078010ff */
[-C--:B------:R-:W-:Y:S01]  /*a210*/  LEA.HI.X.SX32 R17, R166, R9.reuse, 0x2, P0 ;  /* 0x00000009a6117211 */ /* 0x080fe200000f16ff */
[----:B------:R-:W-:Y:S01]  /*a220*/  IMAD R166, R19, UR4, RZ ;  /* 0x0000000413a67c24 */ /* 0x000fe2000f8e02ff */
[-C--:B------:R-:W-:Y:S02]  /*a230*/  LEA R20, P0, R165, R6.reuse, 0x2 ;  /* 0x00000006a5147211 */ /* 0x080fe400078010ff */
[-C--:B------:R-:W-:Y:S02]  /*a240*/  LEA.HI.X.SX32 R19, R205, R9.reuse, 0x2, P3 ;  /* 0x00000009cd137211 */ /* 0x080fe400018f16ff */
[CC--:B------:R-:W-:Y:S02]  /*a250*/  LEA R22, P3, R204.reuse, R6.reuse, 0x2 ;  /* 0x00000006cc167211 */ /* 0x0c0fe400078610ff */
[-C--:B------:R-:W-:Y:S01]  /*a260*/  LEA.HI.X.SX32 R21, R165, R9.reuse, 0x2, P0 ;  /* 0x00000009a5157211 */ /* 0x080fe200000f16ff */
[----:B------:R-:W-:Y:S01]  /*a270*/  IMAD R165, R23, UR4, RZ ;  /* 0x0000000417a57c24 */ /* 0x000fe2000f8e02ff */
[----:B------:R-:W-:Y:S01]  /*a280*/  LEA R24, P0, R203, R6, 0x2 ;  /* 0x00000006cb187211 */ /* 0x000fe200078010ff */
[----:B------:R-:W-:Y:S01]  /*a290*/  STL.64 [R1+0x9d8], R12 ;  /* 0x0009d80c01007387 */ /* 0x000fe20000100a00 */
[----:B------:R-:W-:-:S02]  /*a2a0*/  LEA.HI.X.SX32 R23, R204, R9, 0x2, P3 ;  /* 0x00000009cc177211 */ /* 0x000fc400018f16ff */
[----:B------:R-:W-:Y:S01]  /*a2b0*/  LEA R26, P3, R202, R6, 0x2 ;  /* 0x00000006ca1a7211 */ /* 0x000fe200078610ff */
[----:B------:R-:W-:Y:S01]  /*a2c0*/  STL.64 [R1+0x9b8], R14 ;  /* 0x0009b80e01007387 */ /* 0x000fe20000100a00 */
[----:B------:R-:W-:-:S03]  /*a2d0*/  LEA.HI.X.SX32 R25, R203, R9, 0x2, P0 ;  /* 0x00000009cb197211 */ /* 0x000fc600000f16ff */
[----:B------:R-:W-:Y:S01]  /*a2e0*/  STL [R1+0x3c4], R167 ;  /* 0x0003c4a701007387 */ /* 0x000fe20000100800 */
[----:B------:R-:W-:-:S03]  /*a2f0*/  LEA R28, P0, R163, R6, 0x2 ;  /* 0x00000006a31c7211 */ /* 0x000fc600078010ff */
[----:B------:R1:W-:Y:S01]  /*a300*/  STL.64 [R1+0x9a8], R16 ;  /* 0x0009a81001007387 */ /* 0x0003e20000100a00 */
[-C--:B------:R-:W-:Y:S01]  /*a310*/  LEA.HI.X.SX32 R29, R163, R9.reuse, 0x2, P0 ;  /* 0x00000009a31d7211 */ /* 0x080fe200000f16ff */
[----:B------:R-:W-:Y:S01]  /*a320*/  IMAD R163, R31, UR4, RZ ;  /* 0x000000041fa37c24 */ /* 0x000fe2000f8e02ff */
[-C--:B------:R-:W-:Y:S01]  /*a330*/  LEA R32, P0, R199, R6.reuse, 0x2 ;  /* 0x00000006c7207211 */ /* 0x080fe200078010ff */
[----:B-1----:R-:W-:Y:S01]  /*a340*/  IMAD R17, R27, UR4, RZ ;  /* 0x000000041b117c24 */ /* 0x002fe2000f8e02ff */
[----:B------:R-:W-:Y:S02]  /*a350*/  LEA.HI.X.SX32 R27, R202, R9, 0x2, P3 ;  /* 0x00000009ca1b7211 */ /* 0x000fe400018f16ff */
[----:B------:R-:W-:-:S04]  /*a360*/  LEA R30, P3, R201, R6, 0x2 ;  /* 0x00000006c91e7211 */ /* 0x000fc800078610ff */
[-C--:B------:R-:W-:Y:S02]  /*a370*/  LEA.HI.X.SX32 R31, R201, R9.reuse, 0x2, P3 ;  /* 0x00000009c91f7211 */ /* 0x080fe400018f16ff */
[CC--:B------:R-:W-:Y:S01]  /*a380*/  LEA R34, P3, R198.reuse, R6.reuse, 0x2 ;  /* 0x00000006c6227211 */ /* 0x0c0fe200078610ff */
[----:B------:R-:W-:Y:S01]  /*a390*/  IMAD R16, R35, UR4, RZ ;  /* 0x0000000423107c24 */ /* 0x000fe2000f8e02ff */
[-C--:B------:R-:W-:Y:S02]  /*a3a0*/  LEA.HI.X.SX32 R33, R199, R9.reuse, 0x2, P0 ;  /* 0x00000009c7217211 */ /* 0x080fe400000f16ff */
[-C--:B------:R-:W-:Y:S02]  /*a3b0*/  LEA R36, P0, R161, R6.reuse, 0x2 ;  /* 0x00000006a1247211 */ /* 0x080fe400078010ff */
[----:B------:R-:W-:Y:S02]  /*a3c0*/  LEA.HI.X.SX32 R35, R198, R9, 0x2, P3 ;  /* 0x00000009c6237211 */ /* 0x000fe400018f16ff */
[----:B------:R-:W-:-:S02]  /*a3d0*/  LEA R38, P3, R197, R6, 0x2 ;  /* 0x00000006c5267211 */ /* 0x000fc400078610ff */
[-C--:B------:R-:W-:Y:S01]  /*a3e0*/  LEA.HI.X.SX32 R37, R161, R9.reuse, 0x2, P0 ;  /* 0x00000009a1257211 */ /* 0x080fe200000f16ff */
[----:B------:R-:W-:Y:S01]  /*a3f0*/  IMAD R161, R39, UR4, RZ ;  /* 0x0000000427a17c24 */ /* 0x000fe2000f8e02ff */
[CC--:B------:R-:W-:Y:S02]  /*a400*/  LEA R40, P0, R196.reuse, R6.reuse, 0x2 ;  /* 0x00000006c4287211 */ /* 0x0c0fe400078010ff */
[-C--:B------:R-:W-:Y:S02]  /*a410*/  LEA.HI.X.SX32 R39, R197, R9.reuse, 0x2, P3 ;  /* 0x00000009c5277211 */ /* 0x080fe400018f16ff */
[-C--:B------:R-:W-:Y:S01]  /*a420*/  LEA R42, P3, R195, R6.reuse, 0x2 ;  /* 0x00000006c32a7211 */ /* 0x080fe200078610ff */
[----:B------:R-:W-:Y:S01]  /*a430*/  IMAD R15, R43, UR4, RZ ;  /* 0x000000042b0f7c24 */ /* 0x000fe2000f8e02ff */
[----:B------:R-:W-:Y:S02]  /*a440*/  LEA.HI.X.SX32 R41, R196, R9, 0x2, P0 ;  /* 0x00000009c4297211 */ /* 0x000fe400000f16ff */
[----:B------:R-:W-:-:S02]  /*a450*/  LEA R44, P0, R159, R6, 0x2 ;  /* 0x000000069f2c7211 */ /* 0x000fc400078010ff */
[-C--:B------:R-:W-:Y:S02]  /*a460*/  LEA.HI.X.SX32 R43, R195, R9.reuse, 0x2, P3 ;  /* 0x00000009c32b7211 */ /* 0x080fe400018f16ff */
[CC--:B------:R-:W-:Y:S02]  /*a470*/  LEA R46, P3, R194.reuse, R6.reuse, 0x2 ;  /* 0x00000006c22e7211 */ /* 0x0c0fe400078610ff */
[-C--:B------:R-:W-:Y:S01]  /*a480*/  LEA.HI.X.SX32 R45, R159, R9.reuse, 0x2, P0 ;  /* 0x000000099f2d7211 */ /* 0x080fe200000f16ff */
[----:B------:R-:W-:Y:S01]  /*a490*/  IMAD R159, R47, UR4, RZ ;  /* 0x000000042f9f7c24 */ /* 0x000fe2000f8e02ff */
[-C--:B------:R-:W-:Y:S02]  /*a4a0*/  LEA R48, P0, R193, R6.reuse, 0x2 ;  /* 0x00000006c1307211 */ /* 0x080fe400078010ff */
[-C--:B------:R-:W-:Y:S02]  /*a4b0*/  LEA.HI.X.SX32 R47, R194, R9.reuse, 0x2, P3 ;  /* 0x00000009c22f7211 */ /* 0x080fe400018f16ff */
[----:B------:R-:W-:Y:S01]  /*a4c0*/  LEA R50, P3, R192, R6, 0x2 ;  /* 0x00000006c0327211 */ /* 0x000fe200078610ff */
[----:B------:R-:W-:Y:S01]  /*a4d0*/  IMAD R14, R51, UR4, RZ ;  /* 0x00000004330e7c24 */ /* 0x000fe2000f8e02ff */
[----:B------:R-:W-:-:S02]  /*a4e0*/  LEA.HI.X.SX32 R49, R193, R9, 0x2, P0 ;  /* 0x00000009c1317211 */ /* 0x000fc400000f16ff */
[-C--:B------:R-:W-:Y:S02]  /*a4f0*/  LEA R52, P0, R157, R6.reuse, 0x2 ;  /* 0x000000069d347211 */ /* 0x080fe400078010ff */
[-C--:B------:R-:W-:Y:S02]  /*a500*/  LEA.HI.X.SX32 R51, R192, R9.reuse, 0x2, P3 ;  /* 0x00000009c0337211 */ /* 0x080fe400018f16ff */
[-C--:B------:R-:W-:Y:S02]  /*a510*/  LEA R54, P3, R191, R6.reuse, 0x2 ;  /* 0x00000006bf367211 */ /* 0x080fe400078610ff */
[-C--:B------:R-:W-:Y:S01]  /*a520*/  LEA.HI.X.SX32 R53, R157, R9.reuse, 0x2, P0 ;  /* 0x000000099d357211 */ /* 0x080fe200000f16ff */
[----:B------:R-:W-:Y:S01]  /*a530*/  IMAD R157, R55, UR4, RZ ;  /* 0x00000004379d7c24 */ /* 0x000fe2000f8e02ff */
[----:B------:R-:W-:Y:S02]  /*a540*/  LEA R56, P0, R190, R6, 0x2 ;  /* 0x00000006be387211 */ /* 0x000fe400078010ff */
[----:B------:R-:W-:-:S02]  /*a550*/  LEA.HI.X.SX32 R55, R191, R9, 0x2, P3 ;  /* 0x00000009bf377211 */ /* 0x000fc400018f16ff */
[-C--:B------:R-:W-:Y:S01]  /*a560*/  LEA R58, P3, R189, R6.reuse, 0x2 ;  /* 0x00000006bd3a7211 */ /* 0x080fe200078610ff */
[----:B------:R-:W-:Y:S01]  /*a570*/  IMAD R13, R59, UR4, RZ ;  /* 0x000000043b0d7c24 */ /* 0x000fe2000f8e02ff */
[-C--:B------:R-:W-:Y:S02]  /*a580*/  LEA.HI.X.SX32 R57, R190, R9.reuse, 0x2, P0 ;  /* 0x00000009be397211 */ /* 0x080fe400000f16ff */
[-C--:B------:R-:W-:Y:S02]  /*a590*/  LEA R60, P0, R155, R6.reuse, 0x2 ;  /* 0x000000069b3c7211 */ /* 0x080fe400078010ff */
[-C--:B------:R-:W-:Y:S02]  /*a5a0*/  LEA.HI.X.SX32 R59, R189, R9.reuse, 0x2, P3 ;  /* 0x00000009bd3b7211 */ /* 0x080fe400018f16ff */
[-C--:B------:R-:W-:Y:S02]  /*a5b0*/  LEA R62, P3, R188, R6.reuse, 0x2 ;  /* 0x00000006bc3e7211 */ /* 0x080fe400078610ff */
[----:B------:R-:W-:Y:S01]  /*a5c0*/  LEA.HI.X.SX32 R61, R155, R9, 0x2, P0 ;  /* 0x000000099b3d7211 */ /* 0x000fe200000f16ff */
[----:B------:R-:W-:Y:S01]  /*a5d0*/  IMAD R155, R63, UR4, RZ ;  /* 0x000000043f9b7c24 */ /* 0x000fe2000f8e02ff */
[----:B------:R-:W-:-:S02]  /*a5e0*/  LEA R64, P0, R187, R6, 0x2 ;  /* 0x00000006bb407211 */ /* 0x000fc400078010ff */
        /* <DEDUP_REMOVED lines=9> */
[-C--:B------:R-:W-:Y:S02]  /*a680*/  LEA R72, P0, R152, R6.reuse, 0x2 ;  /* 0x0000000698487211 */ /* 0x080fe400078010ff */
[-C--:B------:R-:W-:Y:S02]  /*a690*/  LEA.HI.X.SX32 R71, R185, R9.reuse, 0x2, P3 ;  /* 0x00000009b9477211 */ /* 0x080fe400018f16ff */
[-C--:B------:R-:W-:Y:S02]  /*a6a0*/  LEA R74, P3, R184, R6.reuse, 0x2 ;  /* 0x00000006b84a7211 */ /* 0x080fe400078610ff */
[----:B------:R-:W-:Y:S01]  /*a6b0*/  LEA.HI.X.SX32 R73, R152, R9, 0x2, P0 ;  /* 0x0000000998497211 */ /* 0x000fe200000f16ff */
[----:B------:R-:W-:Y:S01]  /*a6c0*/  IMAD R152, R75, UR4, RZ ;  /* 0x000000044b987c24 */ /* 0x000fe2000f8e02ff */
[----:B------:R-:W-:-:S02]  /*a6d0*/  LEA R76, P0, R154, R6, 0x2 ;  /* 0x000000069a4c7211 */ /* 0x000fc400078010ff */
[-C--:B------:R-:W-:Y:S02]  /*a6e0*/  LEA.HI.X.SX32 R75, R184, R9.reuse, 0x2, P3 ;  /* 0x00000009b84b7211 */ /* 0x080fe400018f16ff */
[-C--:B------:R-:W-:Y:S02]  /*a6f0*/  LEA R78, P3, R183, R6.reuse, 0x2 ;  /* 0x00000006b74e7211 */ /* 0x080fe400078610ff */
[-C--:B------:R-:W-:Y:S01]  /*a700*/  LEA.HI.X.SX32 R77, R154, R9.reuse, 0x2, P0 ;  /* 0x000000099a4d7211 */ /* 0x080fe200000f16ff */
[----:B------:R-:W-:Y:S01]  /*a710*/  IMAD R154, R79, UR4, RZ ;  /* 0x000000044f9a7c24 */ /* 0x000fe2000f8e02ff */
        /* <DEDUP_REMOVED lines=23> */
[-C--:B------:R-:W-:Y:S01]  /*a890*/  LEA.HI.X.SX32 R97, R164, R9.reuse, 0x2, P0 ;  /* 0x00000009a4617211 */ /* 0x080fe200000f16ff */
[----:B------:R-:W-:Y:S01]  /*a8a0*/  IMAD R164, R99, UR4, RZ ;  /* 0x0000000463a47c24 */ /* 0x000fe2000f8e02ff */
[----:B------:R-:W-:Y:S01]  /*a8b0*/  LEA R100, P0, R177, R6, 0x2 ;  /* 0x00000006b1647211 */ /* 0x000fe200078010ff */
[----:B------:R-:W-:Y:S01]  /*a8c0*/  STL.64 [R1+0x990], R18 ;  /* 0x0009901201007387 */ /* 0x000fe20000100a00 */
[----:B------:R-:W-:-:S02]  /*a8d0*/  LEA.HI.X.SX32 R99, R178, R9, 0x2, P3 ;  /* 0x00000009b2637211 */ /* 0x000fc400018f16ff */
[----:B------:R-:W-:Y:S01]  /*a8e0*/  LEA R102, P3, R175, R6, 0x2 ;  /* 0x00000006af667211 */ /* 0x000fe200078610ff */
[----:B------:R-:W-:Y:S01]  /*a8f0*/  STL [R1+0x3c0], R166 ;  /* 0x0003c0a601007387 */ /* 0x000fe20000100800 */
[----:B------:R-:W-:-:S03]  /*a900*/  LEA.HI.X.SX32 R101, R177, R9, 0x2, P0 ;  /* 0x00000009b1657211 */ /* 0x000fc600000f16ff */
[----:B------:R-:W-:Y:S01]  /*a910*/  STL.64 [R1+0x9e0], R20 ;  /* 0x0009e01401007387 */ /* 0x000fe20000100a00 */
[----:B------:R-:W-:-:S03]  /*a920*/  LEA R104, P0, R174, R6, 0x2 ;  /* 0x00000006ae687211 */ /* 0x000fc600078010ff */
[----:B------:R1:W-:Y:S01]  /*a930*/  STL.64 [R1+0x9c0], R22 ;  /* 0x0009c01601007387 */ /* 0x0003e20000100a00 */
[-C--:B------:R-:W-:Y:S02]  /*a940*/  LEA.HI.X.SX32 R105, R174, R9.reuse, 0x2, P0 ;  /* 0x00000009ae697211 */ /* 0x080fe400000f16ff */
[-C--:B------:R-:W-:Y:S01]  /*a950*/  LEA R108, P0, R172, R6.reuse, 0x2 ;  /* 0x00000006ac6c7211 */ /* 0x080fe200078010ff */
[----:B-1----:R-:W-:Y:S01]  /*a960*/  IMAD R23, R103, UR4, RZ ;  /* 0x0000000467177c24 */ /* 0x002fe2000f8e02ff */
[----:B------:R-:W-:Y:S02]  /*a970*/  LEA.HI.X.SX32 R103, R175, R9, 0x2, P3 ;  /* 0x00000009af677211 */ /* 0x000fe400018f16ff */
[----:B------:R-:W-:Y:S01]  /*a980*/  LEA R106, P3, R173, R6, 0x2 ;  /* 0x00000006ad6a7211 */ /* 0x000fe200078610ff */
[----:B------:R-:W-:-:S03]  /*a990*/  IMAD R22, R107, UR4, RZ ;  /* 0x000000046b167c24 */ /* 0x000fc6000f8e02ff */
[-C--:B------:R-:W-:Y:S02]  /*a9a0*/  LEA.HI.X.SX32 R107, R173, R9.reuse, 0x2, P3 ;  /* 0x00000009ad6b7211 */ /* 0x080fe400018f16ff */
[-C--:B------:R-:W-:Y:S01]  /*a9b0*/  LEA R110, P3, R171, R6.reuse, 0x2 ;  /* 0x00000006ab6e7211 */ /* 0x080fe200078610ff */
[----:B------:R-:W-:Y:S01]  /*a9c0*/  IMAD R21, R111, UR4, RZ ;  /* 0x000000046f157c24 */ /* 0x000fe2000f8e02ff */
[-C--:B------:R-:W-:Y:S02]  /*a9d0*/  LEA.HI.X.SX32 R109, R172, R9.reuse, 0x2, P0 ;  /* 0x00000009ac6d7211 */ /* 0x080fe400000f16ff */
[CC--:B------:R-:W-:Y:S02]  /*a9e0*/  LEA R112, P0, R170.reuse, R6.reuse, 0x2 ;  /* 0x00000006aa707211 */ /* 0x0c0fe400078010ff */
[-C--:B------:R-:W-:Y:S02]  /*a9f0*/  LEA.HI.X.SX32 R111, R171, R9.reuse, 0x2, P3 ;  /* 0x00000009ab6f7211 */ /* 0x080fe400018f16ff */
[----:B------:R-:W-:Y:S01]  /*aa00*/  LEA R114, P3, R169, R6, 0x2 ;  /* 0x00000006a9727211 */ /* 0x000fe200078610ff */
[----:B------:R-:W-:Y:S01]  /*aa10*/  IMAD R20, R115, UR4, RZ ;  /* 0x0000000473147c24 */ /* 0x000fe2000f8e02ff */
[----:B------:R-:W-:-:S02]  /*aa20*/  LEA.HI.X.SX32 R113, R170, R9, 0x2, P0 ;  /* 0x00000009aa717211 */ /* 0x000fc400000f16ff */
[CC--:B------:R-:W-:Y:S02]  /*aa30*/  LEA R116, P0, R168.reuse, R6.reuse, 0x2 ;  /* 0x00000006a8747211 */ /* 0x0c0fe400078010ff */
[-C--:B------:R-:W-:Y:S02]  /*aa40*/  LEA.HI.X.SX32 R115, R169, R9.reuse, 0x2, P3 ;  /* 0x00000009a9737211 */ /* 0x080fe400018f16ff */
[-C--:B------:R-:W-:Y:S01]  /*aa50*/  LEA R118, P3, R167, R6.reuse, 0x2 ;  /* 0x00000006a7767211 */ /* 0x080fe200078610ff */
[----:B------:R-:W-:Y:S01]  /*aa60*/  IMAD R19, R119, UR4, RZ ;  /* 0x0000000477137c24 */ /* 0x000fe2000f8e02ff */
[-C--:B------:R-:W-:Y:S02]  /*aa70*/  LEA.HI.X.SX32 R117, R168, R9.reuse, 0x2, P0 ;  /* 0x00000009a8757211 */ /* 0x080fe400000f16ff */
[----:B------:R-:W-:Y:S02]  /*aa80*/  LEA R120, P0, R166, R6, 0x2 ;  /* 0x00000006a6787211 */ /* 0x000fe400078010ff */
[----:B------:R-:W-:-:S02]  /*aa90*/  LEA.HI.X.SX32 R119, R167, R9, 0x2, P3 ;  /* 0x00000009a7777211 */ /* 0x000fc400018f16ff */
[-C--:B------:R-:W-:Y:S01]  /*aaa0*/  LEA R122, P3, R165, R6.reuse, 0x2 ;  /* 0x00000006a57a7211 */ /* 0x080fe200078610ff */
[----:B------:R-:W-:Y:S01]  /*aab0*/  IMAD R18, R123, UR4, RZ ;  /* 0x000000047b127c24 */ /* 0x000fe2000f8e02ff */
[-C--:B------:R-:W-:Y:S02]  /*aac0*/  LEA.HI.X.SX32 R121, R166, R9.reuse, 0x2, P0 ;  /* 0x00000009a6797211 */ /* 0x080fe400000f16ff */
[-C--:B------:R-:W-:Y:S02]  /*aad0*/  LEA R124, P0, R17, R6.reuse, 0x2 ;  /* 0x00000006117c7211 */ /* 0x080fe400078010ff */
[-C--:B------:R-:W-:Y:S01]  /*aae0*/  LEA.HI.X.SX32 R123, R165, R9.reuse, 0x2, P3 ;  /* 0x00000009a57b7211 */ /* 0x080fe200018f16ff */
[----:B------:R-:W-:Y:S01]  /*aaf0*/  STL [R1+0x3bc], R165 ;  /* 0x0003bca501007387 */ /* 0x000fe20000100800 */
[-C--:B------:R-:W-:Y:S02]  /*ab00*/  LEA R126, P3, R163, R6.reuse, 0x2 ;  /* 0x00000006a37e7211 */ /* 0x080fe400078610ff */
[----:B------:R-:W-:Y:S01]  /*ab10*/  LEA.HI.X.SX32 R125, R17, R9, 0x2, P0 ;  /* 0x00000009117d7211 */ /* 0x000fe200000f16ff */
[----:B------:R1:W-:Y:S01]  /*ab20*/  STL [R1+0x3b8], R17 ;  /* 0x0003b81101007387 */ /* 0x0003e20000100800 */
[----:B------:R-:W-:-:S03]  /*ab30*/  LEA R128, P0, R16, R6, 0x2 ;  /* 0x0000000610807211 */ /* 0x000fc600078010ff */
[----:B------:R-:W-:Y:S01]  /*ab40*/  STL [R1+0x3b4], R163 ;  /* 0x0003b4a301007387 */ /* 0x000fe20000100800 */
[-C--:B------:R-:W-:Y:S01]  /*ab50*/  LEA.HI.X.SX32 R129, R16, R9.reuse, 0x2, P0 ;  /* 0x0000000910817211 */ /* 0x080fe200000f16ff */
[----:B-1----:R-:W-:Y:S01]  /*ab60*/  IMAD R17, R127, UR4, RZ ;  /* 0x000000047f117c24 */ /* 0x002fe2000f8e02ff */
[----:B------:R-:W-:Y:S02]  /*ab70*/  LEA.HI.X.SX32 R127, R163, R9, 0x2, P3 ;  /* 0x00000009a37f7211 */ /* 0x000fe400018f16ff */
[-C--:B------:R-:W-:Y:S01]  /*ab80*/  LEA R130, P3, R161, R6.reuse, 0x2 ;  /* 0x00000006a1827211 */ /* 0x080fe200078610ff */
        /* <DEDUP_REMOVED lines=26> */
[----:B------:R-:W-:Y:S01]  /*ad30*/  LEA.HI.X.SX32 R143, R155, R9, 0x2, P3 ;  /* 0x000000099b8f7211 */ /* 0x000fe200018f16ff */
[----:B------:R1:W-:Y:S01]  /*ad40*/  STL [R1+0x390], R12 ;  /* 0x0003900c01007387 */ /* 0x0003e20000100800 */
[----:B------:R-:W-:-:S03]  /*ad50*/  LEA R146, P3, R153, R6, 0x2 ;  /* 0x0000000699927211 */ /* 0x000fc600078610ff */
[----:B------:R-:W-:Y:S04]  /*ad60*/  STL [R1+0x38c], R153 ;  /* 0x00038c9901007387 */ /* 0x000fe80000100800 */
[----:B------:R-:W-:Y:S01]  /*ad70*/  STL [R1+0x388], R152 ;  /* 0x0003889801007387 */ /* 0x000fe20000100800 */
[----:B-1----:R-:W-:Y:S01]  /*ad80*/  IMAD R12, R147, UR4, RZ ;  /* 0x00000004930c7c24 */ /* 0x002fe2000f8e02ff */
[----:B------:R-:W-:Y:S02]  /*ad90*/  LEA.HI.X.SX32 R147, R153, R9, 0x2, P3 ;  /* 0x0000000999937211 */ /* 0x000fe400018f16ff */
[----:B------:R1:W-:Y:S01]  /*ada0*/  STL [R1+0x384], R154 ;  /* 0x0003849a01007387 */ /* 0x0003e20000100800 */
[----:B------:R-:W-:-:S03]  /*adb0*/  LEA R150, P3, R154, R6, 0x2 ;  /* 0x000000069a967211 */ /* 0x000fc600078610ff */
[----:B------:R-:W-:Y:S01]  /*adc0*/  STL [R1+0x380], R156 ;  /* 0x0003809c01007387 */ /* 0x000fe20000100800 */
[----:B------:R-:W-:-:S03]  /*add0*/  LEA R148, P0, R152, R6, 0x2 ;  /* 0x0000000698947211 */ /* 0x000fc600078010ff */
[----:B------:R2:W-:Y:S01]  /*ade0*/  STL [R1+0x37c], R158 ;  /* 0x00037c9e01007387 */ /* 0x0005e20000100800 */
[----:B------:R-:W-:-:S03]  /*adf0*/  LEA.HI.X.SX32 R151, R154, R9, 0x2, P3 ;  /* 0x000000099a977211 */ /* 0x000fc600018f16ff */
[----:B------:R3:W-:Y:S01]  /*ae00*/  STL [R1+0x378], R160 ;  /* 0x000378a001007387 */ /* 0x0007e20000100800 */
[----:B-1----:R-:W-:-:S03]  /*ae10*/  LEA R154, P3, R158, R6, 0x2 ;  /* 0x000000069e9a7211 */ /* 0x002fc600078610ff */
[----:B------:R1:W-:Y:S01]  /*ae20*/  STL [R1+0x374], R162 ;  /* 0x000374a201007387 */ /* 0x0003e20000100800 */
[----:B------:R-:W-:-:S03]  /*ae30*/  LEA.HI.X.SX32 R149, R152, R9, 0x2, P0 ;  /* 0x0000000998957211 */ /* 0x000fc600000f16ff */
[----:B------:R4:W-:Y:S01]  /*ae40*/  STL [R1+0x370], R164 ;  /* 0x000370a401007387 */ /* 0x0009e20000100800 */
[----:B------:R-:W-:-:S03]  /*ae50*/  LEA R152, P0, R156, R6, 0x2 ;  /* 0x000000069c987211 */ /* 0x000fc600078010ff */
[----:B------:R-:W-:Y:S01]  /*ae60*/  STL [R1+0x36c], R23 ;  /* 0x00036c1701007387 */ /* 0x000fe20000100800 */
[----:B------:R-:W-:-:S03]  /*ae70*/  LEA.HI.X.SX32 R155, R158, R9, 0x2, P3 ;  /* 0x000000099e9b7211 */ /* 0x000fc600018f16ff */
[----:B------:R-:W-:Y:S01]  /*ae80*/  STL [R1+0x368], R22 ;  /* 0x0003681601007387 */ /* 0x000fe20000100800 */
[----:B--2---:R-:W-:-:S03]  /*ae90*/  LEA R158, P3, R162, R6, 0x2 ;  /* 0x00000006a29e7211 */ /* 0x004fc600078610ff */
[----:B------:R-:W-:Y:S04]  /*aea0*/  STL [R1+0x364], R21 ;  /* 0x0003641501007387 */ /* 0x000fe80000100800 */
[----:B------:R-:W-:Y:S01]  /*aeb0*/  STL [R1+0x360], R20 ;  /* 0x0003601401007387 */ /* 0x000fe20000100800 */
[----:B------:R-:W-:-:S03]  /*aec0*/  LEA.HI.X.SX32 R153, R156, R9, 0x2, P0 ;  /* 0x000000099c997211 */ /* 0x000fc600000f16ff */
[----:B------:R-:W-:Y:S04]  /*aed0*/  STL [R1+0x35c], R19 ;  /* 0x00035c1301007387 */ /* 0x000fe80000100800 */
[----:B------:R-:W-:Y:S01]  /*aee0*/  STL [R1+0x358], R18 ;  /* 0x0003581201007387 */ /* 0x000fe20000100800 */
[----:B------:R-:W-:-:S03]  /*aef0*/  LEA.HI.X.SX32 R159, R162, R9, 0x2, P3 ;  /* 0x00000009a29f7211 */ /* 0x000fc600018f16ff */
[----:B------:R-:W-:Y:S04]  /*af00*/  STL [R1+0x354], R17 ;  /* 0x0003541101007387 */ /* 0x000fe80000100800 */
[----:B------:R-:W-:Y:S04]  /*af10*/  STL [R1+0x350], R16 ;  /* 0x0003501001007387 */ /* 0x000fe80000100800 */
[----:B------:R-:W-:Y:S01]  /*af20*/  STL [R1+0x34c], R15 ;  /* 0x00034c0f01007387 */ /* 0x000fe20000100800 */
[----:B------:R-:W-:-:S03]  /*af30*/  LEA R156, P0, R160, R6, 0x2 ;  /* 0x00000006a09c7211 */ /* 0x000fc600078010ff */
[----:B------:R-:W-:Y:S04]  /*af40*/  STL [R1+0x348], R14 ;  /* 0x0003480e01007387 */ /* 0x000fe80000100800 */
[----:B------:R-:W-:Y:S04]  /*af50*/  STL [R1+0x344], R13 ;  /* 0x0003440d01007387 */ /* 0x000fe80000100800 */
[----:B------:R-:W-:Y:S04]  /*af60*/  STL [R1+0x340], R12 ;  /* 0x0003400c01007387 */ /* 0x000fe80000100800 */
[----:B------:R-:W-:Y:S01]  /*af70*/  STL.64 [R1+0x9b0], R152 ;  /* 0x0009b09801007387 */ /* 0x000fe20000100a00 */
[----:B------:R-:W-:-:S03]  /*af80*/  LEA.HI.X.SX32 R157, R160, R9, 0x2, P0 ;  /* 0x00000009a09d7211 */ /* 0x000fc600000f16ff */
[----:B------:R-:W-:Y:S01]  /*af90*/  STL.64 [R1+0x998], R154 ;  /* 0x0009989a01007387 */ /* 0x000fe20000100a00 */
[----:B---3--:R-:W-:-:S03]  /*afa0*/  LEA R160, P0, R164, R6, 0x2 ;  /* 0x00000006a4a07211 */ /* 0x008fc600078010ff */
[----:B------:R2:W-:Y:S01]  /*afb0*/  STL.64 [R1+0x9c8], R158 ;  /* 0x0009c89e01007387 */ /* 0x0005e20000100a00 */
[CC--:B-1----:R-:W-:Y:S02]  /*afc0*/  LEA R162, P3, R23.reuse, R6.reuse, 0x2 ;  /* 0x0000000617a27211 */ /* 0x0c2fe400078610ff */
[-C--:B------:R-:W-:Y:S02]  /*afd0*/  LEA.HI.X.SX32 R161, R164, R9.reuse, 0x2, P0 ;  /* 0x00000009a4a17211 */ /* 0x080fe400000f16ff */
[----:B----4-:R-:W-:Y:S01]  /*afe0*/  LEA R164, P0, R22, R6, 0x2 ;  /* 0x0000000616a47211 */ /* 0x010fe200078010ff */
[----:B--2---:R-:W-:Y:S01]  /*aff0*/  IMAD R159, R0, R10, RZ ;  /* 0x0000000a009f7224 */ /* 0x004fe200078e02ff */
[----:B------:R-:W-:-:S03]  /*b000*/  LEA.HI.X.SX32 R163, R23, R9, 0x2, P3 ;  /* 0x0000000917a37211 */ /* 0x000fc600018f16ff */
[----:B------:R-:W-:Y:S01]  /*b010*/  IMAD R158, R10, 0x2, R159 ;  /* 0x000000020a9e7824 */ /* 0x000fe200078e029f */
[----:B------:R-:W-:-:S03]  /*b020*/  LEA R166, P3, R21, R6, 0x2 ;  /* 0x0000000615a67211 */ /* 0x000fc600078610ff */
[----:B------:R-:W-:Y:S01]  /*b030*/  IMAD R23, R10, 0x2, R158 ;  /* 0x000000020a177824 */ /* 0x000fe200078e029e */
[-C--:B------:R-:W-:Y:S02]  /*b040*/  LEA.HI.X.SX32 R165, R22, R9.reuse, 0x2, P0 ;  /* 0x0000000916a57211 */ /* 0x080fe400000f16ff */
[-C--:B------:R-:W-:Y:S01]  /*b050*/  LEA R168, P0, R20, R6.reuse, 0x2 ;  /* 0x0000000614a87211 */ /* 0x080fe200078010ff */
[C---:B------:R-:W-:Y:S01]  /*b060*/  IMAD R22, R10.reuse, 0x2, R23 ;  /* 0x000000020a167824 */ /* 0x040fe200078e0217 */
[-C--:B------:R-:W-:Y:S02]  /*b070*/  LEA.HI.X.SX32 R167, R21, R9.reuse, 0x2, P3 ;  /* 0x0000000915a77211 */ /* 0x080fe400018f16ff */
[-C--:B------:R-:W-:Y:S01]  /*b080*/  LEA R170, P3, R19, R6.reuse, 0x2 ;  /* 0x0000000613aa7211 */ /* 0x080fe200078610ff */
[----:B------:R-:W-:Y:S01]  /*b090*/  IMAD R21, R10, 0x2, R22 ;  /* 0x000000020a157824 */ /* 0x000fe200078e0216 */
[----:B------:R-:W-:Y:S02]  /*b0a0*/  LEA.HI.X.SX32 R169, R20, R9, 0x2, P0 ;  /* 0x0000000914a97211 */ /* 0x000fe400000f16ff */
[----:B------:R-:W-:-:S02]  /*b0b0*/  LEA R172, P0, R18, R6, 0x2 ;  /* 0x0000000612ac7211 */ /* 0x000fc400078010ff */
[-C--:B------:R-:W-:Y:S01]  /*b0c0*/  LEA.HI.X.SX32 R171, R19, R9.reuse, 0x2, P3 ;  /* 0x0000000913ab7211 */ /* 0x080fe200018f16ff */
[----:B------:R-:W-:Y:S01]  /*b0d0*/  IMAD R20, R10, 0x2, R21 ;  /* 0x000000020a147824 */ /* 0x000fe200078e0215 */
[CC--:B------:R-:W-:Y:S02]  /*b0e0*/  LEA R174, P3, R17.reuse, R6.reuse, 0x2 ;  /* 0x0000000611ae7211 */ /* 0x0c0fe400078610ff */
[-C--:B------:R-:W-:Y:S02]  /*b0f0*/  LEA.HI.X.SX32 R173, R18, R9.reuse, 0x2, P0 ;  /* 0x0000000912ad7211 */ /* 0x080fe400000f16ff */
[-C--:B------:R-:W-:Y:S02]  /*b100*/  LEA R154, P0, R16, R6.reuse, 0x2 ;  /* 0x00000006109a7211 */ /* 0x080fe400078010ff */
[----:B------:R-:W-:Y:S01]  /*b110*/  LEA.HI.X.SX32 R175, R17, R9, 0x2, P3 ;  /* 0x0000000911af7211 */ /* 0x000fe200018f16ff */
[----:B------:R-:W-:Y:S01]  /*b120*/  IMAD R17, R10, 0x2, R20 ;  /* 0x000000020a117824 */ /* 0x000fe200078e0214 */
[----:B------:R-:W-:-:S02]  /*b130*/  LEA R188, P3, R15, R6, 0x2 ;  /* 0x000000060fbc7211 */ /* 0x000fc400078610ff */
[-C--:B------:R-:W-:Y:S01]  /*b140*/  LEA.HI.X.SX32 R155, R16, R9.reuse, 0x2, P0 ;  /* 0x00000009109b7211 */ /* 0x080fe200000f16ff */
[C---:B------:R-:W-:Y:S01]  /*b150*/  IMAD R16, R10.reuse, 0x2, R17 ;  /* 0x000000020a107824 */ /* 0x040fe200078e0211 */
[----:B------:R1:W-:Y:S01]  /*b160*/  STL.64 [R1+0x9d0], R160 ;  /* 0x0009d0a001007387 */ /* 0x0003e20000100a00 */
[----:B------:R-:W-:Y:S02]  /*b170*/  LEA.HI.X.SX32 R189, R15, R9, 0x2, P3 ;  /* 0x000000090fbd7211 */ /* 0x000fe400018f16ff */
[----:B------:R-:W-:Y:S01]  /*b180*/  IMAD R15, R10, 0x2, R16 ;  /* 0x000000020a0f7824 */ /* 0x000fe200078e0210 */
[-C--:B------:R-:W-:Y:S02]  /*b190*/  LEA R152, P3, R13, R6.reuse, 0x2 ;  /* 0x000000060d987211 */ /* 0x080fe400078610ff */
[----:B-1----:R-:W-:-:S04]  /*b1a0*/  LEA R160, P0, R14, R6, 0x2 ;  /* 0x000000060ea07211 */ /* 0x002fc800078010ff */
[-C--:B------:R-:W-:Y:S01]  /*b1b0*/  LEA.HI.X.SX32 R161, R14, R9.reuse, 0x2, P0 ;  /* 0x000000090ea17211 */ /* 0x080fe200000f16ff */
[----:B------:R-:W-:Y:S01]  /*b1c0*/  IMAD R14, R10, 0x2, R15 ;  /* 0x000000020a0e7824 */ /* 0x000fe200078e020f */
[----:B------:R-:W-:Y:S02]  /*b1d0*/  LEA R18, P0, R12, R6, 0x2 ;  /* 0x000000060c127211 */ /* 0x000fe400078010ff */
[-C--:B------:R-:W-:Y:S01]  /*b1e0*/  LEA.HI.X.SX32 R153, R13, R9.reuse, 0x2, P3 ;  /* 0x000000090d997211 */ /* 0x080fe200018f16ff */
[----:B------:R-:W-:Y:S01]  /*b1f0*/  IMAD R13, R10, 0x2, R14 ;  /* 0x000000020a0d7824 */ /* 0x000fe200078e020e */
[----:B------:R-:W-:-:S03]  /*b200*/  LEA.HI.X.SX32 R19, R12, R9, 0x2, P0 ;  /* 0x000000090c137211 */ /* 0x000fc600000f16ff */
[----:B------:R-:W-:-:S04]  /*b210*/  IMAD R12, R10, 0x2, R13 ;  /* 0x000000020a0c7824 */ /* 0x000fc800078e020d */
[----:B------:R-:W-:Y:S01]  /*b220*/  IMAD R6, R10, 0x2, R12 ;  /* 0x000000020a067824 */ /* 0x000fe200078e020c */
[----:B------:R-:W-:-:S04]  /*b230*/  ISETP.NE.U32.AND P3, PT, R176, RZ, PT ;  /* 0x000000ffb000720c */ /* 0x000fc80003f65070 */
[----:B------:R-:W-:-:S04]  /*b240*/  LEA R176, P6, R6, R240, 0x2 ;  /* 0x000000f006b07211 */ /* 0x000fc800078c10ff */
[----:B------:R-:W-:Y:S01]  /*b250*/  LEA.HI.X.SX32 R177, R6, R5, 0x2, P6 ;  /* 0x0000000506b17211 */ /* 0x000fe200030f16ff */
[----:B------:R-:W-:-:S05]  /*b260*/  IMAD R6, R10, 0x2, R6 ;  /* 0x000000020a067824 */ /* 0x000fca00078e0206 */
        /* <DEDUP_REMOVED lines=26> */
[----:B------:R-:W-:Y:S01]  /*b410*/  IMAD R6, R10, 0x2, R6 ;  /* 0x000000020a067824 */ /* 0x000fe200078e0206 */
[----:B------:R-:W-:-:S04]  /*b420*/  @P2 LOP3.LUT R242, R242, 0x200, RZ, 0xfc, !PT ;  /* 0x00000200f2f22812 */ /* 0x000fc800078efcff */
[-C--:B------:R-:W-:Y:S02]  /*b430*/  LEA R198, P6, R6, R240.reuse, 0x2 ;  /* 0x000000f006c67211 */ /* 0x080fe400078c10ff */
[----:B------:R-:W-:Y:S02]  /*b440*/  LOP3.LUT R242, R242, 0xffffffbf, RZ, 0xc0, !PT ;  /* 0xffffffbff2f27812 */ /* 0x000fe400078ec0ff */
[----:B------:R-:W-:Y:S01]  /*b450*/  LEA.HI.X.SX32 R199, R6, R5, 0x2, P6 ;  /* 0x0000000506c77211 */ /* 0x000fe200030f16ff */
[----:B------:R-:W-:Y:S01]  /*b460*/  IMAD R6, R10, 0x2, R6 ;  /* 0x000000020a067824 */ /* 0x000fe200078e0206 */
[----:B------:R-:W-:Y:S02]  /*b470*/  @P1 LOP3.LUT R242, R242, 0x40, RZ, 0xfc, !PT ;  /* 0x00000040f2f21812 */ /* 0x000fe400078efcff */
[----:B------:R-:W-:Y:S02]  /*b480*/  ISETP.NE.U32.AND P1, PT, R200, RZ, PT ;  /* 0x000000ffc800720c */ /* 0x000fe40003f25070 */
        /* <DEDUP_REMOVED lines=25> */
[----:B------:R-:W-:Y:S02]  /*b620*/  LEA.HI.X.SX32 R217, R6, R5, 0x2, P6 ;  /* 0x0000000506d97211 */ /* 0x000fe400030f16ff */
        /* <DEDUP_REMOVED lines=11> */
[-C--:B------:R-:W-:Y:S02]  /*b6e0*/  LEA.HI.X.SX32 R229, R20, R5.reuse, 0x2, P6 ;  /* 0x0000000514e57211 */ /* 0x080fe400030f16ff */
[CC--:B------:R-:W-:Y:S01]  /*b6f0*/  LEA R230, P6, R17.reuse, R240.reuse, 0x2 ;  /* 0x000000f011e67211 */ /* 0x0c0fe200078c10ff */
[----:B------:R-:W-:Y:S03]  /*b700*/  STL.64 [R1+0x140], R154 ;  /* 0x0001409a01007387 */ /* 0x000fe60000100a00 */
[----:B------:R-:W-:Y:S01]  /*b710*/  LEA.HI.X.SX32 R231, R17, R5, 0x2, P6 ;  /* 0x0000000511e77211 */ /* 0x000fe200030f16ff */
[----:B------:R-:W-:Y:S01]  /*b720*/  STL.64 [R1+0x148], R188 ;  /* 0x000148bc01007387 */ /* 0x000fe20000100a00 */
[----:B------:R-:W-:-:S03]  /*b730*/  LEA R232, P6, R16, R240, 0x2 ;  /* 0x000000f010e87211 */ /* 0x000fc600078c10ff */
[----:B------:R-:W-:Y:S01]  /*b740*/  STL.64 [R1+0x150], R160 ;  /* 0x000150a001007387 */ /* 0x000fe20000100a00 */
[----:B------:R-:W-:-:S03]  /*b750*/  LEA.HI.X.SX32 R233, R16, R5, 0x2, P6 ;  /* 0x0000000510e97211 */ /* 0x000fc600030f16ff */
[----:B------:R-:W-:Y:S01]  /*b760*/  STL.64 [R1+0x160], R152 ;  /* 0x0001609801007387 */ /* 0x000fe20000100a00 */
[----:B------:R-:W-:-:S03]  /*b770*/  ISETP.NE.U32.AND P2, PT, R234, RZ, PT ;  /* 0x000000ffea00720c */ /* 0x000fc60003f45070 */
[----:B------:R-:W-:Y:S01]  /*b780*/  STL [R1+0x2d0], R159 ;  /* 0x0002d09f01007387 */ /* 0x000fe20000100800 */
[----:B------:R-:W-:-:S03]  /*b790*/  LEA R234, P6, R15, R240, 0x2 ;  /* 0x000000f00fea7211 */ /* 0x000fc600078c10ff */
[----:B------:R-:W-:Y:S04]  /*b7a0*/  STL.64 [R1+0x158], R18 ;  /* 0x0001581201007387 */ /* 0x000fe80000100a00 */
[----:B------:R-:W-:Y:S04]  /*b7b0*/  STL [R1+0x2cc], R158 ;  /* 0x0002cc9e01007387 */ /* 0x000fe80000100800 */
[----:B------:R-:W-:Y:S01]  /*b7c0*/  STL [R1+0x2c8], R23 ;  /* 0x0002c81701007387 */ /* 0x000fe20000100800 */
[----:B------:R-:W-:-:S03]  /*b7d0*/  LEA.HI.X.SX32 R235, R15, R5, 0x2, P6 ;  /* 0x000000050feb7211 */ /* 0x000fc600030f16ff */
[----:B------:R-:W-:Y:S01]  /*b7e0*/  STL [R1+0x2c4], R22 ;  /* 0x0002c41601007387 */ /* 0x000fe20000100800 */
[----:B------:R-:W-:-:S03]  /*b7f0*/  LEA R236, P6, R14, R240, 0x2 ;  /* 0x000000f00eec7211 */ /* 0x000fc600078c10ff */
[----:B------:R-:W-:Y:S04]  /*b800*/  STL [R1+0x2d4], R21 ;  /* 0x0002d41501007387 */ /* 0x000fe80000100800 */
[----:B------:R-:W-:Y:S04]  /*b810*/  STL [R1+0x2c0], R20 ;  /* 0x0002c01401007387 */ /* 0x000fe80000100800 */
[----:B------:R-:W-:Y:S04]  /*b820*/  STL [R1+0x2bc], R17 ;  /* 0x0002bc1101007387 */ /* 0x000fe80000100800 */
[----:B------:R-:W-:Y:S01]  /*b830*/  STL [R1+0x2b8], R16 ;  /* 0x0002b81001007387 */ /* 0x000fe20000100800 */
[----:B------:R-:W-:-:S03]  /*b840*/  LEA.HI.X.SX32 R237, R14, R5, 0x2, P6 ;  /* 0x000000050eed7211 */ /* 0x000fc600030f16ff */
[----:B------:R-:W-:Y:S04]  /*b850*/  STL [R1+0x2b4], R15 ;  /* 0x0002b40f01007387 */ /* 0x000fe80000100800 */
[----:B------:R1:W-:Y:S04]  /*b860*/  STL [R1+0x2b0], R14 ;  /* 0x0002b00e01007387 */ /* 0x0003e80000100800 */
[----:B------:R-:W-:Y:S04]  /*b870*/  STL [R1+0x2ac], R13 ;  /* 0x0002ac0d01007387 */ /* 0x000fe80000100800 */
[----:B------:R2:W-:Y:S04]  /*b880*/  STL [R1+0x2a8], R12 ;  /* 0x0002a80c01007387 */ /* 0x0005e80000100800 */
[----:B-1----:R-:W3:Y:S01]  /*b890*/  LDL.LU R14, [R1+0x170] ;  /* 0x00017000010e7983 */ /* 0x002ee20000300800 */
[----:B------:R-:W1:Y:S01]  /*b8a0*/  S2UR UR4, SR_CgaCtaId ;  /* 0x00000000000479c3 */ /* 0x000e620000008800 */
[----:B------:R-:W-:-:S02]  /*b8b0*/  LEA R238, P6, R13, R240, 0x2 ;  /* 0x000000f00dee7211 */ /* 0x000fc400078c10ff */
[----:B------:R-:W-:Y:S02]  /*b8c0*/  LOP3.LUT R242, R242, 0xfffffbff, RZ, 0xc0, !PT ;  /* 0xfffffbfff2f27812 */ /* 0x000fe400078ec0ff */
[-C--:B------:R-:W-:Y:S02]  /*b8d0*/  LEA.HI.X.SX32 R239, R13, R5.reuse, 0x2, P6 ;  /* 0x000000050def7211 */ /* 0x080fe400030f16ff */
[----:B------:R-:W-:Y:S01]  /*b8e0*/  LEA R240, P6, R12, R240, 0x2 ;  /* 0x000000f00cf07211 */ /* 0x000fe200078c10ff */
[----:B------:R4:W-:Y:S01]  /*b8f0*/  STL.64 [R1+0x980], R218 ;  /* 0x000980da01007387 */ /* 0x0009e20000100a00 */
[----:B------:R-:W-:Y:S02]  /*b900*/  @P2 LOP3.LUT R242, R242, 0x400, RZ, 0xfc, !PT ;  /* 0x00000400f2f22812 */ /* 0x000fe400078efcff */
[----:B------:R-:W-:Y:S01]  /*b910*/  ISETP.NE.U32.AND P2, PT, R243, RZ, PT ;  /* 0x000000fff300720c */ /* 0x000fe20003f45070 */
[----:B------:R-:W4:Y:S01]  /*b920*/  LDL.LU R158, [R1+0x180] ;  /* 0x00018000019e7983 */ /* 0x000f220000300800 */
[----:B------:R-:W-:-:S03]  /*b930*/  LEA.HI.X.SX32 R241, R12, R5, 0x2, P6 ;  /* 0x000000050cf17211 */ /* 0x000fc600030f16ff */
[----:B------:R-:W4:Y:S04]  /*b940*/  LDL.LU R15, [R1+0x17c] ;  /* 0x00017c00010f7983 */ /* 0x000f280000300800 */
[----:B--2---:R-:W2:Y:S01]  /*b950*/  LDL.LU R12, [R1+0x178] ;  /* 0x00017800010c7983 */ /* 0x004ea20000300800 */
[----:B-1----:R-:W-:-:S03]  /*b960*/  ULEA UR7, UR4, UR7, 0x18 ;  /* 0x0000000704077291 */ /* 0x002fc6000f8ec03f */
[----:B------:R-:W2:Y:S01]  /*b970*/  LDL.LU R13, [R1+0x174] ;  /* 0x00017400010d7983 */ /* 0x000ea20000300800 */
[----:B------:R-:W-:Y:S01]  /*b980*/  ULDC.64 UR16, c[0x0][0x208] ;  /* 0x0000820000107ab9 */ /* 0x000fe20000000a00 */
[----:B------:R-:W-:Y:S02]  /*b990*/  ISETP.NE.U32.AND P0, PT, R11, RZ, PT ;  /* 0x000000ff0b00720c */ /* 0x000fe40003f05070 */
[----:B------:R-:W2:Y:S01]  /*b9a0*/  LDL.LU R159, [R1+0x190] ;  /* 0x00019000019f7983 */ /* 0x000ea20000300800 */
[----:B------:R-:W-:-:S03]  /*b9b0*/  VIADD R246, R3, UR7 ;  /* 0x0000000703f67c36 */ /* 0x000fc60008000000 */
[----:B------:R-:W2:Y:S04]  /*b9c0*/  LDL.LU R22, [R1+0x18c] ;  /* 0x00018c0001167983 */ /* 0x000ea80000300800 */
[----:B------:R-:W-:Y:S01]  /*b9d0*/  @!PT LDS RZ, [RZ] ;  /* 0x00000000fffff984 */ /* 0x000fe20000000800 */
[----:B------:R-:W-:Y:S01]  /*b9e0*/  @!PT LDS RZ, [RZ] ;  /* 0x00000000fffff984 */ /* 0x000fe20000000800 */
[----:B------:R-:W-:Y:S01]  /*b9f0*/  @!PT LDS RZ, [RZ] ;  /* 0x00000000fffff984 */ /* 0x000fe20000000800 */
[----:B------:R-:W-:Y:S04]  /*ba00*/  LDGSTS.E [R246+0x50000], desc[UR16][R218.64], P2 ;  /* 0x50000000daf67fae */ /* 0x000fe80009121850 */
[----:B------:R-:W-:Y:S04]  /*ba10*/  LDGSTS.E [R246+0x50008], desc[UR16][R220.64], P5 ;  /* 0x50008000dcf67fae */ /* 0x000fe8000a921850 */
[----:B------:R-:W-:Y:S01]  /*ba20*/  LDGSTS.E [R246+0x52000], desc[UR16][R184.64], P3 ;  /* 0x52000000b8f67fae */ /* 0x000fe20009921850 */
[----:B------:R-:W-:-:S03]  /*ba30*/  ISETP.NE.U32.AND P3, PT, R249, RZ, PT ;  /* 0x000000fff900720c */ /* 0x000fc60003f65070 */
[----:B------:R-:W2:Y:S01]  /*ba40*/  LDL.LU R23, [R1+0x188] ;  /* 0x0001880001177983 */ /* 0x000ea20000300800 */
[----:B------:R-:W-:-:S03]  /*ba50*/  LOP3.LUT R6, R3, 0x10, RZ, 0x3c, !PT ;  /* 0x0000001003067812 */ /* 0x000fc600078e3cff */
[----:B------:R-:W2:Y:S02]  /*ba60*/  LDL.LU R20, [R1+0x184] ;  /* 0x0001840001147983 */ /* 0x000ea40000300800 */
[----:B------:R-:W-:Y:S02]  /*ba70*/  VIADD R247, R6, UR7 ;  /* 0x0000000706f77c36 */ /* 0x000fe40008000000 */
[----:B------:R-:W-:Y:S04]  /*ba80*/  LDGSTS.E [R246+0x52008], desc[UR16][R186.64], P0 ;  /* 0x52008000baf67fae */ /* 0x000fe80008121850 */
[----:B------:R-:W2:Y:S04]  /*ba90*/  LDL.LU R21, [R1+0x1a0] ;  /* 0x0001a00001157983 */ /* 0x000ea80000300800 */
[----:B------:R-:W-:Y:S04]  /*baa0*/  LDGSTS.E [R247+0x50000], desc[UR16][R222.64], P3 ;  /* 0x50000000def77fae */ /* 0x000fe80009921850 */
[----:B------:R-:W2:Y:S04]  /*bab0*/  LDL.LU R16, [R1+0x19c] ;  /* 0x00019c0001107983 */ /* 0x000ea80000300800 */
[----:B------:R-:W2:Y:S01]  /*bac0*/  LDL.LU R17, [R1+0x198] ;  /* 0x0001980001117983 */ /* 0x000ea20000300800 */
[----:B---3--:R-:W-:-:S03]  /*bad0*/  ISETP.NE.U32.AND P3, PT, R14, RZ, PT ;  /* 0x000000ff0e00720c */ /* 0x008fc60003f65070 */
[----:B------:R-:W3:Y:S01]  /*bae0*/  LDL.LU R14, [R1+0x194] ;  /* 0x00019400010e7983 */ /* 0x000ee20000300800 */
[----:B------:R-:W-:Y:S02]  /*baf0*/  ISETP.NE.U32.AND P5, PT, R248, RZ, PT ;  /* 0x000000fff800720c */ /* 0x000fe40003fa5070 */
[----:B------:R-:W-:Y:S02]  /*bb00*/  ISETP.NE.U32.AND P6, PT, R245, RZ, PT ;  /* 0x000000fff500720c */ /* 0x000fe40003fc5070 */
[----:B------:R-:W-:Y:S02]  /*bb10*/  ISETP.NE.U32.AND P2, PT, R244, RZ, PT ;  /* 0x000000fff400720c */ /* 0x000fe40003f45070 */
[----:B------:R-:W-:-:S07]  /*bb20*/  LOP3.LUT R5, R3, 0x20, RZ, 0x3c, !PT ;  /* 0x0000002003057812 */ /* 0x000fce00078e3cff */
[----:B------:R-:W-:Y:S01]  /*bb30*/  LDGSTS.E [R247+0x50008], desc[UR16][R224.64], P5 ;  /* 0x50008000e0f77fae */ /* 0x000fe2000a921850 */
[----:B------:R-:W-:-:S03]  /*bb40*/  ISETP.NE.U32.AND P5, PT, R252, RZ, PT ;  /* 0x000000fffc00720c */ /* 0x000fc60003fa5070 */
[----:B------:R-:W-:Y:S01]  /*bb50*/  LDGSTS.E [R247+0x52000], desc[UR16][R190.64], P6 ;  /* 0x52000000bef77fae */ /* 0x000fe2000b121850 */
[----:B------:R-:W-:-:S03]  /*bb60*/  ISETP.NE.U32.AND P6, PT, R251, RZ, PT ;  /* 0x000000fffb00720c */ /* 0x000fc60003fc5070 */
[----:B------:R-:W-:Y:S01]  /*bb70*/  LDGSTS.E [R247+0x52008], desc[UR16][R192.64], P2 ;  /* 0x52008000c0f77fae */ /* 0x000fe20009121850 */
[----:B------:R-:W-:Y:S01]  /*bb80*/  ISETP.NE.U32.AND P2, PT, R250, RZ, PT ;  /* 0x000000fffa00720c */ /* 0x000fe20003f45070 */
[----:B------:R-:W-:Y:S01]  /*bb90*/  VIADD R248, R5, UR7 ;  /* 0x0000000705f87c36 */ /* 0x000fe20008000000 */
[----:B------:R-:W-:-:S04]  /*bba0*/  LOP3.LUT R5, R3, 0x30, RZ, 0x3c, !PT ;  /* 0x0000003003057812 */ /* 0x000fc800078e3cff */
[----:B------:R-:W-:Y:S01]  /*bbb0*/  LDGSTS.E [R248+0x50000], desc[UR16][R226.64], P3 ;  /* 0x50000000e2f87fae */ /* 0x000fe20009921850 */
[----:B----4-:R-:W-:-:S03]  /*bbc0*/  ISETP.NE.U32.AND P3, PT, R158, RZ, PT ;  /* 0x000000ff9e00720c */ /* 0x010fc60003f65070 */
[----:B------:R-:W-:Y:S01]  /*bbd0*/  LDGSTS.E [R248+0x50008], desc[UR16][R228.64], P5 ;  /* 0x50008000e4f87fae */ /* 0x000fe2000a921850 */
[----:B------:R-:W-:-:S03]  /*bbe0*/  ISETP.NE.U32.AND P5, PT, R15, RZ, PT ;  /* 0x000000ff0f00720c */ /* 0x000fc60003fa5070 */
[----:B------:R-:W-:Y:S01]  /*bbf0*/  LDGSTS.E [R248+0x52000], desc[UR16][R194.64], P6 ;  /* 0x52000000c2f87fae */ /* 0x000fe2000b121850 */
[----:B--2---:R-:W-:-:S03]  /*bc00*/  ISETP.NE.U32.AND P6, PT, R12, RZ, PT ;  /* 0x000000ff0c00720c */ /* 0x004fc60003fc5070 */
[----:B------:R-:W-:Y:S01]  /*bc10*/  LDGSTS.E [R248+0x52008], desc[UR16][R196.64], P2 ;  /* 0x52008000c4f87fae */ /* 0x000fe20009121850 */
[----:B------:R-:W-:Y:S01]  /*bc20*/  ISETP.NE.U32.AND P2, PT, R13, RZ, PT ;  /* 0x000000ff0d00720c */ /* 0x000fe20003f45070 */
[----:B------:R-:W-:Y:S01]  /*bc30*/  VIADD R249, R5, UR7 ;  /* 0x0000000705f97c36 */ /* 0x000fe20008000000 */
[----:B------:R-:W-:Y:S01]  /*bc40*/  LOP3.LUT R5, R3, 0x40, RZ, 0x3c, !PT ;  /* 0x0000004003057812 */ /* 0x000fe200078e3cff */
[----:B------:R-:W2:Y:S04]  /*bc50*/  LDL.LU R15, [R1+0x1bc] ;  /* 0x0001bc00010f7983 */ /* 0x000ea80000300800 */
[----:B------:R-:W-:Y:S01]  /*bc60*/  LDGSTS.E [R249+0x50000], desc[UR16][R230.64], P3 ;  /* 0x50000000e6f97fae */ /* 0x000fe20009921850 */
[----:B------:R-:W-:-:S03]  /*bc70*/  ISETP.NE.U32.AND P3, PT, R159, RZ, PT ;  /* 0x000000ff9f00720c */ /* 0x000fc60003f65070 */
[----:B------:R-:W-:Y:S01]  /*bc80*/  LDGSTS.E [R249+0x50008], desc[UR16][R232.64], P5 ;  /* 0x50008000e8f97fae */ /* 0x000fe2000a921850 */
[----:B------:R-:W-:-:S03]  /*bc90*/  ISETP.NE.U32.AND P5, PT, R22, RZ, PT ;  /* 0x000000ff1600720c */ /* 0x000fc60003fa5070 */
[----:B------:R-:W-:Y:S01]  /*bca0*/  LDGSTS.E [R249+0x52000], desc[UR16][R198.64], P6 ;  /* 0x52000000c6f97fae */ /* 0x000fe2000b121850 */
[----:B------:R-:W-:-:S03]  /*bcb0*/  ISETP.NE.U32.AND P6, PT, R23, RZ, PT ;  /* 0x000000ff1700720c */ /* 0x000fc60003fc5070 */
[----:B------:R-:W-:Y:S01]  /*bcc0*/  LDGSTS.E [R249+0x52008], desc[UR16][R200.64], P2 ;  /* 0x52008000c8f97fae */ /* 0x000fe20009121850 */
[----:B------:R-:W-:Y:S01]  /*bcd0*/  ISETP.NE.U32.AND P2, PT, R20, RZ, PT ;  /* 0x000000ff1400720c */ /* 0x000fe20003f45070 */
[----:B------:R-:W-:Y:S01]  /*bce0*/  VIADD R250, R5, UR7 ;  /* 0x0000000705fa7c36 */ /* 0x000fe20008000000 */
[----:B------:R-:W-:Y:S01]  /*bcf0*/  LOP3.LUT R5, R3, 0x50, RZ, 0x3c, !PT ;  /* 0x0000005003057812 */ /* 0x000fe200078e3cff */
[----:B------:R-:W4:Y:S04]  /*bd00*/  LDL.LU R12, [R1+0x1b8] ;  /* 0x0001b800010c7983 */ /* 0x000f280000300800 */
[----:B------:R-:W-:Y:S01]  /*bd10*/  LDGSTS.E [R250+0x50000], desc[UR16][R234.64], P3 ;  /* 0x50000000eafa7fae */ /* 0x000fe20009921850 */
[----:B------:R-:W-:-:S03]  /*bd20*/  ISETP.NE.U32.AND P3, PT, R21, RZ, PT ;  /* 0x000000ff1500720c */ /* 0x000fc60003f65070 */
[----:B------:R-:W-:Y:S01]  /*bd30*/  LDGSTS.E [R250+0x50008], desc[UR16][R236.64], P5 ;  /* 0x50008000ecfa7fae */ /* 0x000fe2000a921850 */
[----:B------:R-:W-:-:S03]  /*bd40*/  ISETP.NE.U32.AND P5, PT, R16, RZ, PT ;  /* 0x000000ff1000720c */ /* 0x000fc60003fa5070 */
[----:B------:R-:W-:Y:S01]  /*bd50*/  LDGSTS.E [R250+0x52000], desc[UR16][R202.64], P6 ;  /* 0x52000000cafa7fae */ /* 0x000fe2000b121850 */
[----:B------:R-:W-:-:S03]  /*bd60*/  ISETP.NE.U32.AND P6, PT, R17, RZ, PT ;  /* 0x000000ff1100720c */ /* 0x000fc60003fc5070 */
[----:B------:R-:W-:Y:S04]  /*bd70*/  LDGSTS.E [R250+0x52008], desc[UR16][R204.64], P2 ;  /* 0x52008000ccfa7fae */ /* 0x000fe80009121850 */
[----:B------:R-:W4:Y:S01]  /*bd80*/  LDL.LU R13, [R1+0x1b4] ;  /* 0x0001b400010d7983 */ /* 0x000f220000300800 */
[----:B------:R-:W-:-:S03]  /*bd90*/  VIADD R251, R5, UR7 ;  /* 0x0000000705fb7c36 */ /* 0x000fc60008000000 */
[----:B------:R-:W4:Y:S04]  /*bda0*/  LDL.LU R6, [R1+0x1ac] ;  /* 0x0001ac0001067983 */ /* 0x000f280000300800 */
[----:B------:R-:W-:Y:S04]  /*bdb0*/  LDGSTS.E [R251+0x50000], desc[UR16][R238.64], P3 ;  /* 0x50000000eefb7fae */ /* 0x000fe80009921850 */
[----:B------:R-:W-:Y:S04]  /*bdc0*/  LDGSTS.E [R251+0x50008], desc[UR16][R240.64], P5 ;  /* 0x50008000f0fb7fae */ /* 0x000fe8000a921850 */
[----:B------:R-:W-:Y:S04]  /*bdd0*/  LDGSTS.E [R251+0x52000], desc[UR16][R206.64], P6 ;  /* 0x52000000cefb7fae */ /* 0x000fe8000b121850 */
[----:B------:R-:W4:Y:S01]  /*bde0*/  LDL.LU R9, [R1+0x1a8] ;  /* 0x0001a80001097983 */ /* 0x000f220000300800 */
[----:B---3--:R-:W-:-:S13]  /*bdf0*/  ISETP.NE.U32.AND P2, PT, R14, RZ, PT ;  /* 0x000000ff0e00720c */ /* 0x008fda0003f45070 */
[----:B------:R-:W-:Y:S01]  /*be00*/  LDGSTS.E [R251+0x52008], desc[UR16][R208.64], P2 ;  /* 0x52008000d0fb7fae */ /* 0x000fe20009121850 */
[----:B------:R-:W-:-:S03]  /*be10*/  ISETP.NE.U32.AND P2, PT, R2, RZ, PT ;  /* 0x000000ff0200720c */ /* 0x000fc60003f45070 */
[----:B------:R-:W3:Y:S01]  /*be20*/  LDL.LU R2, [R1+0x9ec] ;  /* 0x0009ec0001027983 */ /* 0x000ee20000300800 */
[----:B------:R-:W-:-:S03]  /*be30*/  LOP3.LUT R5, R3, 0x60, RZ, 0x3c, !PT ;  /* 0x0000006003057812 */ /* 0x000fc600078e3cff */
[----:B------:R-:W3:Y:S02]  /*be40*/  LDL.64 R20, [R1+0x138] ;  /* 0x0001380001147983 */ /* 0x000ee40000100a00 */
[----:B------:R-:W-:Y:S01]  /*be50*/  VIADD R245, R5, UR7 ;  /* 0x0000000705f57c36 */ /* 0x000fe20008000000 */
[----:B------:R-:W-:Y:S01]  /*be60*/  LOP3.LUT R5, R3, 0x70, RZ, 0x3c, !PT ;  /* 0x0000007003057812 */ /* 0x000fe200078e3cff */
[----:B------:R-:W3:Y:S04]  /*be70*/  LDL.64 R218, [R1+0xb8] ;  /* 0x0000b80001da7983 */ /* 0x000ee80000100a00 */
[----:B------:R-:W3:Y:S04]  /*be80*/  LDL.64 R10, [R1+0x98] ;  /* 0x00009800010a7983 */ /* 0x000ee80000100a00 */
[----:B------:R-:W3:Y:S04]  /*be90*/  LDL.64 R158, [R1+0x78] ;  /* 0x00007800019e7983 */ /* 0x000ee80000100a00 */
[----:B------:R-:W3:Y:S04]  /*bea0*/  LDL.64 R22, [R1+0x58] ;  /* 0x0000580001167983 */ /* 0x000ee80000100a00 */
[----:B------:R-:W3:Y:S01]  /*beb0*/  LDL.64 R16, [R1+0x38] ;  /* 0x0000380001107983 */ /* 0x000ee20000100a00 */
[----:B--2---:R-:W-:-:S03]  /*bec0*/  ISETP.NE.U32.AND P3, PT, R15, RZ, PT ;  /* 0x000000ff0f00720c */ /* 0x004fc60003f65070 */
[----:B------:R-:W2:Y:S10]  /*bed0*/  LDL.64 R14, [R1+0x18] ;  /* 0x00001800010e7983 */ /* 0x000eb40000100a00 */
[----:B------:R-:W-:Y:S01]  /*bee0*/  LDGSTS.E [R245+0x50000], desc[UR16][R176.64], P3 ;  /* 0x50000000b0f57fae */ /* 0x000fe20009921850 */
[----:B----4-:R-:W-:-:S13]  /*bef0*/  ISETP.NE.U32.AND P5, PT, R12, RZ, PT ;  /* 0x000000ff0c00720c */ /* 0x010fda0003fa5070 */
[----:B------:R-:W-:Y:S01]  /*bf00*/  LDGSTS.E [R245+0x50008], desc[UR16][R178.64], P5 ;  /* 0x50008000b2f57fae */ /* 0x000fe2000a921850 */
[----:B------:R-:W-:-:S03]  /*bf10*/  ISETP.NE.U32.AND P6, PT, R13, RZ, PT ;  /* 0x000000ff0d00720c */ /* 0x000fc60003fc5070 */
[----:B------:R-:W4:Y:S10]  /*bf20*/  LDL.64 R12, [R1+0x118] ;  /* 0x00011800010c7983 */ /* 0x000f340000100a00 */
[----:B------:R-:W-:Y:S04]  /*bf30*/  LDGSTS.E [R245+0x52000], desc[UR16][R210.64], P6 ;  /* 0x52000000d2f57fae */ /* 0x000fe8000b121850 */
[----:B------:R-:W-:Y:S01]  /*bf40*/  LDGSTS.E [R245+0x52008], desc[UR16][R212.64], P2 ;  /* 0x52008000d4f57fae */ /* 0x000fe20009121850 */
[----:B------:R-:W-:-:S03]  /*bf50*/  ISETP.NE.U32.AND P2, PT, R4, RZ, PT ;  /* 0x000000ff0400720c */ /* 0x000fc60003f45070 */
[----:B---3--:R1:W-:Y:S04]  /*bf60*/  STL.64 [R1+0x7f8], R2 ;  /* 0x0007f80201007387 */ /* 0x0083e80000100a00 */
[----:B-1----:R-:W3:Y:S04]  /*bf70*/  LDL.64 R2, [R1+0xd8] ;  /* 0x0000d80001027983 */ /* 0x002ee80000100a00 */
[----:B------:R-:W2:Y:S01]  /*bf80*/  LDL.LU R4, [R1+0x9e8] ;  /* 0x0009e80001047983 */ /* 0x000ea20000300800 */
[----:B------:R-:W-:Y:S01]  /*bf90*/  UIADD3 UR4, UR12, -0xc0, URZ ;  /* 0xffffff400c047890 */ /* 0x000fe2000fffe03f */
[----:B------:R-:W-:-:S02]  /*bfa0*/  ISETP.NE.U32.AND P5, PT, R6, RZ, PT ;  /* 0x000000ff0600720c */ /* 0x000fc40003fa5070 */
[----:B------:R-:W-:-:S03]  /*bfb0*/  ISETP.NE.U32.AND P6, PT, R9, RZ, PT ;  /* 0x000000ff0900720c */ /* 0x000fc60003fc5070 */
[----:B------:R-:W-:Y:S01]  /*bfc0*/  ISETP.GE.AND P0, PT, R0, UR4, PT ;  /* 0x0000000400007c0c */ /* 0x000fe2000bf06270 */
[----:B------:R-:W-:Y:S01]  /*bfd0*/  VIADD R244, R5, UR7 ;  /* 0x0000000705f47c36 */ /* 0x000fe20008000000 */
[----:B------:R1:W-:Y:S02]  /*bfe0*/  STL [R1+0x8c8], R7 ;  /* 0x0008c80701007387 */ /* 0x0003e40000100800 */
[----:B------:R-:W-:Y:S02]  /*bff0*/  SEL R5, RZ, 0x4, P0 ;  /* 0x00000004ff057807 */ /* 0x000fe40000000000 */
[----:B------:R-:W-:Y:S02]  /*c000*/  ISETP.GT.AND P0, PT, R7, 0xff, PT ;  /* 0x000000ff0700780c */ /* 0x000fe40003f04270 */
[----:B------:R-:W-:Y:S04]  /*c010*/  LDGSTS.E [R244+0x50000], desc[UR16][R180.64], P5 ;  /* 0x50000000b4f47fae */ /* 0x000fe8000a921850 */
[----:B-1----:R-:W3:Y:S04]  /*c020*/  LDL.64 R6, [R1+0xf8] ;  /* 0x0000f80001067983 */ /* 0x002ee80000100a00 */
[----:B------:R-:W-:Y:S04]  /*c030*/  LDGSTS.E [R244+0x50008], desc[UR16][R182.64], P6 ;  /* 0x50008000b6f47fae */ /* 0x000fe8000b121850 */
[----:B------:R-:W-:Y:S04]  /*c040*/  LDGSTS.E [R244+0x52000], desc[UR16][R214.64], P2 ;  /* 0x52000000d6f47fae */ /* 0x000fe80009121850 */
[----:B------:R-:W-:Y:S04]  /*c050*/  LDGSTS.E [R244+0x52008], desc[UR16][R216.64], P1 ;  /* 0x52008000d8f47fae */ /* 0x000fe80008921850 */
[----:B------:R-:W0:Y:S01]  /*c060*/  LDGDEPBAR ;  /* 0x00000000000079af */ /* 0x000e220000000000 */
[----:B--2---:R-:W-:-:S05]  /*c070*/  VIADD R243, R4, UR7 ;  /* 0x0000000704f37c36 */ /* 0x004fca0008000000 */
[----:B------:R-:W-:Y:S04]  /*c080*/  LDGSTS.E [R243], desc[UR16][R20.64], P4 ;  /* 0x0000000014f37fae */ /* 0x000fe8000a121850 */
[----:B----4-:R-:W-:Y:S04]  /*c090*/  LDGSTS.E [R243+0x400], desc[UR16][R12.64], P4 ;  /* 0x004000000cf37fae */ /* 0x010fe8000a121850 */
[----:B------:R-:W2:Y:S04]  /*c0a0*/  LDL.LU.64 R20, [R1+0x9e0] ;  /* 0x0009e00001147983 */ /* 0x000ea80000300a00 */
[----:B------:R-:W4:Y:S04]  /*c0b0*/  LDL.LU.64 R12, [R1+0x9d8] ;  /* 0x0009d800010c7983 */ /* 0x000f280000300a00 */
[----:B---3--:R-:W-:Y:S04]  /*c0c0*/  LDGSTS.E [R243+0x800], desc[UR16][R6.64], P4 ;  /* 0x0080000006f37fae */ /* 0x008fe8000a121850 */
[----:B------:R-:W-:Y:S04]  /*c0d0*/  LDGSTS.E [R243+0xc00], desc[UR16][R2.64], P4 ;  /* 0x00c0000002f37fae */ /* 0x000fe8000a121850 */
[----:B------:R-:W-:Y:S04]  /*c0e0*/  LDGSTS.E [R243+0x1000], desc[UR16][R218.64], P4 ;  /* 0x01000000daf37fae */ /* 0x000fe8000a121850 */
[----:B------:R1:W-:Y:S04]  /*c0f0*/  LDGSTS.E [R243+0x1400], desc[UR16][R10.64], P4 ;  /* 0x014000000af37fae */ /* 0x0003e8000a121850 */
[----:B------:R-:W-:Y:S04]  /*c100*/  LDGSTS.E [R243+0x1800], desc[UR16][R158.64], P4 ;  /* 0x018000009ef37fae */ /* 0x000fe8000a121850 */
[----:B------:R-:W-:Y:S04]  /*c110*/  LDGSTS.E [R243+0x1c00], desc[UR16][R22.64], P4 ;  /* 0x01c0000016f37fae */ /* 0x000fe8000a121850 */
[----:B------:R-:W3:Y:S04]  /*c120*/  LDL.LU R9, [R1+0x1c0] ;  /* 0x0001c00001097983 */ /* 0x000ee80000300800 */
[----:B------:R-:W-:Y:S04]  /*c130*/  LDGSTS.E [R243+0x2000], desc[UR16][R16.64], P4 ;  /* 0x0200000010f37fae */ /* 0x000fe8000a121850 */
[----:B------:R-:W3:Y:S04]  /*c140*/  LDL.64 R158, [R1+0x130] ;  /* 0x00013000019e7983 */ /* 0x000ee80000100a00 */
[----:B------:R-:W-:Y:S04]  /*c150*/  LDGSTS.E [R243+0x2400], desc[UR16][R14.64], P4 ;  /* 0x024000000ef37fae */ /* 0x000fe8000a121850 */
[----:B------:R-:W3:Y:S04]  /*c160*/  LDL.64 R22, [R1+0x110] ;  /* 0x0001100001167983 */ /* 0x000ee80000100a00 */
[----:B------:R-:W3:Y:S04]  /*c170*/  LDL.64 R6, [R1+0x90] ;  /* 0x0000900001067983 */ /* 0x000ee80000100a00 */
[----:B------:R-:W3:Y:S04]  /*c180*/  LDL.64 R14, [R1+0xf0] ;  /* 0x0000f000010e7983 */ /* 0x000ee80000100a00 */
[----:B------:R-:W3:Y:S04]  /*c190*/  LDL.64 R2, [R1+0x70] ;  /* 0x0000700001027983 */ /* 0x000ee80000100a00 */
[----:B------:R-:W3:Y:S04]  /*c1a0*/  LDL.64 R218, [R1+0x50] ;  /* 0x0000500001da7983 */ /* 0x000ee80000100a00 */
[----:B------:R-:W3:Y:S04]  /*c1b0*/  LDL.64 R16, [R1+0x30] ;  /* 0x0000300001107983 */ /* 0x000ee80000100a00 */
[----:B----4-:R-:W-:Y:S04]  /*c1c0*/  LDGSTS.E [R243+0x2800], desc[UR16][R12.64], P4 ;  /* 0x028000000cf37fae */ /* 0x010fe8000a121850 */
[----:B--2---:R-:W-:Y:S04]  /*c1d0*/  LDGSTS.E [R243+0x2c00], desc[UR16][R20.64], P4 ;  /* 0x02c0000014f37fae */ /* 0x004fe8000a121850 */
[----:B------:R-:W-:Y:S04]  /*c1e0*/  LDGSTS.E [R243+0x3000], desc[UR16][R28.64], P4 ;  /* 0x030000001cf37fae */ /* 0x000fe8000a121850 */
        /* <DEDUP_REMOVED lines=11> */
[----:B------:R2:W-:Y:S04]  /*c2a0*/  STL.64 [R1+0x920], R12 ;  /* 0x0009200c01007387 */ /* 0x0005e80000100a00 */
[----:B------:R-:W-:Y:S04]  /*c2b0*/  LDGSTS.E [R243+0x6000], desc[UR16][R124.64], P4 ;  /* 0x060000007cf37fae */ /* 0x000fe8000a121850 */
[----:B------:R-:W-:Y:S04]  /*c2c0*/  LDGSTS.E [R243+0x6400], desc[UR16][R132.64], P4 ;  /* 0x0640000084f37fae */ /* 0x000fe8000a121850 */
[----:B--2---:R-:W2:Y:S04]  /*c2d0*/  LDL.LU.64 R12, [R1+0x10] ;  /* 0x00001000010c7983 */ /* 0x004ea80000300a00 */
[----:B------:R4:W-:Y:S04]  /*c2e0*/  STL.64 [R1+0x910], R20 ;  /* 0x0009101401007387 */ /* 0x0009e80000100a00 */
[----:B------:R-:W-:Y:S04]  /*c2f0*/  LDGSTS.E [R243+0x6800], desc[UR16][R140.64], P4 ;  /* 0x068000008cf37fae */ /* 0x000fe8000a121850 */
[----:B------:R-:W-:Y:S04]  /*c300*/  LDGSTS.E [R243+0x6c00], desc[UR16][R148.64], P4 ;  /* 0x06c0000094f37fae */ /* 0x000fe8000a121850 */
[----:B----4-:R-:W4:Y:S04]  /*c310*/  LDL.64 R20, [R1+0xb0] ;  /* 0x0000b00001147983 */ /* 0x010f280000100a00 */
[----:B------:R-:W-:Y:S04]  /*c320*/  LDGSTS.E [R243+0x7000], desc[UR16][R156.64], P4 ;  /* 0x070000009cf37fae */ /* 0x000fe8000a121850 */
[----:B------:R-:W-:Y:S04]  /*c330*/  STL.64 [R1+0x918], R156 ;  /* 0x0009189c01007387 */ /* 0x000fe80000100a00 */
[----:B------:R-:W-:Y:S04]  /*c340*/  LDGSTS.E [R243+0x7400], desc[UR16][R164.64], P4 ;  /* 0x07400000a4f37fae */ /* 0x000fe8000a121850 */
[----:B------:R1:W-:Y:S01]  /*c350*/  STL.64 [R1+0x928], R164 ;  /* 0x000928a401007387 */ /* 0x0003e20000100a00 */
[----:B------:R-:W-:-:S03]  /*c360*/  LOP3.LUT R0, R4, 0x20, RZ, 0x3c, !PT ;  /* 0x0000002004007812 */ /* 0x000fc600078e3cff */
[----:B------:R-:W-:Y:S04]  /*c370*/  LDGSTS.E [R243+0x7800], desc[UR16][R172.64], P4 ;  /* 0x07800000acf37fae */ /* 0x000fe8000a121850 */
[----:B-1----:R-:W2:Y:S01]  /*c380*/  LDL.64 R164, [R1+0xd0] ;  /* 0x0000d00001a47983 */ /* 0x002ea20000100a00 */
[----:B------:R-:W-:-:S03]  /*c390*/  VIADD R11, R0, UR7 ;  /* 0x00000007000b7c36 */ /* 0x000fc60008000000 */
[----:B------:R1:W-:Y:S04]  /*c3a0*/  STL.64 [R1+0x930], R172 ;  /* 0x000930ac01007387 */ /* 0x0003e80000100a00 */
[----:B------:R-:W-:Y:S04]  /*c3b0*/  LDGSTS.E [R243+0x7c00], desc[UR16][R160.64], P4 ;  /* 0x07c00000a0f37fae */ /* 0x000fe8000a121850 */
[----:B---3--:R-:W-:Y:S04]  /*c3c0*/  LDGSTS.E [R11+0x100], desc[UR16][R158.64], P4 ;  /* 0x001000009e0b7fae */ /* 0x008fe8000a121850 */
[----:B------:R-:W-:Y:S04]  /*c3d0*/  LDGSTS.E [R11+0x500], desc[UR16][R22.64], P4 ;  /* 0x00500000160b7fae */ /* 0x000fe8000a121850 */
[----:B------:R-:W3:Y:S04]  /*c3e0*/  LDL.LU.64 R160, [R1+0x9d0] ;  /* 0x0009d00001a07983 */ /* 0x000ee80000300a00 */
[----:B-1----:R-:W3:Y:S04]  /*c3f0*/  LDL.LU.64 R172, [R1+0x28] ;  /* 0x0000280001ac7983 */ /* 0x002ee80000300a00 */
[----:B------:R-:W3:Y:S04]  /*c400*/  LDL.LU.64 R156, [R1+0x8] ;  /* 0x00000800019c7983 */ /* 0x000ee80000300a00 */
[----:B------:R-:W3:Y:S04]  /*c410*/  LDL.LU.64 R158, [R1+0x9c8] ;  /* 0x0009c800019e7983 */ /* 0x000ee80000300a00 */
[----:B------:R-:W3:Y:S04]  /*c420*/  LDL.LU.64 R22, [R1+0x9c0] ;  /* 0x0009c00001167983 */ /* 0x000ee80000300a00 */
[----:B------:R-:W-:Y:S04]  /*c430*/  LDGSTS.E [R11+0x900], desc[UR16][R14.64], P4 ;  /* 0x009000000e0b7fae */ /* 0x000fe8000a121850 */
[----:B------:R-:W3:Y:S01]  /*c440*/  LDL.LU.64 R14, [R1+0x9b8] ;  /* 0x0009b800010e7983 */ /* 0x000ee20000300a00 */
[----:B------:R-:W-:-:S02]  /*c450*/  LOP3.LUT R242, R242, 0xffffff7f, RZ, 0xc0, !PT ;  /* 0xffffff7ff2f27812 */ /* 0x000fc400078ec0ff */
[----:B------:R-:W-:Y:S02]  /*c460*/  SEL R252, R5, RZ, P0 ;  /* 0x000000ff05fc7207 */ /* 0x000fe40000000000 */
[----:B------:R-:W-:Y:S02]  /*c470*/  @P0 LOP3.LUT R242, R242, 0x80, RZ, 0xfc, !PT ;  /* 0x00000080f2f20812 */ /* 0x000fe400078efcff */
[----:B------:R-:W-:Y:S02]  /*c480*/  ISETP.NE.U32.AND P0, PT, R9, RZ, PT ;  /* 0x000000ff0900720c */ /* 0x000fe40003f05070 */
[----:B------:R-:W3:Y:S04]  /*c490*/  LDL.LU R9, [R1+0x1c4] ;  /* 0x0001c40001097983 */ /* 0x000ee80000300800 */
[----:B--2---:R-:W-:Y:S04]  /*c4a0*/  LDGSTS.E [R11+0xd00], desc[UR16][R164.64], P4 ;  /* 0x00d00000a40b7fae */ /* 0x004fe8000a121850 */
[----:B----4-:R-:W-:Y:S04]  /*c4b0*/  LDGSTS.E [R11+0x1100], desc[UR16][R20.64], P4 ;  /* 0x01100000140b7fae */ /* 0x010fe8000a121850 */
[----:B------:R-:W-:Y:S04]  /*c4c0*/  LDGSTS.E [R11+0x1500], desc[UR16][R6.64], P4 ;  /* 0x01500000060b7fae */ /* 0x000fe8000a121850 */
[----:B------:R-:W-:Y:S04]  /*c4d0*/  LDGSTS.E [R11+0x1900], desc[UR16][R2.64], P4 ;  /* 0x01900000020b7fae */ /* 0x000fe8000a121850 */
[----:B------:R-:W-:Y:S04]  /*c4e0*/  LDGSTS.E [R11+0x1d00], desc[UR16][R218.64], P4 ;  /* 0x01d00000da0b7fae */ /* 0x000fe8000a121850 */
[----:B------:R-:W-:Y:S04]  /*c4f0*/  LDGSTS.E [R11+0x2100], desc[UR16][R16.64], P4 ;  /* 0x02100000100b7fae */ /* 0x000fe8000a121850 */
[----:B------:R-:W-:Y:S04]  /*c500*/  LDGSTS.E [R11+0x2500], desc[UR16][R12.64], P4 ;  /* 0x025000000c0b7fae */ /* 0x000fe8000a121850 */
[----:B------:R-:W2:Y:S04]  /*c510*/  LDL.64 R6, [R1+0xa8] ;  /* 0x0000a80001067983 */ /* 0x000ea80000100a00 */
[----:B------:R-:W4:Y:S04]  /*c520*/  LDL.64 R16, [R1+0x128] ;  /* 0x0001280001107983 */ /* 0x000f280000100a00 */
[----:B------:R-:W2:Y:S04]  /*c530*/  LDL.64 R2, [R1+0x88] ;  /* 0x0000880001027983 */ /* 0x000ea80000100a00 */
[----:B------:R-:W2:Y:S04]  /*c540*/  LDL.64 R218, [R1+0x68] ;  /* 0x0000680001da7983 */ /* 0x000ea80000100a00 */
[----:B---3--:R-:W-:Y:S04]  /*c550*/  LDGSTS.E [R11+0x2900], desc[UR16][R14.64], P4 ;  /* 0x029000000e0b7fae */ /* 0x008fe8000a121850 */
        /* <DEDUP_REMOVED lines=13> */
[----:B------:R-:W-:Y:S04]  /*c630*/  STL.64 [R1+0x948], R12 ;  /* 0x0009480c01007387 */ /* 0x000fe80000100a00 */
[----:B------:R-:W-:Y:S04]  /*c640*/  LDGSTS.E [R11+0x6100], desc[UR16][R126.64], P4 ;  /* 0x061000007e0b7fae */ /* 0x000fe8000a121850 */
[----:B------:R-:W-:Y:S04]  /*c650*/  STL.64 [R1+0x938], R14 ;  /* 0x0009380e01007387 */ /* 0x000fe80000100a00 */
[----:B------:R-:W-:Y:S04]  /*c660*/  LDGSTS.E [R11+0x6500], desc[UR16][R134.64], P4 ;  /* 0x06500000860b7fae */ /* 0x000fe8000a121850 */
[----:B------:R1:W-:Y:S04]  /*c670*/  STL.64 [R1+0x940], R22 ;  /* 0x0009401601007387 */ /* 0x0003e80000100a00 */
[----:B------:R-:W-:Y:S04]  /*c680*/  LDGSTS.E [R11+0x6900], desc[UR16][R142.64], P4 ;  /* 0x069000008e0b7fae */ /* 0x000fe8000a121850 */
[----:B------:R-:W-:Y:S04]  /*c690*/  LDGSTS.E [R11+0x6d00], desc[UR16][R150.64], P4 ;  /* 0x06d00000960b7fae */ /* 0x000fe8000a121850 */
[----:B-1----:R-:W3:Y:S01]  /*c6a0*/  LDL.LU.64 R22, [R1+0x48] ;  /* 0x0000480001167983 */ /* 0x002ee20000300a00 */
[----:B------:R-:W-:-:S03]  /*c6b0*/  LOP3.LUT R0, R4, 0x40, RZ, 0x3c, !PT ;  /* 0x0000004004007812 */ /* 0x000fc600078e3cff */
[----:B------:R-:W-:Y:S04]  /*c6c0*/  LDGSTS.E [R11+0x7100], desc[UR16][R158.64], P4 ;  /* 0x071000009e0b7fae */ /* 0x000fe8000a121850 */
[----:B------:R1:W-:Y:S04]  /*c6d0*/  STL.64 [R1+0x950], R158 ;  /* 0x0009509e01007387 */ /* 0x0003e80000100a00 */
[----:B------:R-:W-:Y:S04]  /*c6e0*/  LDGSTS.E [R11+0x7500], desc[UR16][R166.64], P4 ;  /* 0x07500000a60b7fae */ /* 0x000fe8000a121850 */
[----:B------:R-:W-:Y:S04]  /*c6f0*/  LDGSTS.E [R11+0x7900], desc[UR16][R174.64], P4 ;  /* 0x07900000ae0b7fae */ /* 0x000fe8000a121850 */
[----:B-1----:R-:W2:Y:S04]  /*c700*/  LDL.64 R158, [R1+0xc8] ;  /* 0x0000c800019e7983 */ /* 0x002ea80000100a00 */
[----:B------:R1:W-:Y:S01]  /*c710*/  STL.64 [R1+0x958], R166 ;  /* 0x000958a601007387 */ /* 0x0003e20000100a00 */
[----:B------:R-:W-:-:S03]  /*c720*/  VIADD R10, R0, UR7 ;  /* 0x00000007000a7c36 */ /* 0x000fc60008000000 */
[----:B------:R-:W-:Y:S04]  /*c730*/  LDGSTS.E [R11+0x7d00], desc[UR16][R152.64], P4 ;  /* 0x07d00000980b7fae */ /* 0x000fe8000a121850 */
[----:B-1----:R-:W3:Y:S04]  /*c740*/  LDL.64 R166, [R1+0xe8] ;  /* 0x0000e80001a67983 */ /* 0x002ee80000100a00 */
[----:B------:R1:W-:Y:S04]  /*c750*/  STL.64 [R1+0x960], R174 ;  /* 0x000960ae01007387 */ /* 0x0003e80000100a00 */
[----:B-1----:R-:W2:Y:S04]  /*c760*/  LDL.64 R174, [R1+0x108] ;  /* 0x0001080001ae7983 */ /* 0x002ea80000100a00 */
[----:B------:R-:W3:Y:S04]  /*c770*/  LDL.LU.64 R152, [R1+0x9b0] ;  /* 0x0009b00001987983 */ /* 0x000ee80000300a00 */
[----:B------:R-:W3:Y:S04]  /*c780*/  LDL.LU.64 R12, [R1+0x60] ;  /* 0x00006000010c7983 */ /* 0x000ee80000300a00 */
[----:B------:R-:W3:Y:S04]  /*c790*/  LDL.LU.64 R14, [R1+0x40] ;  /* 0x00004000010e7983 */ /* 0x000ee80000300a00 */
[----:B------:R-:W3:Y:S04]  /*c7a0*/  LDL.LU.64 R164, [R1+0x20] ;  /* 0x0000200001a47983 */ /* 0x000ee80000300a00 */
[----:B------:R-:W3:Y:S04]  /*c7b0*/  LDL.LU.64 R20, [R1] ;  /* 0x0000000001147983 */ /* 0x000ee80000300a00 */
[----:B----4-:R-:W-:Y:S04]  /*c7c0*/  LDGSTS.E [R10+0x200], desc[UR16][R16.64], P4 ;  /* 0x00200000100a7fae */ /* 0x010fe8000a121850 */
[----:B------:R-:W4:Y:S01]  /*c7d0*/  LDL.LU.64 R16, [R1+0x9a8] ;  /* 0x0009a80001107983 */ /* 0x000f220000300a00 */
[----:B------:R-:W-:-:S03]  /*c7e0*/  ISETP.NE.U32.AND P3, PT, R8, RZ, PT ;  /* 0x000000ff0800720c */ /* 0x000fc60003f65070 */
[----:B--2---:R-:W-:Y:S04]  /*c7f0*/  LDGSTS.E [R10+0x600], desc[UR16][R174.64], P4 ;  /* 0x00600000ae0a7fae */ /* 0x004fe8000a121850 */
[----:B---3--:R-:W-:Y:S04]  /*c800*/  LDGSTS.E [R10+0xa00], desc[UR16][R166.64], P4 ;  /* 0x00a00000a60a7fae */ /* 0x008fe8000a121850 */
[----:B------:R-:W-:Y:S04]  /*c810*/  LDGSTS.E [R10+0xe00], desc[UR16][R158.64], P4 ;  /* 0x00e000009e0a7fae */ /* 0x000fe8000a121850 */
[----:B------:R-:W-:Y:S04]  /*c820*/  LDGSTS.E [R10+0x1200], desc[UR16][R6.64], P4 ;  /* 0x01200000060a7fae */ /* 0x000fe8000a121850 */
[----:B------:R-:W-:Y:S04]  /*c830*/  LDGSTS.E [R10+0x1600], desc[UR16][R2.64], P4 ;  /* 0x01600000020a7fae */ /* 0x000fe8000a121850 */
[----:B------:R1:W-:Y:S04]  /*c840*/  LDGSTS.E [R10+0x1a00], desc[UR16][R218.64], P4 ;  /* 0x01a00000da0a7fae */ /* 0x0003e8000a121850 */
[----:B------:R-:W-:Y:S04]  /*c850*/  LDGSTS.E [R10+0x1e00], desc[UR16][R22.64], P4 ;  /* 0x01e00000160a7fae */ /* 0x000fe8000a121850 */
[----:B------:R-:W-:Y:S04]  /*c860*/  LDGSTS.E [R10+0x2200], desc[UR16][R172.64], P4 ;  /* 0x02200000ac0a7fae */ /* 0x000fe8000a121850 */
[----:B------:R-:W-:Y:S04]  /*c870*/  LDGSTS.E [R10+0x2600], desc[UR16][R156.64], P4 ;  /* 0x026000009c0a7fae */ /* 0x000fe8000a121850 */
[----:B------:R-:W2:Y:S04]  /*c880*/  LDL.LU.64 R174, [R1+0xc0] ;  /* 0x0000c00001ae7983 */ /* 0x000ea80000300a00 */
[----:B------:R-:W3:Y:S04]  /*c890*/  LDL.LU.64 R166, [R1+0xa0] ;  /* 0x0000a00001a67983 */ /* 0x000ee80000300a00 */
[----:B------:R-:W3:Y:S04]  /*c8a0*/  LDL.LU.64 R158, [R1+0x80] ;  /* 0x00008000019e7983 */ /* 0x000ee80000300a00 */
[----:B------:R1:W-:Y:S04]  /*c8b0*/  STL.64 [R1+0x968], R22 ;  /* 0x0009681601007387 */ /* 0x0003e80000100a00 */
[----:B-1----:R-:W2:Y:S04]  /*c8c0*/  LDL.LU.64 R22, [R1+0xe0] ;  /* 0x0000e00001167983 */ /* 0x002ea80000300a00 */
[----:B------:R1:W-:Y:S04]  /*c8d0*/  STL.64 [R1+0x970], R172 ;  /* 0x000970ac01007387 */ /* 0x0003e80000100a00 */
[----:B-1----:R-:W3:Y:S04]  /*c8e0*/  LDL.LU.64 R172, [R1+0x100] ;  /* 0x0001000001ac7983 */ /* 0x002ee80000300a00 */
[----:B------:R1:W-:Y:S04]  /*c8f0*/  STL.64 [R1+0x978], R156 ;  /* 0x0009789c01007387 */ /* 0x0003e80000100a00 */
[----:B-1----:R-:W2:Y:S04]  /*c900*/  LDL.LU.64 R156, [R1+0x120] ;  /* 0x00012000019c7983 */ /* 0x002ea80000300a00 */
[----:B------:R-:W3:Y:S04]  /*c910*/  LDL.LU R8, [R1+0x9a0] ;  /* 0x0009a00001087983 */ /* 0x000ee80000300800 */
[----:B----4-:R-:W-:Y:S04]  /*c920*/  LDGSTS.E [R10+0x2a00], desc[UR16][R16.64], P4 ;  /* 0x02a00000100a7fae */ /* 0x010fe8000a121850 */
        /* <DEDUP_REMOVED lines=21> */
[----:B------:R-:W4:Y:S04]  /*ca80*/  LDL.LU.64 R154, [R1+0x998] ;  /* 0x00099800019a7983 */ /* 0x000f280000300a00 */
[----:B------:R-:W4:Y:S01]  /*ca90*/  LDL.LU.64 R18, [R1+0x990] ;  /* 0x0009900001127983 */ /* 0x000f220000300a00 */
[----:B------:R-:W-:-:S02]  /*caa0*/  LOP3.LUT R0, R4, 0x60, RZ, 0x3c, !PT ;  /* 0x0000006004007812 */ /* 0x000fc400078e3cff */
[----:B------:R-:W-:Y:S01]  /*cab0*/  ISETP.NE.U32.AND P1, PT, R9, RZ, PT ;  /* 0x000000ff0900720c */ /* 0x000fe20003f25070 */
[----:B------:R-:W4:Y:S02]  /*cac0*/  LDL.64 R2, [R1+0x168] ;  /* 0x0001680001027983 */ /* 0x000f240000100a00 */
[----:B------:R-:W-:Y:S02]  /*cad0*/  VIADD R9, R0, UR7 ;  /* 0x0000000700097c36 */ /* 0x000fe40008000000 */
[----:B------:R-:W4:Y:S04]  /*cae0*/  LDL.LU R219, [R1+0x1d0] ;  /* 0x0001d00001db7983 */ /* 0x000f280000300800 */
[----:B------:R-:W4:Y:S04]  /*caf0*/  LDL.LU R7, [R1+0x1e8] ;  /* 0x0001e80001077983 */ /* 0x000f280000300800 */
[----:B------:R1:W-:Y:S04]  /*cb00*/  STL.64 [R1+0x8e8], R10 ;  /* 0x0008e80a01007387 */ /* 0x0003e80000100a00 */
[----:B-1----:R-:W4:Y:S04]  /*cb10*/  LDL.LU R10, [R1+0x1e0] ;  /* 0x0001e000010a7983 */ /* 0x002f280000300800 */
[----:B------:R-:W4:Y:S04]  /*cb20*/  LDL.LU R11, [R1+0x1e4] ;  /* 0x0001e400010b7983 */ /* 0x000f280000300800 */
[----:B--2---:R-:W-:Y:S04]  /*cb30*/  LDGSTS.E [R9+0x300], desc[UR16][R156.64], P4 ;  /* 0x003000009c097fae */ /* 0x004fe8000a121850 */
        /* <DEDUP_REMOVED lines=30> */
[----:B------:R1:W-:Y:S04]  /*cd20*/  LDGSTS.E [R9+0x7f00], desc[UR16][R2.64], P4 ;  /* 0x07f0000002097fae */ /* 0x0003e8000a121850 */
[----:B------:R-:W2:Y:S01]  /*cd30*/  LDL.LU.64 R188, [R1+0x988] ;  /* 0x0009880001bc7983 */ /* 0x000ea20000300a00 */
[----:B------:R-:W-:-:S02]  /*cd40*/  ISETP.NE.U32.AND P4, PT, R219, RZ, PT ;  /* 0x000000ffdb00720c */ /* 0x000fc40003f85070 */
[----:B------:R-:W1:Y:S01]  /*cd50*/  LDC.64 R218, c[0x0][0x238] ;  /* 0x00008e00ffda7b82 */ /* 0x000e620000000a00 */
[----:B------:R-:W3:Y:S04]  /*cd60*/  LDL.LU R6, [R1+0x1ec] ;  /* 0x0001ec0001067983 */ /* 0x000ee80000300800 */
[----:B------:R4:W-:Y:S04]  /*cd70*/  STL.64 [R1+0x8d0], R8 ;  /* 0x0008d00801007387 */ /* 0x0009e80000100a00 */
[----:B------:R-:W0:Y:S04]  /*cd80*/  LDGDEPBAR ;  /* 0x00000000000079af */ /* 0x000e280000000000 */
[----:B----4-:R-:W4:Y:S04]  /*cd90*/  LDL.LU R8, [R1+0x1dc] ;  /* 0x0001dc0001087983 */ /* 0x010f280000300800 */
[----:B------:R-:W3:Y:S01]  /*cda0*/  LDL.LU R9, [R1+0x1d8] ;  /* 0x0001d80001097983 */ /* 0x000ee20000300800 */
[----:B-1----:R-:W-:-:S02]  /*cdb0*/  IMAD.MOV.U32 R2, RZ, RZ, R218 ;  /* 0x000000ffff027224 */ /* 0x002fc400078e00da */
[----:B------:R-:W-:Y:S01]  /*cdc0*/  IMAD.MOV.U32 R0, RZ, RZ, R219 ;  /* 0x000000ffff007224 */ /* 0x000fe200078e00db */
[----:B------:R-:W-:Y:S01]  /*cdd0*/  BAR.SYNC.DEFER_BLOCKING 0x0 ;  /* 0x0000000000007b1d */ /* 0x000fe20000010000 */
[----:B--2---:R-:W-:-:S05]  /*cde0*/  ISETP.NE.U32.AND P5, PT, R188, RZ, PT ;  /* 0x000000ffbc00720c */ /* 0x004fca0003fa5070 */
[----:B------:R-:W2:Y:S04]  /*cdf0*/  LDL.LU R188, [R1+0x200] ;  /* 0x0002000001bc7983 */ /* 0x000ea80000300800 */
[----:B------:R1:W-:Y:S04]  /*ce00*/  STL [R1+0x270], R218 ;  /* 0x000270da01007387 */ /* 0x0003e80000100800 */
[----:B-1----:R-:W2:Y:S01]  /*ce10*/  LDL.LU.64 R218, [R1+0x980] ;  /* 0x0009800001da7983 */ /* 0x002ea20000300a00 */
[----:B------:R-:W-:-:S03]  /*ce20*/  ISETP.NE.U32.AND P6, PT, R189, RZ, PT ;  /* 0x000000ffbd00720c */ /* 0x000fc60003fc5070 */
[----:B------:R-:W2:Y:S01]  /*ce30*/  LDL.LU R189, [R1+0x204] ;  /* 0x0002040001bd7983 */ /* 0x000ea20000300800 */
[----:B----4-:R-:W-:-:S03]  /*ce40*/  ISETP.NE.U32.AND P2, PT, R8, RZ, PT ;  /* 0x000000ff0800720c */ /* 0x010fc60003f45070 */
[----:B------:R-:W4:Y:S01]  /*ce50*/  LDL.LU R8, [R1+0x208] ;  /* 0x0002080001087983 */ /* 0x000f220000300800 */
[----:B------:R-:W-:Y:S01]  /*ce60*/  IMAD.SHL.U32 R5, R2, 0x40, RZ ;  /* 0x0000004002057824 */ /* 0x000fe200078e00ff */
[----:B------:R-:W-:-:S04]  /*ce70*/  LOP3.LUT R242, R242, 0xfffffeff, RZ, 0xc0, !PT ;  /* 0xfffffefff2f27812 */ /* 0x000fc800078ec0ff */
[----:B------:R-:W-:Y:S02]  /*ce80*/  @P0 LOP3.LUT R242, R242, 0x100, RZ, 0xfc, !PT ;  /* 0x00000100f2f20812 */ /* 0x000fe400078efcff */
[----:B---3--:R-:W-:Y:S01]  /*ce90*/  ISETP.NE.U32.AND P0, PT, R9, RZ, PT ;  /* 0x000000ff0900720c */ /* 0x008fe20003f05070 */
[----:B--2---:R-:W-:-:S05]  /*cea0*/  IMAD.WIDE R2, R5, 0x4, R218 ;  /* 0x0000000405027825 */ /* 0x004fca00078e02da */
[----:B------:R1:W-:Y:S04]  /*ceb0*/  STL.64 [R1+0x250], R2 ;  /* 0x0002500201007387 */ /* 0x0003e80000100a00 */
[----:B------:R-:W-:Y:S01]  /*cec0*/  @!PT LDS RZ, [RZ] ;  /* 0x00000000fffff984 */ /* 0x000fe20000000800 */
[----:B------:R-:W-:Y:S01]  /*ced0*/  @!PT LDS RZ, [RZ] ;  /* 0x00000000fffff984 */ /* 0x000fe20000000800 */
[----:B------:R-:W-:Y:S01]  /*cee0*/  @!PT LDS RZ, [RZ] ;  /* 0x00000000fffff984 */ /* 0x000fe20000000800 */
[----:B------:R1:W-:Y:S04]  /*cef0*/  LDGSTS.E [R246+0x54000], desc[UR16][R2.64], P2 ;  /* 0x5400000002f67fae */ /* 0x0003e80009121850 */
[----:B------:R-:W2:Y:S01]  /*cf00*/  LDL.LU R9, [R1+0x20c] ;  /* 0x00020c0001097983 */ /* 0x000ea20000300800 */
[----:B------:R-:W-:Y:S01]  /*cf10*/  ISETP.NE.U32.AND P2, PT, R10, RZ, PT ;  /* 0x000000ff0a00720c */ /* 0x000fe20003f45070 */
[----:B-1----:R-:W-:-:S05]  /*cf20*/  IMAD.WIDE R2, R5, 0x4, R220 ;  /* 0x0000000405027825 */ /* 0x002fca00078e02dc */
[----:B------:R1:W-:Y:S04]  /*cf30*/  STL.64 [R1+0x248], R2 ;  /* 0x0002480201007387 */ /* 0x0003e80000100a00 */
[----:B------:R-:W3:Y:S04]  /*cf40*/  LDL.LU R10, [R1+0x210] ;  /* 0x00021000010a7983 */ /* 0x000ee80000300800 */
[----:B------:R1:W-:Y:S01]  /*cf50*/  LDGSTS.E [R246+0x54008], desc[UR16][R2.64], P0 ;  /* 0x5400800002f67fae */ /* 0x0003e20008121850 */
        /* <DEDUP_REMOVED lines=13> */
[----:B------:R1:W-:Y:S01]  /*d030*/  LDGSTS.E [R247+0x54000], desc[UR16][R2.64], P2 ;  /* 0x5400000002f77fae */ /* 0x0003e20009121850 */
[----:B------:R-:W-:-:S03]  /*d040*/  ISETP.NE.U32.AND P2, PT, R188, RZ, PT ;  /* 0x000000ffbc00720c */ /* 0x000fc60003f45070 */
[----:B------:R-:W3:Y:S01]  /*d050*/  LDL.LU R6, [R1+0x21c] ;  /* 0x00021c0001067983 */ /* 0x000ee20000300800 */
        /* <DEDUP_REMOVED lines=8> */
[----:B----4-:R-:W-:-:S03]  /*d0e0*/  ISETP.NE.U32.AND P2, PT, R8, RZ, PT ;  /* 0x000000ff0800720c */ /* 0x010fc60003f45070 */
[----:B------:R-:W4:Y:S01]  /*d0f0*/  LDL.LU R189, [R1+0x25c] ;  /* 0x00025c0001bd7983 */ /* 0x000f220000300800 */
[----:B-1----:R-:W-:-:S05]  /*d100*/  IMAD.WIDE R2, R5, 0x4, R192 ;  /* 0x0000000405027825 */ /* 0x002fca00078e02c0 */
[----:B------:R1:W-:Y:S04]  /*d110*/  STL.64 [R1+0x1e0], R2 ;  /* 0x0001e00201007387 */ /* 0x0003e80000100a00 */
[----:B------:R-:W4:Y:S04]  /*d120*/  LDL.LU R219, [R1+0x260] ;  /* 0x0002600001db7983 */ /* 0x000f280000300800 */
[----:B------:R1:W-:Y:S04]  /*d130*/  LDGSTS.E [R247+0x56008], desc[UR16][R2.64], P0 ;  /* 0x5600800002f77fae */ /* 0x0003e80008121850 */
[----:B------:R-:W-:Y:S01]  /*d140*/  STL.64 [R1+0x8d8], R246 ;  /* 0x0008d8f601007387 */ /* 0x000fe20000100a00 */
[----:B-1----:R-:W-:-:S05]  /*d150*/  IMAD.WIDE R2, R5, 0x4, R226 ;  /* 0x0000000405027825 */ /* 0x002fca00078e02e2 */
[----:B------:R1:W-:Y:S04]  /*d160*/  STL.64 [R1+0x230], R2 ;  /* 0x0002300201007387 */ /* 0x0003e80000100a00 */
[----:B------:R1:W-:Y:S02]  /*d170*/  LDGSTS.E [R248+0x54000], desc[UR16][R2.64], P2 ;  /* 0x5400000002f87fae */ /* 0x0003e40009121850 */
[----:B-1----:R-:W-:Y:S01]  /*d180*/  IMAD.WIDE R2, R5, 0x4, R228 ;  /* 0x0000000405027825 */ /* 0x002fe200078e02e4 */
[----:B--2---:R-:W-:Y:S02]  /*d190*/  ISETP.NE.U32.AND P0, PT, R9, RZ, PT ;  /* 0x000000ff0900720c */ /* 0x004fe40003f05070 */
[----:B------:R-:W2:Y:S04]  /*d1a0*/  LDL.LU R9, [R1+0x264] ;  /* 0x0002640001097983 */ /* 0x000ea80000300800 */
[----:B------:R1:W-:Y:S07]  /*d1b0*/  STL.64 [R1+0x228], R2 ;  /* 0x0002280201007387 */ /* 0x0003ee0000100a00 */
[----:B------:R1:W-:Y:S01]  /*d1c0*/  LDGSTS.E [R248+0x54008], desc[UR16][R2.64], P0 ;  /* 0x5400800002f87fae */ /* 0x0003e20008121850 */
[----:B---3--:R-:W-:-:S03]  /*d1d0*/  ISETP.NE.U32.AND P2, PT, R10, RZ, PT ;  /* 0x000000ff0a00720c */ /* 0x008fc60003f45070 */
[----:B------:R-:W3:Y:S01]  /*d1e0*/  LDL.LU R10, [R1+0x268] ;  /* 0x00026800010a7983 */ /* 0x000ee20000300800 */
[----:B-1----:R-:W-:-:S05]  /*d1f0*/  IMAD.WIDE R2, R5, 0x4, R194 ;  /* 0x0000000405027825 */ /* 0x002fca00078e02c2 */
[----:B------:R1:W-:Y:S04]  /*d200*/  STL.64 [R1+0x1d8], R2 ;  /* 0x0001d80201007387 */ /* 0x0003e80000100a00 */
[----:B------:R-:W3:Y:S04]  /*d210*/  LDL.LU R8, [R1+0x26c] ;  /* 0x00026c0001087983 */ /* 0x000ee80000300800 */
[----:B------:R1:W-:Y:S01]  /*d220*/  LDGSTS.E [R248+0x56000], desc[UR16][R2.64], P2 ;  /* 0x5600000002f87fae */ /* 0x0003e20009121850 */
[----:B------:R-:W-:-:S03]  /*d230*/  ISETP.NE.U32.AND P0, PT, R11, RZ, PT ;  /* 0x000000ff0b00720c */ /* 0x000fc60003f05070 */
[----:B------:R-:W3:Y:S01]  /*d240*/  LDL.LU R11, [R1+0x27c] ;  /* 0x00027c00010b7983 */ /* 0x000ee20000300800 */
[----:B-1----:R-:W-:-:S05]  /*d250*/  IMAD.WIDE R2, R5, 0x4, R196 ;  /* 0x0000000405027825 */ /* 0x002fca00078e02c4 */
[----:B------:R1:W-:Y:S04]  /*d260*/  STL.64 [R1+0x1d0], R2 ;  /* 0x0001d00201007387 */ /* 0x0003e80000100a00 */
[----:B------:R1:W-:Y:S01]  /*d270*/  LDGSTS.E [R248+0x56008], desc[UR16][R2.64], P0 ;  /* 0x5600800002f87fae */ /* 0x0003e20008121850 */
[----:B------:R-:W-:-:S03]  /*d280*/  ISETP.NE.U32.AND P2, PT, R7, RZ, PT ;  /* 0x000000ff0700720c */ /* 0x000fc60003f45070 */
[----:B------:R-:W3:Y:S01]  /*d290*/  LDL.LU R7, [R1+0x280] ;  /* 0x0002800001077983 */ /* 0x000ee20000300800 */
[----:B-1----:R-:W-:-:S05]  /*d2a0*/  IMAD.WIDE R2, R5, 0x4, R230 ;  /* 0x0000000405027825 */ /* 0x002fca00078e02e6 */
[----:B------:R1:W-:Y:S04]  /*d2b0*/  STL.64 [R1+0x220], R2 ;  /* 0x0002200201007387 */ /* 0x0003e80000100a00 */
[----:B------:R1:W-:Y:S01]  /*d2c0*/  LDGSTS.E [R249+0x54000], desc[UR16][R2.64], P2 ;  /* 0x5400000002f97fae */ /* 0x0003e20009121850 */
[----:B------:R-:W-:Y:S01]  /*d2d0*/  ISETP.NE.U32.AND P0, PT, R6, RZ, PT ;  /* 0x000000ff0600720c */ /* 0x000fe20003f05070 */
[----:B-1----:R-:W-:-:S05]  /*d2e0*/  IMAD.WIDE R2, R5, 0x4, R232 ;  /* 0x0000000405027825 */ /* 0x002fca00078e02e8 */
[----:B------:R1:W-:Y:S04]  /*d2f0*/  STL.64 [R1+0x218], R2 ;  /* 0x0002180201007387 */ /* 0x0003e80000100a00 */
[----:B------:R-:W3:Y:S04]  /*d300*/  LDL.LU R6, [R1+0x284] ;  /* 0x0002840001067983 */ /* 0x000ee80000300800 */
[----:B------:R1:W-:Y:S01]  /*d310*/  LDGSTS.E [R249+0x54008], desc[UR16][R2.64], P0 ;  /* 0x5400800002f97fae */ /* 0x0003e20008121850 */
[----:B------:R-:W-:-:S03]  /*d320*/  ISETP.NE.U32.AND P2, PT, R188, RZ, PT ;  /* 0x000000ffbc00720c */ /* 0x000fc60003f45070 */
[----:B------:R-:W3:Y:S01]  /*d330*/  LDL.LU R188, [R1+0x288] ;  /* 0x0002880001bc7983 */ /* 0x000ee20000300800 */
[----:B-1----:R-:W-:-:S09]  /*d340*/  IMAD.WIDE R2, R5, 0x4, R198 ;  /* 0x0000000405027825 */ /* 0x002fd200078e02c6 */
[----:B------:R1:W-:Y:S04]  /*d350*/  LDGSTS.E [R249+0x56000], desc[UR16][R2.64], P2 ;  /* 0x5600000002f97fae */ /* 0x0003e80009121850 */
[----:B------:R1:W-:Y:S01]  /*d360*/  STL.64 [R1+0x1c8], R2 ;  /* 0x0001c80201007387 */ /* 0x0003e20000100a00 */
[----:B----4-:R-:W-:Y:S01]  /*d370*/  ISETP.NE.U32.AND P0, PT, R189, RZ, PT ;  /* 0x000000ffbd00720c */ /* 0x010fe20003f05070 */
[----:B-1----:R-:W-:Y:S02]  /*d380*/  IMAD.WIDE R2, R5, 0x4, R200 ;  /* 0x0000000405027825 */ /* 0x002fe400078e02c8 */
[----:B------:R-:W4:Y:S04]  /*d390*/  LDL.LU R189, [R1+0x28c] ;  /* 0x00028c0001bd7983 */ /* 0x000f280000300800 */
[----:B------:R1:W-:Y:S06]  /*d3a0*/  STL.64 [R1+0x1c0], R2 ;  /* 0x0001c00201007387 */ /* 0x0003ec0000100a00 */
[----:B------:R1:W-:Y:S01]  /*d3b0*/  LDGSTS.E [R249+0x56008], desc[UR16][R2.64], P0 ;  /* 0x5600800002f97fae */ /* 0x0003e20008121850 */
[----:B------:R-:W-:-:S03]  /*d3c0*/  ISETP.NE.U32.AND P2, PT, R219, RZ, PT ;  /* 0x000000ffdb00720c */ /* 0x000fc60003f45070 */
[----:B------:R-:W-:Y:S01]  /*d3d0*/  STL.64 [R1+0x8e0], R248 ;  /* 0x0008e0f801007387 */ /* 0x000fe20000100a00 */
[----:B-1----:R-:W-:-:S09]  /*d3e0*/  IMAD.WIDE R2, R5, 0x4, R234 ;  /* 0x0000000405027825 */ /* 0x002fd200078e02ea */
[----:B------:R1:W-:Y:S01]  /*d3f0*/  LDGSTS.E [R250+0x54000], desc[UR16][R2.64], P2 ;  /* 0x5400000002fa7fae */ /* 0x0003e20009121850 */
[----:B--2---:R-:W-:-:S03]  /*d400*/  ISETP.NE.U32.AND P0, PT, R9, RZ, PT ;  /* 0x000000ff0900720c */ /* 0x004fc60003f05070 */
[----:B------:R-:W2:Y:S04]  /*d410*/  LDL.LU R9, [R1+0x290] ;  /* 0x0002900001097983 */ /* 0x000ea80000300800 */
[----:B------:R1:W-:Y:S01]  /*d420*/  STL.64 [R1+0x210], R2 ;  /* 0x0002100201007387 */ /* 0x0003e20000100a00 */
[----:B---3--:R-:W-:Y:S01]  /*d430*/  ISETP.NE.U32.AND P2, PT, R10, RZ, PT ;  /* 0x000000ff0a00720c */ /* 0x008fe20003f45070 */
[C---:B-1----:R-:W-:Y:S02]  /*d440*/  IMAD.WIDE R2, R5.reuse, 0x4, R236 ;  /* 0x0000000405027825 */ /* 0x042fe400078e02ec */
[----:B------:R-:W3:Y:S04]  /*d450*/  LDL.LU R10, [R1+0x294] ;  /* 0x00029400010a7983 */ /* 0x000ee80000300800 */
[----:B------:R1:W-:Y:S04]  /*d460*/  STL.64 [R1+0x208], R2 ;  /* 0x0002080201007387 */ /* 0x0003e80000100a00 */
[----:B------:R1:W-:Y:S02]  /*d470*/  LDGSTS.E [R250+0x54008], desc[UR16][R2.64], P0 ;  /* 0x5400800002fa7fae */ /* 0x0003e40008121850 */
[----:B-1----:R-:W-:Y:S01]  /*d480*/  IMAD.WIDE R2, R5, 0x4, R202 ;  /* 0x0000000405027825 */ /* 0x002fe200078e02ca */
[----:B------:R-:W-:-:S04]  /*d490*/  ISETP.NE.U32.AND P0, PT, R8, RZ, PT ;  /* 0x000000ff0800720c */ /* 0x000fc80003f05070 */
[----:B------:R1:W-:Y:S01]  /*d4a0*/  LDGSTS.E [R250+0x56000], desc[UR16][R2.64], P2 ;  /* 0x5600000002fa7fae */ /* 0x0003e20009121850 */
[----:B------:R-:W-:-:S03]  /*d4b0*/  ISETP.NE.U32.AND P2, PT, R11, RZ, PT ;  /* 0x000000ff0b00720c */ /* 0x000fc60003f45070 */
[----:B------:R1:W-:Y:S04]  /*d4c0*/  STL.64 [R1+0x1b8], R2 ;  /* 0x0001b80201007387 */ /* 0x0003e80000100a00 */
[----:B------:R-:W3:Y:S01]  /*d4d0*/  LDL.LU R11, [R1+0x298] ;  /* 0x00029800010b7983 */ /* 0x000ee20000300800 */
[----:B-1----:R-:W-:-:S05]  /*d4e0*/  IMAD.WIDE R2, R5, 0x4, R204 ;  /* 0x0000000405027825 */ /* 0x002fca00078e02cc */
[----:B------:R1:W-:Y:S04]  /*d4f0*/  STL.64 [R1+0x1b0], R2 ;  /* 0x0001b00201007387 */ /* 0x0003e80000100a00 */
[----:B------:R1:W-:Y:S02]  /*d500*/  LDGSTS.E [R250+0x56008], desc[UR16][R2.64], P0 ;  /* 0x5600800002fa7fae */ /* 0x0003e40008121850 */
[----:B-1----:R-:W-:-:S05]  /*d510*/  IMAD.WIDE R2, R5, 0x4, R238 ;  /* 0x0000000405027825 */ /* 0x002fca00078e02ee */
[----:B------:R1:W-:Y:S04]  /*d520*/  STL.64 [R1+0x200], R2 ;  /* 0x0002000201007387 */ /* 0x0003e80000100a00 */
[----:B------:R-:W3:Y:S01]  /*d530*/  LDL.LU R221, [R1+0x2a0] ;  /* 0x0002a00001dd7983 */ /* 0x000ee20000300800 */
[----:B------:R-:W-:-:S03]  /*d540*/  ISETP.NE.U32.AND P0, PT, R7, RZ, PT ;  /* 0x000000ff0700720c */ /* 0x000fc60003f05070 */
[----:B------:R1:W-:Y:S04]  /*d550*/  LDGSTS.E [R251+0x54000], desc[UR16][R2.64], P2 ;  /* 0x5400000002fb7fae */ /* 0x0003e80009121850 */
[----:B------:R-:W3:Y:S01]  /*d560*/  LDL.LU R7, [R1+0x29c] ;  /* 0x00029c0001077983 */ /* 0x000ee20000300800 */
[----:B------:R-:W-:Y:S01]  /*d570*/  ISETP.NE.U32.AND P2, PT, R6, RZ, PT ;  /* 0x000000ff0600720c */ /* 0x000fe20003f45070 */
[----:B-1----:R-:W-:-:S05]  /*d580*/  IMAD.WIDE R2, R5, 0x4, R240 ;  /* 0x0000000405027825 */ /* 0x002fca00078e02f0 */
[----:B------:R1:W-:Y:S01]  /*d590*/  LDGSTS.E [R251+0x54008], desc[UR16][R2.64], P0 ;  /* 0x5400800002fb7fae */ /* 0x0003e20008121850 */
[----:B------:R-:W-:-:S03]  /*d5a0*/  ISETP.NE.U32.AND P0, PT, R188, RZ, PT ;  /* 0x000000ffbc00720c */ /* 0x000fc60003f05070 */
[----:B------:R1:W-:Y:S02]  /*d5b0*/  STL.64 [R1+0x1a8], R2 ;  /* 0x0001a80201007387 */ /* 0x0003e40000100a00 */
[----:B-1----:R-:W-:-:S05]  /*d5c0*/  IMAD.WIDE R2, R5, 0x4, R206 ;  /* 0x0000000405027825 */ /* 0x002fca00078e02ce */
[----:B------:R1:W-:Y:S04]  /*d5d0*/  STL.64 [R1+0x1a0], R2 ;  /* 0x0001a00201007387 */ /* 0x0003e80000100a00 */
[----:B------:R1:W-:Y:S04]  /*d5e0*/  LDGSTS.E [R251+0x56000], desc[UR16][R2.64], P2 ;  /* 0x5600000002fb7fae */ /* 0x0003e80009121850 */
[----:B------:R-:W3:Y:S01]  /*d5f0*/  LDL.LU R6, [R1+0x2a4] ;  /* 0x0002a40001067983 */ /* 0x000ee20000300800 */
[----:B----4-:R-:W-:Y:S01]  /*d600*/  ISETP.NE.U32.AND P2, PT, R189, RZ, PT ;  /* 0x000000ffbd00720c */ /* 0x010fe20003f45070 */
[----:B-1----:R-:W-:-:S05]  /*d610*/  IMAD.WIDE R2, R5, 0x4, R208 ;  /* 0x0000000405027825 */ /* 0x002fca00078e02d0 */
[----:B------:R1:W-:Y:S01]  /*d620*/  LDGSTS.E [R251+0x56008], desc[UR16][R2.64], P0 ;  /* 0x5600800002fb7fae */ /* 0x0003e20008121850 */
[----:B------:R-:W-:-:S03]  /*d630*/  IMAD.WIDE R188, R5, 0x4, R176 ;  /* 0x0000000405bc7825 */ /* 0x000fc600078e02b0 */
[----:B------:R-:W-:Y:S04]  /*d640*/  STL.64 [R1+0x8c0], R250 ;  /* 0x0008c0fa01007387 */ /* 0x000fe80000100a00 */
[----:B------:R1:W-:Y:S04]  /*d650*/  STL.64 [R1+0x8b8], R2 ;  /* 0x0008b80201007387 */ /* 0x0003e80000100a00 */
[----:B------:R-:W-:Y:S04]  /*d660*/  LDGSTS.E [R245+0x54000], desc[UR16][R188.64], P2 ;  /* 0x54000000bcf57fae */ /* 0x000fe80009121850 */
[----:B------:R-:W-:Y:S01]  /*d670*/  STL.64 [R1+0x8f0], R188 ;  /* 0x0008f0bc01007387 */ /* 0x000fe20000100a00 */
[----:B-1----:R-:W-:-:S03]  /*d680*/  IMAD.WIDE R2, R5, 0x4, R178 ;  /* 0x0000000405027825 */ /* 0x002fc600078e02b2 */
[----:B------:R-:W4:Y:S04]  /*d690*/  LDL.LU.64 R190, [R1+0x138] ;  /* 0x0001380001be7983 */ /* 0x000f280000300a00 */
[----:B------:R-:W4:Y:S04]  /*d6a0*/  LDL.LU.64 R224, [R1+0x130] ;  /* 0x0001300001e07983 */ /* 0x000f280000300a00 */
[----:B------:R1:W-:Y:S04]  /*d6b0*/  STL.64 [R1+0x188], R2 ;  /* 0x0001880201007387 */ /* 0x0003e80000100a00 */
[----:B------:R-:W4:Y:S04]  /*d6c0*/  LDL.LU.64 R218, [R1+0x128] ;  /* 0x0001280001da7983 */ /* 0x000f280000300a00 */
[----:B------:R-:W4:Y:S01]  /*d6d0*/  LDL.LU.64 R222, [R1+0x118] ;  /* 0x0001180001de7983 */ /* 0x000f220000300a00 */
[----:B--2---:R-:W-:-:S13]  /*d6e0*/  ISETP.NE.U32.AND P0, PT, R9, RZ, PT ;  /* 0x000000ff0900720c */ /* 0x004fda0003f05070 */
[----:B------:R1:W-:Y:S01]  /*d6f0*/  LDGSTS.E [R245+0x54008], desc[UR16][R2.64], P0 ;  /* 0x5400800002f57fae */ /* 0x0003e20008121850 */
[----:B---3--:R-:W-:Y:S01]  /*d700*/  ISETP.NE.U32.AND P2, PT, R10, RZ, PT ;  /* 0x000000ff0a00720c */ /* 0x008fe20003f45070 */
[----:B-1----:R-:W-:-:S05]  /*d710*/  IMAD.WIDE R2, R5, 0x4, R210 ;  /* 0x0000000405027825 */ /* 0x002fca00078e02d2 */
[----:B------:R1:W-:Y:S07]  /*d720*/  STL.64 [R1+0x180], R2 ;  /* 0x0001800201007387 */ /* 0x0003ee0000100a00 */
[----:B------:R1:W-:Y:S04]  /*d730*/  LDGSTS.E [R245+0x56000], desc[UR16][R2.64], P2 ;  /* 0x5600000002f57fae */ /* 0x0003e80009121850 */
[----:B------:R-:W2:Y:S01]  /*d740*/  LDL.LU.64 R8, [R1+0x110] ;  /* 0x0001100001087983 */ /* 0x000ea20000300a00 */
[----:B------:R-:W-:Y:S01]  /*d750*/  ISETP.NE.U32.AND P0, PT, R11, RZ, PT ;  /* 0x000000ff0b00720c */ /* 0x000fe20003f05070 */
[----:B-1----:R-:W-:-:S02]  /*d760*/  IMAD.WIDE R2, R5, 0x4, R212 ;  /* 0x0000000405027825 */ /* 0x002fc400078e02d4 */
[----:B------:R-:W3:Y:S04]  /*d770*/  LDL.LU.64 R10, [R1+0x108] ;  /* 0x00010800010a7983 */ /* 0x000ee80000300a00 */
[----:B------:R1:W-:Y:S06]  /*d780*/  STL.64 [R1+0x178], R2 ;  /* 0x0001780201007387 */ /* 0x0003ec0000100a00 */
[----:B------:R1:W-:Y:S02]  /*d790*/  LDGSTS.E [R245+0x56008], desc[UR16][R2.64], P0 ;  /* 0x5600800002f57fae */ /* 0x0003e40008121850 */
[----:B-1----:R-:W-:-:S05]  /*d7a0*/  IMAD.WIDE R2, R5, 0x4, R180 ;  /* 0x0000000405027825 */ /* 0x002fca00078e02b4 */
[----:B------:R1:W-:Y:S04]  /*d7b0*/  STL.64 [R1+0x170], R2 ;  /* 0x0001700201007387 */ /* 0x0003e80000100a00 */
[----:B------:R-:W3:Y:S01]  /*d7c0*/  LDL.LU.64 R186, [R1+0xf8] ;  /* 0x0000f80001ba7983 */ /* 0x000ee20000300a00 */
[----:B------:R-:W-:-:S03]  /*d7d0*/  ISETP.NE.U32.AND P2, PT, R221, RZ, PT ;  /* 0x000000ffdd00720c */ /* 0x000fc60003f45070 */
[----:B------:R-:W2:Y:S04]  /*d7e0*/  LDL.LU.64 R184, [R1+0xf0] ;  /* 0x0000f00001b87983 */ /* 0x000ea80000300a00 */
[----:B------:R-:W3:Y:S01]  /*d7f0*/  LDL.LU.64 R220, [R1+0xe8] ;  /* 0x0000e80001dc7983 */ /* 0x000ee20000300a00 */
[----:B------:R-:W-:-:S05]  /*d800*/  ISETP.NE.U32.AND P0, PT, R7, RZ, PT ;  /* 0x000000ff0700720c */ /* 0x000fca0003f05070 */
[----:B------:R1:W-:Y:S01]  /*d810*/  LDGSTS.E [R244+0x54000], desc[UR16][R2.64], P2 ;  /* 0x5400000002f47fae */ /* 0x0003e20009121850 */
[----:B------:R-:W-:Y:S01]  /*d820*/  LOP3.LUT P2, RZ, R242, 0x400, RZ, 0xc0, !PT ;  /* 0x00000400f2ff7812 */ /* 0x000fe2000784c0ff */
[----:B-1----:R-:W-:-:S06]  /*d830*/  IMAD.WIDE R2, R5, 0x4, R182 ;  /* 0x0000000405027825 */ /* 0x002fcc00078e02b6 */
[----:B------:R1:W-:Y:S04]  /*d840*/  LDGSTS.E [R244+0x54008], desc[UR16][R2.64], P0 ;  /* 0x5400800002f47fae */ /* 0x0003e80008121850 */
[----:B------:R1:W-:Y:S02]  /*d850*/  STL.64 [R1+0x268], R2 ;  /* 0x0002680201007387 */ /* 0x0003e40000100a00 */
[----:B-1----:R-:W-:Y:S01]  /*d860*/  IMAD.WIDE R2, R5, 0x4, R214 ;  /* 0x0000000405027825 */ /* 0x002fe200078e02d6 */
[----:B------:R-:W-:-:S04]  /*d870*/  ISETP.NE.U32.AND P0, PT, R6, RZ, PT ;  /* 0x000000ff0600720c */ /* 0x000fc80003f05070 */
[----:B------:R1:W-:Y:S01]  /*d880*/  STL.64 [R1+0x260], R2 ;  /* 0x0002600201007387 */ /* 0x0003e20000100a00 */
[----:B------:R-:W-:-:S03]  /*d890*/  IMAD.SHL.U32 R6, R0, 0x40, RZ ;  /* 0x0000004000067824 */ /* 0x000fc600078e00ff */
[----:B------:R1:W-:Y:S04]  /*d8a0*/  LDGSTS.E [R244+0x56000], desc[UR16][R2.64], P2 ;  /* 0x5600000002f47fae */ /* 0x0003e80009121850 */
[----:B------:R4:W-:Y:S01]  /*d8b0*/  STL.64 [R1+0x8f8], R4 ;  /* 0x0008f80401007387 */ /* 0x0009e20000100a00 */
[----:B-1----:R-:W-:-:S05]  /*d8c0*/  IMAD.WIDE R2, R5, 0x4, R216 ;  /* 0x0000000405027825 */ /* 0x002fca00078e02d8 */
[----:B------:R1:W-:Y:S04]  /*d8d0*/  STL.64 [R1+0x258], R2 ;  /* 0x0002580201007387 */ /* 0x0003e80000100a00 */
[----:B------:R1:W-:Y:S04]  /*d8e0*/  LDGSTS.E [R244+0x56008], desc[UR16][R2.64], P0 ;  /* 0x5600800002f47fae */ /* 0x0003e80008121850 */
[----:B------:R-:W-:Y:S01]  /*d8f0*/  STL.64 [R1+0x900], R244 ;  /* 0x000900f401007387 */ /* 0x000fe20000100a00 */
[----:B----4-:R-:W-:-:S04]  /*d900*/  IMAD.WIDE R176, R6, 0x4, R190 ;  /* 0x0000000406b07825 */ /* 0x010fc800078e02be */
[C---:B------:R-:W-:Y:S01]  /*d910*/  IMAD.WIDE R232, R6.reuse, 0x4, R156 ;  /* 0x0000000406e87825 */ /* 0x040fe200078e029c */
[----:B------:R-:W-:Y:S03]  /*d920*/  STL.64 [R1+0x138], R176 ;  /* 0x000138b001007387 */ /* 0x000fe60000100a00 */
[----:B------:R-:W-:-:S04]  /*d930*/  IMAD.WIDE R4, R6, 0x4, R224 ;  /* 0x0000000406047825 */ /* 0x000fc800078e02e0 */
[----:B------:R-:W-:-:S04]  /*d940*/  IMAD.WIDE R228, R6, 0x4, R172 ;  /* 0x0000000406e47825 */ /* 0x000fc800078e02ac */
[----:B---3--:R-:W-:-:S04]  /*d950*/  IMAD.WIDE R250, R6, 0x4, R220 ;  /* 0x0000000406fa7825 */ /* 0x008fc800078e02dc */
[----:B--2---:R-:W-:-:S04]  /*d960*/  IMAD.WIDE R248, R6, 0x4, R184 ;  /* 0x0000000406f87825 */ /* 0x004fc800078e02b8 */
[----:B------:R-:W-:-:S04]  /*d970*/  IMAD.WIDE R226, R6, 0x4, R22 ;  /* 0x0000000406e27825 */ /* 0x000fc800078e0216 */
[----:B------:R-:W-:-:S04]  /*d980*/  IMAD.WIDE R238, R6, 0x4, R166 ;  /* 0x0000000406ee7825 */ /* 0x000fc800078e02a6 */
[----:B------:R-:W-:-:S04]  /*d990*/  IMAD.WIDE R182, R6, 0x4, R12 ;  /* 0x0000000406b67825 */ /* 0x000fc800078e020c */
[----:B------:R-:W-:Y:S01]  /*d9a0*/  IMAD.WIDE R208, R6, 0x4, R20 ;  /* 0x0000000406d07825 */ /* 0x000fe200078e0214 */
[----:B------:R-:W-:Y:S01]  /*d9b0*/  LOP3.LUT P2, RZ, R242, 0x200, RZ, 0xc0, !PT ;  /* 0x00000200f2ff7812 */ /* 0x000fe2000784c0ff */
[----:B------:R-:W0:Y:S02]  /*d9c0*/  LDGDEPBAR ;  /* 0x00000000000079af */ /* 0x000e240000000000 */
[C---:B-1----:R-:W-:Y:S02]  /*d9d0*/  IMAD.WIDE R2, R6.reuse, 0x4, R218 ;  /* 0x0000000406027825 */ /* 0x042fe400078e02da */
[----:B------:R-:W2:Y:S04]  /*d9e0*/  LDL.LU.64 R218, [R1+0xd8] ;  /* 0x0000d80001da7983 */ /* 0x000ea80000300a00 */
[----:B------:R1:W-:Y:S04]  /*d9f0*/  STL.64 [R1+0x130], R4 ;  /* 0x0001300401007387 */ /* 0x0003e80000100a00 */
[----:B------:R3:W-:Y:S04]  /*da00*/  STL.64 [R1+0x128], R2 ;  /* 0x0001280201007387 */ /* 0x0007e80000100a00 */
[----:B------:R-:W4:Y:S01]  /*da10*/  LDL.LU.64 R156, [R1+0x978] ;  /* 0x00097800019c7983 */ /* 0x000f220000300a00 */
[----:B-1----:R-:W-:-:S03]  /*da20*/  IMAD.WIDE R4, R6, 0x4, R8 ;  /* 0x0000000406047825 */ /* 0x002fc600078e0208 */
[----:B------:R-:W4:Y:S01]  /*da30*/  LDL.LU.64 R246, [R1+0xd0] ;  /* 0x0000d00001f67983 */ /* 0x000f220000300a00 */
[----:B---3--:R-:W-:-:S03]  /*da40*/  IMAD.WIDE R2, R6, 0x4, R10 ;  /* 0x0000000406027825 */ /* 0x008fc600078e020a */
[----:B------:R-:W3:Y:S04]  /*da50*/  LDL.LU.64 R200, [R1+0xc8] ;  /* 0x0000c80001c87983 */ /* 0x000ee80000300a00 */
[----:B------:R-:W3:Y:S01]  /*da60*/  LDL.LU.64 R10, [R1+0xb8] ;  /* 0x0000b800010a7983 */ /* 0x000ee20000300a00 */
[----:B------:R-:W-:-:S03]  /*da70*/  IMAD.WIDE R244, R6, 0x4, R222 ;  /* 0x0000000406f47825 */ /* 0x000fc600078e02de */
[----:B------:R1:W-:Y:S04]  /*da80*/  STL.64 [R1+0x110], R4 ;  /* 0x0001100401007387 */ /* 0x0003e80000100a00 */
[----:B------:R-:W3:Y:S04]  /*da90*/  LDL.LU.64 R8, [R1+0xb0] ;  /* 0x0000b00001087983 */ /* 0x000ee80000300a00 */
[----:B------:R1:W-:Y:S04]  /*daa0*/  STL.64 [R1+0x108], R2 ;  /* 0x0001080201007387 */ /* 0x0003e80000100a00 */
[----:B------:R-:W3:Y:S04]  /*dab0*/  LDL.LU.64 R198, [R1+0xa8] ;  /* 0x0000a80001c67983 */ /* 0x000ee80000300a00 */
[----:B------:R-:W-:Y:S04]  /*dac0*/  STL.64 [R1+0x120], R232 ;  /* 0x000120e801007387 */ /* 0x000fe80000100a00 */
[----:B------:R3:W-:Y:S04]  /*dad0*/  STL.64 [R1+0x908], R232 ;  /* 0x000908e801007387 */ /* 0x0007e80000100a00 */
[----:B------:R3:W-:Y:S04]  /*dae0*/  STL.64 [R1+0x118], R244 ;  /* 0x000118f401007387 */ /* 0x0007e80000100a00 */
[----:B------:R-:W3:Y:S04]  /*daf0*/  LDL.LU.64 R172, [R1+0x970] ;  /* 0x0009700001ac7983 */ /* 0x000ee80000300a00 */
[----:B------:R-:W3:Y:S04]  /*db00*/  LDL.LU.64 R230, [R1+0x98] ;  /* 0x0000980001e67983 */ /* 0x000ee80000300a00 */
[----:B------:R-:W3:Y:S04]  /*db10*/  LDL.LU.64 R222, [R1+0x90] ;  /* 0x0000900001de7983 */ /* 0x000ee80000300a00 */
[----:B------:R-:W3:Y:S01]  /*db20*/  LDL.LU.64 R220, [R1+0x88] ;  /* 0x0000880001dc7983 */ /* 0x000ee20000300a00 */
[----:B-1----:R-:W-:-:S03]  /*db30*/  IMAD.WIDE R4, R6, 0x4, R186 ;  /* 0x0000000406047825 */ /* 0x002fc600078e02ba */
[----:B------:R-:W3:Y:S04]  /*db40*/  LDL.LU.64 R196, [R1+0x78] ;  /* 0x0000780001c47983 */ /* 0x000ee80000300a00 */
[----:B------:R-:W3:Y:S04]  /*db50*/  LDL.LU.64 R192, [R1+0x70] ;  /* 0x0000700001c07983 */ /* 0x000ee80000300a00 */
[----:B------:R-:W3:Y:S04]  /*db60*/  LDL.LU.64 R190, [R1+0x68] ;  /* 0x0000680001be7983 */ /* 0x000ee80000300a00 */
[----:B------:R-:W3:Y:S04]  /*db70*/  LDL.LU.64 R184, [R1+0x58] ;  /* 0x0000580001b87983 */ /* 0x000ee80000300a00 */
[----:B------:R-:W3:Y:S04]  /*db80*/  LDL.LU.64 R186, [R1+0x50] ;  /* 0x0000500001ba7983 */ /* 0x000ee80000300a00 */
[----:B------:R-:W-:Y:S04]  /*db90*/  STL.64 [R1+0x100], R228 ;  /* 0x000100e401007387 */ /* 0x000fe80000100a00 */
[----:B------:R1:W-:Y:S04]  /*dba0*/  STL.64 [R1+0xf8], R4 ;  /* 0x0000f80401007387 */ /* 0x0003e80000100a00 */
[----:B------:R-:W3:Y:S04]  /*dbb0*/  LDL.LU.64 R22, [R1+0x968] ;  /* 0x0009680001167983 */ /* 0x000ee80000300a00 */
[----:B------:R-:W3:Y:S04]  /*dbc0*/  LDL.LU.64 R194, [R1+0x38] ;  /* 0x0000380001c27983 */ /* 0x000ee80000300a00 */
[----:B------:R-:W3:Y:S04]  /*dbd0*/  LDL.LU.64 R224, [R1+0x30] ;  /* 0x0000300001e07983 */ /* 0x000ee80000300a00 */
[----:B------:R-:W-:Y:S01]  /*dbe0*/  STL.64 [R1+0xf0], R248 ;  /* 0x0000f0f801007387 */ /* 0x000fe20000100a00 */
[----:B------:R-:W-:-:S04]  /*dbf0*/  IMAD.WIDE R2, R6, 0x4, R174 ;  /* 0x0000000406027825 */ /* 0x000fc800078e02ae */
[C---:B--2---:R-:W-:Y:S02]  /*dc00*/  IMAD.WIDE R188, R6.reuse, 0x4, R218 ;  /* 0x0000000406bc7825 */ /* 0x044fe400078e02da */
[----:B------:R-:W2:Y:S04]  /*dc10*/  LDL.LU.64 R218, [R1+0x18] ;  /* 0x0000180001da7983 */ /* 0x000ea80000300a00 */
[----:B------:R-:W-:Y:S04]  /*dc20*/  STL.64 [R1+0xe8], R250 ;  /* 0x0000e8fa01007387 */ /* 0x000fe80000100a00 */
[----:B------:R1:W-:Y:S04]  /*dc30*/  STL.64 [R1+0xd8], R188 ;  /* 0x0000d8bc01007387 */ /* 0x0003e80000100a00 */
[----:B------:R-:W-:Y:S01]  /*dc40*/  STL.64 [R1+0xe0], R226 ;  /* 0x0000e0e201007387 */ /* 0x000fe20000100a00 */
[----:B----4-:R-:W-:-:S03]  /*dc50*/  IMAD.WIDE R246, R6, 0x4, R246 ;  /* 0x0000000406f67825 */ /* 0x010fc600078e02f6 */
[----:B------:R-:W4:Y:S01]  /*dc60*/  LDL.LU.64 R174, [R1+0x960] ;  /* 0x0009600001ae7983 */ /* 0x000f220000300a00 */
[----:B---3--:R-:W-:-:S03]  /*dc70*/  IMAD.WIDE R236, R6, 0x4, R200 ;  /* 0x0000000406ec7825 */ /* 0x008fc600078e02c8 */
[----:B------:R-:W-:Y:S01]  /*dc80*/  STL.64 [R1+0xd0], R246 ;  /* 0x0000d0f601007387 */ /* 0x000fe20000100a00 */
[----:B------:R-:W-:-:S03]  /*dc90*/  IMAD.WIDE R10, R6, 0x4, R10 ;  /* 0x00000004060a7825 */ /* 0x000fc600078e020a */
[----:B------:R-:W-:Y:S04]  /*dca0*/  STL.64 [R1+0xc8], R236 ;  /* 0x0000c8ec01007387 */ /* 0x000fe80000100a00 */
[----:B------:R3:W-:Y:S01]  /*dcb0*/  STL.64 [R1+0xb8], R10 ;  /* 0x0000b80a01007387 */ /* 0x0007e20000100a00 */
[----:B------:R-:W-:-:S03]  /*dcc0*/  IMAD.WIDE R8, R6, 0x4, R8 ;  /* 0x0000000406087825 */ /* 0x000fc600078e0208 */
[----:B------:R-:W-:Y:S04]  /*dcd0*/  STL.64 [R1+0xc0], R2 ;  /* 0x0000c00201007387 */ /* 0x000fe80000100a00 */
[----:B------:R-:W4:Y:S04]  /*dce0*/  LDL.LU.64 R166, [R1+0x958] ;  /* 0x0009580001a67983 */ /* 0x000f280000300a00 */
[----:B------:R-:W-:Y:S01]  /*dcf0*/  STL.64 [R1+0xb0], R8 ;  /* 0x0000b00801007387 */ /* 0x000fe20000100a00 */
[----:B------:R-:W-:-:S04]  /*dd00*/  IMAD.WIDE R234, R6, 0x4, R230 ;  /* 0x0000000406ea7825 */ /* 0x000fc800078e02e6 */
[----:B------:R-:W-:-:S04]  /*dd10*/  IMAD.WIDE R230, R6, 0x4, R222 ;  /* 0x0000000406e67825 */ /* 0x000fc800078e02de */
[----:B------:R-:W-:-:S04]  /*dd20*/  IMAD.WIDE R222, R6, 0x4, R220 ;  /* 0x0000000406de7825 */ /* 0x000fc800078e02dc */
[C---:B------:R-:W-:Y:S02]  /*dd30*/  IMAD.WIDE R220, R6.reuse, 0x4, R158 ;  /* 0x0000000406dc7825 */ /* 0x040fe400078e029e */
[----:B------:R-:W4:Y:S04]  /*dd40*/  LDL.LU.64 R158, [R1+0x950] ;  /* 0x00095000019e7983 */ /* 0x000f280000300a00 */
[----:B------:R-:W3:Y:S01]  /*dd50*/  LDL.LU.64 R12, [R1+0x948] ;  /* 0x00094800010c7983 */ /* 0x000ee20000300a00 */
[----:B------:R-:W-:-:S04]  /*dd60*/  IMAD.WIDE R178, R6, 0x4, R192 ;  /* 0x0000000406b27825 */ /* 0x000fc800078e02c0 */
[----:B------:R-:W-:-:S04]  /*dd70*/  IMAD.WIDE R180, R6, 0x4, R190 ;  /* 0x0000000406b47825 */ /* 0x000fc800078e02be */
[----:B------:R-:W-:-:S04]  /*dd80*/  IMAD.WIDE R240, R6, 0x4, R198 ;  /* 0x0000000406f07825 */ /* 0x000fc800078e02c6 */
[----:B------:R-:W-:-:S04]  /*dd90*/  IMAD.WIDE R192, R6, 0x4, R14 ;  /* 0x0000000406c07825 */ /* 0x000fc800078e020e */
[----:B------:R-:W-:-:S04]  /*dda0*/  IMAD.WIDE R198, R6, 0x4, R172 ;  /* 0x0000000406c67825 */ /* 0x000fc800078e02ac */
[C---:B------:R-:W-:Y:S02]  /*ddb0*/  IMAD.WIDE R190, R6.reuse, 0x4, R22 ;  /* 0x0000000406be7825 */ /* 0x040fe400078e0216 */
[----:B------:R-:W4:Y:S02]  /*ddc0*/  LDL.LU.64 R22, [R1+0x940] ;  /* 0x0009400001167983 */ /* 0x000f240000300a00 */
[C---:B------:R-:W-:Y:S02]  /*ddd0*/  IMAD.WIDE R200, R6.reuse, 0x4, R164 ;  /* 0x0000000406c87825 */ /* 0x040fe400078e02a4 */
[----:B------:R-:W4:Y:S02]  /*dde0*/  LDL.LU.64 R14, [R1+0x938] ;  /* 0x00093800010e7983 */ /* 0x000f240000300a00 */
[C---:B------:R-:W-:Y:S02]  /*ddf0*/  IMAD.WIDE R206, R6.reuse, 0x4, R156 ;  /* 0x0000000406ce7825 */ /* 0x040fe400078e029c */
[----:B------:R-:W4:Y:S04]  /*de00*/  LDL.LU.64 R172, [R1+0x930] ;  /* 0x0009300001ac7983 */ /* 0x000f280000300a00 */
[----:B------:R-:W4:Y:S01]  /*de10*/  LDL.LU.64 R164, [R1+0x928] ;  /* 0x0009280001a47983 */ /* 0x000f220000300a00 */
[----:B------:R-:W-:-:S04]  /*de20*/  IMAD.WIDE R176, R6, 0x4, R196 ;  /* 0x0000000406b07825 */ /* 0x000fc800078e02c4 */
[----:B------:R-:W-:-:S04]  /*de30*/  IMAD.WIDE R196, R6, 0x4, R224 ;  /* 0x0000000406c47825 */ /* 0x000fc800078e02e0 */
[----:B--2---:R-:W-:-:S04]  /*de40*/  IMAD.WIDE R202, R6, 0x4, R218 ;  /* 0x0000000406ca7825 */ /* 0x004fc800078e02da */
[C---:B---3--:R-:W-:Y:S02]  /*de50*/  IMAD.WIDE R204, R6.reuse, 0x4, R12 ;  /* 0x0000000406cc7825 */ /* 0x048fe400078e020c */
[----:B------:R-:W2:Y:S04]  /*de60*/  LDL.LU.64 R12, [R1+0x920] ;  /* 0x00092000010c7983 */ /* 0x000ea80000300a00 */
[----:B------:R-:W3:Y:S04]  /*de70*/  LDL.LU.64 R156, [R1+0x918] ;  /* 0x00091800019c7983 */ /* 0x000ee80000300a00 */
[----:B------:R-:W4:Y:S04]  /*de80*/  LDL.LU.64 R20, [R1+0x910] ;  /* 0x0009100001147983 */ /* 0x000f280000300a00 */
[----:B------:R-:W3:Y:S04]  /*de90*/  LDL.LU.64 R210, [R1+0x140] ;  /* 0x0001400001d27983 */ /* 0x000ee80000300a00 */
[----:B------:R-:W3:Y:S04]  /*dea0*/  LDL.LU.64 R212, [R1+0x148] ;  /* 0x0001480001d47983 */ /* 0x000ee80000300a00 */
[----:B------:R-:W3:Y:S04]  /*deb0*/  LDL.LU.64 R214, [R1+0x150] ;  /* 0x0001500001d67983 */ /* 0x000ee80000300a00 */
[----:B------:R-:W3:Y:S04]  /*dec0*/  LDL.LU.64 R216, [R1+0x160] ;  /* 0x0001600001d87983 */ /* 0x000ee80000300a00 */
[----:B------:R-:W3:Y:S04]  /*ded0*/  LDL.LU.64 R218, [R1+0x158] ;  /* 0x0001580001da7983 */ /* 0x000ee80000300a00 */
[----:B------:R-:W3:Y:S04]  /*dee0*/  LDL.LU.64 R224, [R1+0x168] ;  /* 0x0001680001e07983 */ /* 0x000ee80000300a00 */
[----:B------:R-:W4:Y:S01]  /*def0*/  LDL.64 R232, [R1+0x138] ;  /* 0x0001380001e87983 */ /* 0x000f220000100a00 */
[----:B------:R-:W-:-:S04]  /*df00*/  IMAD.WIDE R184, R6, 0x4, R184 ;  /* 0x0000000406b87825 */ /* 0x000fc800078e02b8 */
[----:B------:R-:W-:-:S04]  /*df10*/  IMAD.WIDE R194, R6, 0x4, R194 ;  /* 0x0000000406c27825 */ /* 0x000fc800078e02c2 */
[C---:B--2---:R-:W-:Y:S01]  /*df20*/  IMAD.WIDE R12, R6.reuse, 0x4, R12 ;  /* 0x00000004060c7825 */ /* 0x044fe200078e020c */
[----:B----4-:R-:W-:Y:S04]  /*df30*/  LDGSTS.E [R243+0x10000], desc[UR16][R232.64], P2 ;  /* 0x10000000e8f37fae */ /* 0x010fe80009121850 */
[----:B------:R-:W-:Y:S04]  /*df40*/  LDGSTS.E [R243+0x10400], desc[UR16][R244.64], P2 ;  /* 0x10400000f4f37fae */ /* 0x000fe80009121850 */
[----:B------:R-:W-:Y:S04]  /*df50*/  LDGSTS.E [R243+0x10800], desc[UR16][R4.64], P2 ;  /* 0x1080000004f37fae */ /* 0x000fe80009121850 */
[----:B------:R-:W2:Y:S04]  /*df60*/  LDL.LU.64 R232, [R1+0x908] ;  /* 0x0009080001e87983 */ /* 0x000ea80000300a00 */
[----:B------:R-:W4:Y:S04]  /*df70*/  LDL.LU.64 R244, [R1+0x900] ;  /* 0x0009000001f47983 */ /* 0x000f280000300a00 */
[----:B-1----:R-:W4:Y:S04]  /*df80*/  LDL.LU.64 R4, [R1+0x8f8] ;  /* 0x0008f80001047983 */ /* 0x002f280000300a00 */
[----:B------:R-:W-:Y:S04]  /*df90*/  LDGSTS.E [R243+0x10c00], desc[UR16][R188.64], P2 ;  /* 0x10c00000bcf37fae */ /* 0x000fe80009121850 */
[----:B------:R-:W-:Y:S04]  /*dfa0*/  LDGSTS.E [R243+0x11000], desc[UR16][R10.64], P2 ;  /* 0x110000000af37fae */ /* 0x000fe80009121850 */
[----:B------:R-:W-:Y:S04]  /*dfb0*/  LDGSTS.E [R243+0x11400], desc[UR16][R234.64], P2 ;  /* 0x11400000eaf37fae */ /* 0x000fe80009121850 */
[----:B------:R-:W4:Y:S04]  /*dfc0*/  LDL.LU.64 R188, [R1+0x8f0] ;  /* 0x0008f00001bc7983 */ /* 0x000f280000300a00 */
[----:B------:R-:W2:Y:S04]  /*dfd0*/  LDL.LU.64 R10, [R1+0x8e8] ;  /* 0x0008e800010a7983 */ /* 0x000ea80000300a00 */
[----:B------:R-:W-:Y:S04]  /*dfe0*/  STL.64 [R1+0x880], R234 ;  /* 0x000880ea01007387 */ /* 0x000fe80000100a00 */
[----:B------:R-:W-:Y:S04]  /*dff0*/  LDGSTS.E [R243+0x11800], desc[UR16][R176.64], P2 ;  /* 0x11800000b0f37fae */ /* 0x000fe80009121850 */
[----:B------:R-:W-:Y:S04]  /*e000*/  STL.64 [R1+0x888], R176 ;  /* 0x000888b001007387 */ /* 0x000fe80000100a00 */
[----:B------:R-:W-:Y:S04]  /*e010*/  LDGSTS.E [R243+0x11c00], desc[UR16][R184.64], P2 ;  /* 0x11c00000b8f37fae */ /* 0x000fe80009121850 */
[----:B------:R1:W-:Y:S04]  /*e020*/  STL.64 [R1+0x890], R184 ;  /* 0x000890b801007387 */ /* 0x0003e80000100a00 */
[----:B------:R-:W-:Y:S04]  /*e030*/  LDGSTS.E [R243+0x12000], desc[UR16][R194.64], P2 ;  /* 0x12000000c2f37fae */ /* 0x000fe80009121850 */
[----:B------:R-:W-:Y:S04]  /*e040*/  LDGSTS.E [R243+0x12400], desc[UR16][R202.64], P2 ;  /* 0x12400000caf37fae */ /* 0x000fe80009121850 */
[----:B-1----:R-:W4:Y:S04]  /*e050*/  LDL.LU.64 R184, [R1+0x110] ;  /* 0x0001100001b87983 */ /* 0x002f280000300a00 */
[----:B------:R-:W-:Y:S04]  /*e060*/  STL.64 [R1+0x898], R194 ;  /* 0x000898c201007387 */ /* 0x000fe80000100a00 */
[----:B------:R-:W-:Y:S04]  /*e070*/  STL.64 [R1+0x8a0], R202 ;  /* 0x0008a0ca01007387 */ /* 0x000fe80000100a00 */
[----:B------:R-:W-:Y:S04]  /*e080*/  LDGSTS.E [R243+0x12800], desc[UR16][R12.64], P2 ;  /* 0x128000000cf37fae */ /* 0x000fe80009121850 */
[----:B------:R1:W-:Y:S04]  /*e090*/  STL.64 [R1+0x8a8], R12 ;  /* 0x0008a80c01007387 */ /* 0x0003e80000100a00 */
[----:B-1----:R-:W2:Y:S01]  /*e0a0*/  LDL.LU.64 R12, [R1+0x130] ;  /* 0x00013000010c7983 */ /* 0x002ea20000300a00 */
[----:B------:R-:W-:-:S04]  /*e0b0*/  IMAD.WIDE R20, R6, 0x4, R20 ;  /* 0x0000000406147825 */ /* 0x000fc800078e0214 */
[C---:B------:R-:W-:Y:S01]  /*e0c0*/  IMAD.WIDE R28, R6.reuse, 0x4, R28 ;  /* 0x00000004061c7825 */ /* 0x040fe200078e021c */
[----:B------:R-:W-:Y:S03]  /*e0d0*/  LDGSTS.E [R243+0x12c00], desc[UR16][R20.64], P2 ;  /* 0x12c0000014f37fae */ /* 0x000fe60009121850 */
        /* <DEDUP_REMOVED lines=30> */
[C---:B---3--:R-:W-:Y:S01]  /*e2c0*/  IMAD.WIDE R156, R6.reuse, 0x4, R156 ;  /* 0x00000004069c7825 */ /* 0x048fe200078e029c */
[----:B------:R-:W-:Y:S03]  /*e2d0*/  LDGSTS.E [R243+0x16c00], desc[UR16][R148.64], P2 ;  /* 0x16c0000094f37fae */ /* 0x000fe60009121850 */
[C---:B------:R-:W-:Y:S01]  /*e2e0*/  IMAD.WIDE R164, R6.reuse, 0x4, R164 ;  /* 0x0000000406a47825 */ /* 0x040fe200078e02a4 */
[----:B------:R-:W-:Y:S03]  /*e2f0*/  LDGSTS.E [R243+0x17000], desc[UR16][R156.64], P2 ;  /* 0x170000009cf37fae */ /* 0x000fe60009121850 */
[C---:B------:R-:W-:Y:S01]  /*e300*/  IMAD.WIDE R172, R6.reuse, 0x4, R172 ;  /* 0x0000000406ac7825 */ /* 0x040fe200078e02ac */
[----:B------:R-:W-:Y:S03]  /*e310*/  LDGSTS.E [R243+0x17400], desc[UR16][R164.64], P2 ;  /* 0x17400000a4f37fae */ /* 0x000fe60009121850 */
[C---:B------:R-:W-:Y:S01]  /*e320*/  IMAD.WIDE R214, R6.reuse, 0x4, R214 ;  /* 0x0000000406d67825 */ /* 0x040fe200078e02d6 */
[----:B------:R-:W-:Y:S04]  /*e330*/  LDGSTS.E [R243+0x17800], desc[UR16][R172.64], P2 ;  /* 0x17800000acf37fae */ /* 0x000fe80009121850 */
[----:B------:R-:W-:Y:S04]  /*e340*/  LDGSTS.E [R243+0x17c00], desc[UR16][R214.64], P2 ;  /* 0x17c00000d6f37fae */ /* 0x000fe80009121850 */
[----:B------:R-:W-:Y:S04]  /*e350*/  STL.64 [R1+0x8b0], R20 ;  /* 0x0008b01401007387 */ /* 0x000fe80000100a00 */
[----:B--2---:R-:W-:Y:S04]  /*e360*/  LDGSTS.E [R11+0x10100], desc[UR16][R12.64], P2 ;  /* 0x101000000c0b7fae */ /* 0x004fe80009121850 */
[----:B----4-:R-:W-:Y:S04]  /*e370*/  LDGSTS.E [R11+0x10500], desc[UR16][R184.64], P2 ;  /* 0x10500000b80b7fae */ /* 0x010fe80009121850 */
[----:B------:R-:W-:Y:S04]  /*e380*/  LDGSTS.E [R11+0x10900], desc[UR16][R248.64], P2 ;  /* 0x10900000f80b7fae */ /* 0x000fe80009121850 */
[----:B------:R-:W-:Y:S04]  /*e390*/  LDGSTS.E [R11+0x10d00], desc[UR16][R246.64], P2 ;  /* 0x10d00000f60b7fae */ /* 0x000fe80009121850 */
[----:B------:R-:W-:Y:S04]  /*e3a0*/  LDGSTS.E [R11+0x11100], desc[UR16][R8.64], P2 ;  /* 0x11100000080b7fae */ /* 0x000fe80009121850 */
[----:B------:R-:W2:Y:S04]  /*e3b0*/  LDL.LU.64 R248, [R1+0x8e0] ;  /* 0x0008e00001f87983 */ /* 0x000ea80000300a00 */
[----:B------:R-:W3:Y:S04]  /*e3c0*/  LDL.LU.64 R202, [R1+0x128] ;  /* 0x0001280001ca7983 */ /* 0x000ee80000300a00 */
[----:B------:R-:W4:Y:S04]  /*e3d0*/  LDL.LU.64 R176, [R1+0x108] ;  /* 0x0001080001b07983 */ /* 0x000f280000300a00 */
[----:B------:R-:W2:Y:S04]  /*e3e0*/  LDL.LU.64 R246, [R1+0x8d8] ;  /* 0x0008d80001f67983 */ /* 0x000ea80000300a00 */
[----:B------:R-:W2:Y:S01]  /*e3f0*/  LDL.LU.64 R8, [R1+0x8d0] ;  /* 0x0008d00001087983 */ /* 0x000ea20000300a00 */
[----:B------:R-:W-:-:S03]  /*e400*/  IMAD.WIDE R186, R6, 0x4, R186 ;  /* 0x0000000406ba7825 */ /* 0x000fc600078e02ba */
[----:B------:R-:W-:Y:S01]  /*e410*/  LDGSTS.E [R11+0x11500], desc[UR16][R230.64], P2 ;  /* 0x11500000e60b7fae */ /* 0x000fe20009121850 */
        /* <DEDUP_REMOVED lines=43> */
[----:B------:R-:W-:Y:S04]  /*e6d0*/  LDGSTS.E [R11+0x16d00], desc[UR16][R150.64], P2 ;  /* 0x16d00000960b7fae */ /* 0x000fe80009121850 */
[----:B------:R-:W-:Y:S04]  /*e6e0*/  LDGSTS.E [R11+0x17100], desc[UR16][R158.64], P2 ;  /* 0x171000009e0b7fae */ /* 0x000fe80009121850 */
[----:B------:R-:W-:Y:S04]  /*e6f0*/  LDGSTS.E [R11+0x17500], desc[UR16][R166.64], P2 ;  /* 0x17500000a60b7fae */ /* 0x000fe80009121850 */
[----:B------:R-:W-:Y:S04]  /*e700*/  LDGSTS.E [R11+0x17900], desc[UR16][R174.64], P2 ;  /* 0x17900000ae0b7fae */ /* 0x000fe80009121850 */
[----:B------:R-:W-:Y:S01]  /*e710*/  LDGSTS.E [R11+0x17d00], desc[UR16][R216.64], P2 ;  /* 0x17d00000d80b7fae */ /* 0x000fe20009121850 */
[----:B------:R-:W-:-:S04]  /*e720*/  IMAD.WIDE R16, R6, 0x4, R16 ;  /* 0x0000000406107825 */ /* 0x000fc800078e0210 */
        /* <DEDUP_REMOVED lines=20> */
[C---:B------:R-:W-:Y:S01]  /*e870*/  IMAD.WIDE R218, R6.reuse, 0x4, R218 ;  /* 0x0000000406da7825 */ /* 0x040fe200078e02da */
[----:B------:R-:W-:Y:S04]  /*e880*/  STL.64 [R1+0x868], R10 ;  /* 0x0008680a01007387 */ /* 0x000fe80000100a00 */
[----:B---3--:R-:W-:Y:S04]  /*e890*/  LDGSTS.E [R10+0x10200], desc[UR16][R202.64], P2 ;  /* 0x10200000ca0a7fae */ /* 0x008fe80009121850 */
        /* <DEDUP_REMOVED lines=31> */
[----:B--2---:R-:W-:Y:S04]  /*ea90*/  LDGSTS.E [R9+0x10300], desc[UR16][R232.64], P2 ;  /* 0x10300000e8097fae */ /* 0x004fe80009121850 */
[----:B------:R-:W-:Y:S04]  /*eaa0*/  LDGSTS.E [R9+0x10700], desc[UR16][R228.64], P2 ;  /* 0x10700000e4097fae */ /* 0x000fe80009121850 */
[----:B------:R1:W-:Y:S01]  /*eab0*/  LDGSTS.E [R9+0x10b00], desc[UR16][R226.64], P2 ;  /* 0x10b00000e2097fae */ /* 0x0003e20009121850 */
[----:B------:R-:W-:-:S03]  /*eac0*/  IMAD.WIDE R18, R6, 0x4, R18 ;  /* 0x0000000406127825 */ /* 0x000fc600078e0212 */
[----:B------:R-:W-:Y:S01]  /*ead0*/  LDGSTS.E [R9+0x10f00], desc[UR16][R2.64], P2 ;  /* 0x10f0000002097fae */ /* 0x000fe20009121850 */
[----:B------:R-:W-:-:S03]  /*eae0*/  IMAD.WIDE R26, R6, 0x4, R26 ;  /* 0x00000004061a7825 */ /* 0x000fc600078e021a */
[----:B------:R-:W-:Y:S04]  /*eaf0*/  LDGSTS.E [R9+0x11300], desc[UR16][R238.64], P2 ;  /* 0x11300000ee097fae */ /* 0x000fe80009121850 */
[----:B------:R-:W1:Y:S04]  /*eb00*/  LDL.LU.64 R226, [R1+0x250] ;  /* 0x0002500001e27983 */ /* 0x000e680000300a00 */
[----:B------:R-:W2:Y:S04]  /*eb10*/  LDL.LU R250, [R1+0x2dc] ;  /* 0x0002dc0001fa7983 */ /* 0x000ea80000300800 */
[----:B------:R-:W3:Y:S04]  /*eb20*/  LDL.LU R251, [R1+0x2d8] ;  /* 0x0002d80001fb7983 */ /* 0x000ee80000300800 */
[----:B------:R-:W4:Y:S04]  /*eb30*/  LDL.LU.64 R228, [R1+0x248] ;  /* 0x0002480001e47983 */ /* 0x000f280000300a00 */
[----:B------:R-:W4:Y:S04]  /*eb40*/  LDL.LU R7, [R1+0x2e0] ;  /* 0x0002e00001077983 */ /* 0x000f280000300800 */
[----:B------:R-:W4:Y:S04]  /*eb50*/  LDL.LU.64 R232, [R1+0x1f8] ;  /* 0x0001f80001e87983 */ /* 0x000f280000300a00 */
[----:B------:R-:W4:Y:S04]  /*eb60*/  LDL.LU R0, [R1+0x2e4] ;  /* 0x0002e40001007983 */ /* 0x000f280000300800 */
[----:B------:R-:W4:Y:S01]  /*eb70*/  LDL.LU.64 R236, [R1+0x1f0] ;  /* 0x0001f00001ec7983 */ /* 0x000f220000300a00 */
        /* <DEDUP_REMOVED lines=47> */
[----:B------:R-:W0:Y:S04]  /*ee70*/  LDGDEPBAR ;  /* 0x00000000000079af */ /* 0x000e280000000000 */
[----:B------:R-:W4:Y:S04]  /*ee80*/  LDL.LU R235, [R1+0x2e8] ;  /* 0x0002e80001eb7983 */ /* 0x000f280000300800 */
[----:B------:R1:W-:Y:S04]  /*ee90*/  STL.64 [R1+0x828], R8 ;  /* 0x0008280801007387 */ /* 0x0003e80000100a00 */
[----:B-1----:R-:W4:Y:S04]  /*eea0*/  LDL.LU.64 R8, [R1+0x238] ;  /* 0x0002380001087983 */ /* 0x002f280000300a00 */
[----:B------:R-:W4:Y:S04]  /*eeb0*/  LDL.LU R11, [R1+0x2f0] ;  /* 0x0002f000010b7983 */ /* 0x000f280000300800 */
[----:B------:R-:W4:Y:S04]  /*eec0*/  LDL.LU.64 R20, [R1+0x1e8] ;  /* 0x0001e80001147983 */ /* 0x000f280000300a00 */
[----:B------:R-:W4:Y:S04]  /*eed0*/  LDL.LU R234, [R1+0x2f4] ;  /* 0x0002f40001ea7983 */ /* 0x000f280000300800 */
[----:B------:R-:W4:Y:S01]  /*eee0*/  LDL.LU.64 R194, [R1+0x1e0] ;  /* 0x0001e00001c27983 */ /* 0x000f220000300a00 */
[----:B--2---:R-:W-:-:S02]  /*eef0*/  ISETP.NE.U32.AND P2, PT, R250, RZ, PT ;  /* 0x000000fffa00720c */ /* 0x004fc40003f45070 */
[----:B---3--:R-:W-:Y:S01]  /*ef00*/  ISETP.NE.U32.AND P0, PT, R251, RZ, PT ;  /* 0x000000fffb00720c */ /* 0x008fe20003f05070 */
[C---:B------:R-:W-:Y:S01]  /*ef10*/  IMAD.WIDE R226, R5.reuse, 0x4, R226 ;  /* 0x0000000405e27825 */ /* 0x040fe200078e02e2 */
[----:B------:R-:W-:Y:S03]  /*ef20*/  BAR.SYNC.DEFER_BLOCKING 0x0 ;  /* 0x0000000000007b1d */ /* 0x000fe60000010000 */
[----:B----4-:R-:W-:-:S04]  /*ef30*/  IMAD.WIDE R228, R5, 0x4, R228 ;  /* 0x0000000405e47825 */ /* 0x010fc800078e02e4 */
[----:B------:R-:W-:Y:S02]  /*ef40*/  IMAD.WIDE R232, R5, 0x4, R232 ;  /* 0x0000000405e87825 */ /* 0x000fe400078e02e8 */
[----:B------:R-:W-:Y:S01]  /*ef50*/  @!PT LDS RZ, [RZ] ;  /* 0x00000000fffff984 */ /* 0x000fe20000000800 */
[----:B------:R-:W-:Y:S01]  /*ef60*/  @!PT LDS RZ, [RZ] ;  /* 0x00000000fffff984 */ /* 0x000fe20000000800 */
[----:B------:R-:W-:Y:S01]  /*ef70*/  @!PT LDS RZ, [RZ] ;  /* 0x00000000fffff984 */ /* 0x000fe20000000800 */
[----:B------:R-:W-:Y:S01]  /*ef80*/  LDGSTS.E [R246+0x58000], desc[UR16][R226.64], P2 ;  /* 0x58000000e2f67fae */ /* 0x000fe20009121850 */
[----:B------:R-:W-:-:S03]  /*ef90*/  ISETP.NE.U32.AND P2, PT, R7, RZ, PT ;  /* 0x000000ff0700720c */ /* 0x000fc60003f45070 */
[----:B------:R1:W-:Y:S01]  /*efa0*/  LDGSTS.E [R246+0x58008], desc[UR16][R228.64], P0 ;  /* 0x58008000e4f67fae */ /* 0x0003e20008121850 */
[----:B------:R-:W-:-:S03]  /*efb0*/  ISETP.NE.U32.AND P0, PT, R0, RZ, PT ;  /* 0x000000ff0000720c */ /* 0x000fc60003f05070 */
[----:B------:R-:W2:Y:S01]  /*efc0*/  LDL.LU R7, [R1+0x2f8] ;  /* 0x0002f80001077983 */ /* 0x000ea20000300800 */
[----:B------:R-:W-:-:S03]  /*efd0*/  IMAD.WIDE R236, R5, 0x4, R236 ;  /* 0x0000000405ec7825 */ /* 0x000fc600078e02ec */
[----:B------:R3:W-:Y:S04]  /*efe0*/  STL.64 [R1+0x800], R228 ;  /* 0x000800e401007387 */ /* 0x0007e80000100a00 */
[----:B------:R-:W-:Y:S04]  /*eff0*/  LDGSTS.E [R246+0x5a000], desc[UR16][R232.64], P2 ;  /* 0x5a000000e8f67fae */ /* 0x000fe80009121850 */
[----:B------:R4:W-:Y:S04]  /*f000*/  LDGSTS.E [R246+0x5a008], desc[UR16][R236.64], P0 ;  /* 0x5a008000ecf67fae */ /* 0x0009e80008121850 */
[----:B---3--:R-:W1:Y:S04]  /*f010*/  LDL.LU.64 R228, [R1+0x240] ;  /* 0x0002400001e47983 */ /* 0x008e680000300a00 */
[----:B------:R-:W3:Y:S04]  /*f020*/  LDL.LU.64 R250, [R1+0x230] ;  /* 0x0002300001fa7983 */ /* 0x000ee80000300a00 */
[----:B------:R-:W3:Y:S04]  /*f030*/  LDL.LU R0, [R1+0x2fc] ;  /* 0x0002fc0001007983 */ /* 0x000ee80000300800 */
[----:B------:R4:W-:Y:S04]  /*f040*/  STL.64 [R1+0x808], R232 ;  /* 0x000808e801007387 */ /* 0x0009e80000100a00 */
[----:B------:R-:W3:Y:S04]  /*f050*/  LDL.LU.64 R2, [R1+0x228] ;  /* 0x0002280001027983 */ /* 0x000ee80000300a00 */
[----:B------:R-:W3:Y:S04]  /*f060*/  LDL.LU R10, [R1+0x300] ;  /* 0x00030000010a7983 */ /* 0x000ee80000300800 */
[----:B----4-:R-:W4:Y:S04]  /*f070*/  LDL.LU.64 R232, [R1+0x1d8] ;  /* 0x0001d80001e87983 */ /* 0x010f280000300a00 */
[----:B------:R2:W-:Y:S04]  /*f080*/  STL.64 [R1+0x810], R236 ;  /* 0x000810ec01007387 */ /* 0x0005e80000100a00 */
[----:B--2---:R-:W2:Y:S01]  /*f090*/  LDL.LU R237, [R1+0x2ec] ;  /* 0x0002ec0001ed7983 */ /* 0x004ea20000300800 */
[----:B------:R-:W-:-:S03]  /*f0a0*/  ISETP.NE.U32.AND P2, PT, R235, RZ, PT ;  /* 0x000000ffeb00720c */ /* 0x000fc60003f45070 */
[----:B------:R-:W4:Y:S01]  /*f0b0*/  LDL.LU R235, [R1+0x304] ;  /* 0x0003040001eb7983 */ /* 0x000f220000300800 */
[----:B------:R-:W-:-:S04]  /*f0c0*/  IMAD.WIDE R8, R5, 0x4, R8 ;  /* 0x0000000405087825 */ /* 0x000fc800078e0208 */
[----:B------:R-:W-:-:S04]  /*f0d0*/  IMAD.WIDE R20, R5, 0x4, R20 ;  /* 0x0000000405147825 */ /* 0x000fc800078e0214 */
[----:B-1----:R-:W-:-:S05]  /*f0e0*/  IMAD.WIDE R228, R5, 0x4, R228 ;  /* 0x0000000405e47825 */ /* 0x002fca00078e02e4 */
[----:B------:R-:W-:Y:S01]  /*f0f0*/  LDGSTS.E [R247+0x58000], desc[UR16][R228.64], P2 ;  /* 0x58000000e4f77fae */ /* 0x000fe20009121850 */
[----:B------:R-:W-:-:S03]  /*f100*/  ISETP.NE.U32.AND P2, PT, R11, RZ, PT ;  /* 0x000000ff0b00720c */ /* 0x000fc60003f45070 */
[----:B------:R-:W-:Y:S04]  /*f110*/  STL.64 [R1], R228 ;  /* 0x000000e401007387 */ /* 0x000fe80000100a00 */
[----:B------:R1:W-:Y:S01]  /*f120*/  STL.64 [R1+0x8], R8 ;  /* 0x0000080801007387 */ /* 0x0003e20000100a00 */
[----:B--2---:R-:W-:Y:S01]  /*f130*/  ISETP.NE.U32.AND P0, PT, R237, RZ, PT ;  /* 0x000000ffed00720c */ /* 0x004fe20003f05070 */
[----:B------:R-:W-:-:S12]  /*f140*/  IMAD.WIDE R236, R5, 0x4, R194 ;  /* 0x0000000405ec7825 */ /* 0x000fd800078e02c2 */
[----:B------:R-:W-:Y:S01]  /*f150*/  LDGSTS.E [R247+0x58008], desc[UR16][R8.64], P0 ;  /* 0x5800800008f77fae */ /* 0x000fe20008121850 */
[----:B------:R-:W-:-:S03]  /*f160*/  ISETP.NE.U32.AND P0, PT, R234, RZ, PT ;  /* 0x000000ffea00720c */ /* 0x000fc60003f05070 */
[----:B------:R-:W-:Y:S04]  /*f170*/  LDGSTS.E [R247+0x5a000], desc[UR16][R20.64], P2 ;  /* 0x5a00000014f77fae */ /* 0x000fe80009121850 */
[----:B-1----:R-:W2:Y:S04]  /*f180*/  LDL.LU.64 R8, [R1+0x1d0] ;  /* 0x0001d00001087983 */ /* 0x002ea80000300a00 */
[----:B------:R-:W2:Y:S04]  /*f190*/  LDL.LU R229, [R1+0x308] ;  /* 0x0003080001e57983 */ /* 0x000ea80000300800 */
[----:B------:R1:W-:Y:S01]  /*f1a0*/  STL.64 [R1+0x10], R20 ;  /* 0x0000101401007387 */ /* 0x0003e20000100a00 */
[----:B------:R-:W-:-:S03]  /*f1b0*/  ISETP.NE.U32.AND P2, PT, R7, RZ, PT ;  /* 0x000000ff0700720c */ /* 0x000fc60003f45070 */
[----:B------:R3:W-:Y:S04]  /*f1c0*/  LDGSTS.E [R247+0x5a008], desc[UR16][R236.64], P0 ;  /* 0x5a008000ecf77fae */ /* 0x0007e80008121850 */
[----:B-1----:R-:W2:Y:S04]  /*f1d0*/  LDL.LU.64 R20, [R1+0x220] ;  /* 0x0002200001147983 */ /* 0x002ea80000300a00 */
[----:B------:R-:W2:Y:S04]  /*f1e0*/  LDL.LU R11, [R1+0x30c] ;  /* 0x00030c00010b7983 */ /* 0x000ea80000300800 */
[----:B------:R-:W2:Y:S04]  /*f1f0*/  LDL.LU.64 R194, [R1+0x218] ;  /* 0x0002180001c27983 */ /* 0x000ea80000300a00 */
[----:B------:R3:W-:Y:S04]  /*f200*/  STL.64 [R1+0x18], R236 ;  /* 0x000018ec01007387 */ /* 0x0007e80000100a00 */
[----:B------:R-:W2:Y:S04]  /*f210*/  LDL.LU R7, [R1+0x310] ;  /* 0x0003100001077983 */ /* 0x000ea80000300800 */
[----:B------:R-:W-:Y:S01]  /*f220*/  STL.64 [R1+0x818], R246 ;  /* 0x000818f601007387 */ /* 0x000fe20000100a00 */
[----:B---3--:R-:W-:-:S03]  /*f230*/  IMAD.WIDE R236, R5, 0x4, R250 ;  /* 0x0000000405ec7825 */ /* 0x008fc600078e02fa */
[----:B------:R-:W3:Y:S04]  /*f240*/  LDL.LU.64 R250, [R1+0x1c8] ;  /* 0x0001c80001fa7983 */ /* 0x000ee80000300a00 */
[----:B------:R-:W3:Y:S04]  /*f250*/  LDL.LU R234, [R1+0x314] ;  /* 0x0003140001ea7983 */ /* 0x000ee80000300800 */
[----:B------:R1:W-:Y:S04]  /*f260*/  STL.64 [R1+0x20], R236 ;  /* 0x000020ec01007387 */ /* 0x0003e80000100a00 */
[----:B------:R1:W-:Y:S02]  /*f270*/  LDGSTS.E [R248+0x58000], desc[UR16][R236.64], P2 ;  /* 0x58000000ecf87fae */ /* 0x0003e40009121850 */
[----:B-1----:R-:W-:-:S02]  /*f280*/  IMAD.WIDE R236, R5, 0x4, R2 ;  /* 0x0000000405ec7825 */ /* 0x002fc400078e0202 */
[----:B------:R-:W3:Y:S01]  /*f290*/  LDL.LU.64 R2, [R1+0x1c0] ;  /* 0x0001c00001027983 */ /* 0x000ee20000300a00 */
[----:B------:R-:W-:Y:S02]  /*f2a0*/  ISETP.NE.U32.AND P0, PT, R0, RZ, PT ;  /* 0x000000ff0000720c */ /* 0x000fe40003f05070 */
[----:B------:R-:W-:Y:S01]  /*f2b0*/  ISETP.NE.U32.AND P2, PT, R10, RZ, PT ;  /* 0x000000ff0a00720c */ /* 0x000fe20003f45070 */
[----:B----4-:R-:W-:Y:S01]  /*f2c0*/  IMAD.WIDE R232, R5, 0x4, R232 ;  /* 0x0000000405e87825 */ /* 0x010fe200078e02e8 */
[----:B------:R-:W4:Y:S09]  /*f2d0*/  LDL.LU R0, [R1+0x318] ;  /* 0x0003180001007983 */ /* 0x000f320000300800 */
[----:B------:R1:W-:Y:S01]  /*f2e0*/  LDGSTS.E [R248+0x58008], desc[UR16][R236.64], P0 ;  /* 0x58008000ecf87fae */ /* 0x0003e20008121850 */
[----:B------:R-:W-:-:S03]  /*f2f0*/  ISETP.NE.U32.AND P0, PT, R235, RZ, PT ;  /* 0x000000ffeb00720c */ /* 0x000fc60003f05070 */
[----:B------:R1:W-:Y:S04]  /*f300*/  LDGSTS.E [R248+0x5a000], desc[UR16][R232.64], P2 ;  /* 0x5a000000e8f87fae */ /* 0x0003e80009121850 */
[----:B------:R1:W-:Y:S04]  /*f310*/  STL.64 [R1+0x28], R236 ;  /* 0x000028ec01007387 */ /* 0x0003e80000100a00 */
[----:B------:R-:W4:Y:S04]  /*f320*/  LDL.LU R246, [R1+0x31c] ;  /* 0x00031c0001f67983 */ /* 0x000f280000300800 */
[----:B-1----:R-:W4:Y:S04]  /*f330*/  LDL.LU.64 R236, [R1+0x208] ;  /* 0x0002080001ec7983 */ /* 0x002f280000300a00 */
[----:B------:R1:W-:Y:S04]  /*f340*/  STL.64 [R1+0x30], R232 ;  /* 0x000030e801007387 */ /* 0x0003e80000100a00 */
[----:B------:R-:W4:Y:S04]  /*f350*/  LDL.LU R247, [R1+0x320] ;  /* 0x0003200001f77983 */ /* 0x000f280000300800 */
[----:B-1----:R-:W4:Y:S04]  /*f360*/  LDL.LU.64 R232, [R1+0x1b8] ;  /* 0x0001b80001e87983 */ /* 0x002f280000300a00 */
[----:B------:R-:W4:Y:S04]  /*f370*/  LDL.LU R10, [R1+0x328] ;  /* 0x00032800010a7983 */ /* 0x000f280000300800 */
[----:B------:R-:W4:Y:S01]  /*f380*/  LDL.LU R235, [R1+0x324] ;  /* 0x0003240001eb7983 */ /* 0x000f220000300800 */
[----:B--2---:R-:W-:Y:S01]  /*f390*/  IMAD.WIDE R8, R5, 0x4, R8 ;  /* 0x0000000405087825 */ /* 0x004fe200078e0208 */
[----:B------:R-:W-:-:S04]  /*f3a0*/  ISETP.NE.U32.AND P2, PT, R229, RZ, PT ;  /* 0x000000ffe500720c */ /* 0x000fc80003f45070 */
[----:B------:R-:W-:Y:S04]  /*f3b0*/  LDGSTS.E [R248+0x5a008], desc[UR16][R8.64], P0 ;  /* 0x5a00800008f87fae */ /* 0x000fe80008121850 */
[----:B------:R-:W2:Y:S01]  /*f3c0*/  LDL.LU.64 R228, [R1+0x1b0] ;  /* 0x0001b00001e47983 */ /* 0x000ea20000300a00 */
[----:B------:R-:W-:Y:S01]  /*f3d0*/  ISETP.NE.U32.AND P0, PT, R11, RZ, PT ;  /* 0x000000ff0b00720c */ /* 0x000fe20003f05070 */
[----:B------:R-:W-:-:S04]  /*f3e0*/  IMAD.WIDE R20, R5, 0x4, R20 ;  /* 0x0000000405147825 */ /* 0x000fc800078e0214 */
[----:B------:R-:W-:Y:S01]  /*f3f0*/  IMAD.WIDE R194, R5, 0x4, R194 ;  /* 0x0000000405c27825 */ /* 0x000fe200078e02c2 */
[----:B------:R-:W-:Y:S01]  /*f400*/  LDGSTS.E [R249+0x58000], desc[UR16][R20.64], P2 ;  /* 0x5800000014f97fae */ /* 0x000fe20009121850 */
[----:B------:R-:W-:-:S06]  /*f410*/  ISETP.NE.U32.AND P2, PT, R7, RZ, PT ;  /* 0x000000ff0700720c */ /* 0x000fcc0003f45070 */
[----:B------:R-:W-:Y:S04]  /*f420*/  LDGSTS.E [R249+0x58008], desc[UR16][R194.64], P0 ;  /* 0x58008000c2f97fae */ /* 0x000fe80008121850 */
[----:B------:R1:W-:Y:S01]  /*f430*/  STL.64 [R1+0x38], R8 ;  /* 0x0000380801007387 */ /* 0x0003e20000100a00 */
[----:B---3--:R-:W-:Y:S01]  /*f440*/  ISETP.NE.U32.AND P0, PT, R234, RZ, PT ;  /* 0x000000ffea00720c */ /* 0x008fe20003f05070 */
[C---:B------:R-:W-:Y:S02]  /*f450*/  IMAD.WIDE R250, R5.reuse, 0x4, R250 ;  /* 0x0000000405fa7825 */ /* 0x040fe400078e02fa */
[----:B-1----:R-:W3:Y:S04]  /*f460*/  LDL.LU.64 R8, [R1+0x200] ;  /* 0x0002000001087983 */ /* 0x002ee80000300a00 */
[----:B------:R1:W-:Y:S04]  /*f470*/  STL.64 [R1+0x40], R20 ;  /* 0x0000401401007387 */ /* 0x0003e80000100a00 */
[----:B------:R-:W3:Y:S04]  /*f480*/  LDL.LU R11, [R1+0x32c] ;  /* 0x00032c00010b7983 */ /* 0x000ee80000300800 */
[----:B------:R-:W-:Y:S04]  /*f490*/  LDGSTS.E [R249+0x5a000], desc[UR16][R250.64], P2 ;  /* 0x5a000000faf97fae */ /* 0x000fe80009121850 */
[----:B-1----:R-:W3:Y:S01]  /*f4a0*/  LDL.LU.64 R20, [R1+0x1a8] ;  /* 0x0001a80001147983 */ /* 0x002ee20000300a00 */
[----:B------:R-:W-:-:S03]  /*f4b0*/  IMAD.WIDE R2, R5, 0x4, R2 ;  /* 0x0000000405027825 */ /* 0x000fc600078e0202 */
[----:B------:R-:W3:Y:S04]  /*f4c0*/  LDL.LU R7, [R1+0x8c8] ;  /* 0x0008c80001077983 */ /* 0x000ee80000300800 */
[----:B------:R1:W-:Y:S04]  /*f4d0*/  STL.64 [R1+0x58], R194 ;  /* 0x000058c201007387 */ /* 0x0003e80000100a00 */
[----:B------:R2:W-:Y:S04]  /*f4e0*/  LDGSTS.E [R249+0x5a008], desc[UR16][R2.64], P0 ;  /* 0x5a00800002f97fae */ /* 0x0005e80008121850 */
[----:B-1----:R-:W3:Y:S04]  /*f4f0*/  LDL.LU.64 R194, [R1+0x1a0] ;  /* 0x0001a00001c27983 */ /* 0x002ee80000300a00 */
[----:B------:R1:W-:Y:S04]  /*f500*/  STL.64 [R1+0x70], R250 ;  /* 0x000070fa01007387 */ /* 0x0003e80000100a00 */
[----:B-1----:R-:W3:Y:S04]  /*f510*/  LDL.LU.64 R250, [R1+0x8c0] ;  /* 0x0008c00001fa7983 */ /* 0x002ee80000300a00 */
[----:B------:R-:W3:Y:S04]  /*f520*/  LDL.LU R234, [R1+0x330] ;  /* 0x0003300001ea7983 */ /* 0x000ee80000300800 */
[----:B------:R1:W-:Y:S04]  /*f530*/  STL.64 [R1+0x78], R2 ;  /* 0x0000780201007387 */ /* 0x0003e80000100a00 */
[----:B-1----:R-:W3:Y:S04]  /*f540*/  LDL.LU.64 R2, [R1+0x8b8] ;  /* 0x0008b80001027983 */ /* 0x002ee80000300a00 */
[----:B------:R1:W-:Y:S04]  /*f550*/  STL.64 [R1+0x820], R248 ;  /* 0x000820f801007387 */ /* 0x0003e80000100a00 */
[----:B-1----:R-:W2:Y:S01]  /*f560*/  LDL.LU.64 R248, [R1+0x210] ;  /* 0x0002100001f87983 */ /* 0x002ea20000300a00 */
[----:B----4-:R-:W-:-:S02]  /*f570*/  ISETP.NE.U32.AND P2, PT, R0, RZ, PT ;  /* 0x000000ff0000720c */ /* 0x010fc40003f45070 */
[----:B------:R-:W-:Y:S01]  /*f580*/  ISETP.NE.U32.AND P0, PT, R246, RZ, PT ;  /* 0x000000fff600720c */ /* 0x000fe20003f05070 */
[----:B------:R-:W-:-:S04]  /*f590*/  IMAD.WIDE R236, R5, 0x4, R236 ;  /* 0x0000000405ec7825 */ /* 0x000fc800078e02ec */
[C---:B------:R-:W-:Y:S01]  /*f5a0*/  IMAD.WIDE R232, R5.reuse, 0x4, R232 ;  /* 0x0000000405e87825 */ /* 0x040fe200078e02e8 */
[----:B------:R-:W1:Y:S03]  /*f5b0*/  S2R R0, SR_TID.X ;  /* 0x0000000000007919 */ /* 0x000e660000002100 */
[----:B--2---:R-:W-:-:S05]  /*f5c0*/  IMAD.WIDE R248, R5, 0x4, R248 ;  /* 0x0000000405f87825 */ /* 0x004fca00078e02f8 */
[----:B---3--:R-:W-:Y:S01]  /*f5d0*/  LDGSTS.E [R250+0x58000], desc[UR16][R248.64], P2 ;  /* 0x58000000f8fa7fae */ /* 0x008fe20009121850 */
[----:B------:R-:W-:-:S03]  /*f5e0*/  ISETP.NE.U32.AND P2, PT, R247, RZ, PT ;  /* 0x000000fff700720c */ /* 0x000fc60003f45070 */
[----:B------:R-:W-:Y:S04]  /*f5f0*/  STL.64 [R1+0x80], R248 ;  /* 0x000080f801007387 */ /* 0x000fe80000100a00 */
[----:B------:R2:W-:Y:S04]  /*f600*/  STL.64 [R1+0x1c0], R236 ;  /* 0x0001c0ec01007387 */ /* 0x0005e80000100a00 */
[----:B------:R-:W-:Y:S04]  /*f610*/  LDGSTS.E [R250+0x58008], desc[UR16][R236.64], P0 ;  /* 0x58008000ecfa7fae */ /* 0x000fe80008121850 */
[----:B------:R3:W-:Y:S04]  /*f620*/  STL.64 [R1+0x158], R232 ;  /* 0x000158e801007387 */ /* 0x0007e80000100a00 */
[----:B------:R-:W-:Y:S04]  /*f630*/  LDGSTS.E [R250+0x5a000], desc[UR16][R232.64], P2 ;  /* 0x5a000000e8fa7fae */ /* 0x000fe80009121850 */
[----:B--2---:R-:W2:Y:S01]  /*f640*/  LDL.LU.64 R236, [R1+0x188] ;  /* 0x0001880001ec7983 */ /* 0x004ea20000300a00 */
[----:B------:R-:W-:-:S03]  /*f650*/  ISETP.NE.U32.AND P2, PT, R235, RZ, PT ;  /* 0x000000ffeb00720c */ /* 0x000fc60003f45070 */
[----:B------:R-:W4:Y:S01]  /*f660*/  LDL.LU R235, [R1+0x334] ;  /* 0x0003340001eb7983 */ /* 0x000f220000300800 */
[----:B------:R-:W-:Y:S01]  /*f670*/  ISETP.NE.U32.AND P0, PT, R10, RZ, PT ;  /* 0x000000ff0a00720c */ /* 0x000fe20003f05070 */
[----:B------:R-:W-:-:S04]  /*f680*/  IMAD.WIDE R228, R5, 0x4, R228 ;  /* 0x0000000405e47825 */ /* 0x000fc800078e02e4 */
[----:B------:R-:W-:Y:S01]  /*f690*/  IMAD.WIDE R8, R5, 0x4, R8 ;  /* 0x0000000405087825 */ /* 0x000fe200078e0208 */
[----:B------:R1:W-:Y:S07]  /*f6a0*/  STL.64 [R1+0x150], R228 ;  /* 0x000150e401007387 */ /* 0x0003ee0000100a00 */
[----:B------:R-:W-:Y:S01]  /*f6b0*/  LDGSTS.E [R250+0x5a008], desc[UR16][R228.64], P0 ;  /* 0x5a008000e4fa7fae */ /* 0x000fe20008121850 */
[----:B------:R-:W-:-:S03]  /*f6c0*/  LOP3.LUT P0, RZ, R242, 0x100, RZ, 0xc0, !PT ;  /* 0x00000100f2ff7812 */ /* 0x000fc6000780c0ff */
[----:B------:R1:W-:Y:S01]  /*f6d0*/  LDGSTS.E [R251+0x58000], desc[UR16][R8.64], P2 ;  /* 0x5800000008fb7fae */ /* 0x0003e20009121850 */
[----:B------:R-:W-:-:S03]  /*f6e0*/  ISETP.NE.U32.AND P2, PT, R11, RZ, PT ;  /* 0x000000ff0b00720c */ /* 0x000fc60003f45070 */
[----:B------:R1:W-:Y:S04]  /*f6f0*/  STL.64 [R1+0x1b0], R8 ;  /* 0x0001b00801007387 */ /* 0x0003e80000100a00 */
[----:B---3--:R-:W3:Y:S04]  /*f700*/  LDL.LU.64 R232, [R1+0x180] ;  /* 0x0001800001e87983 */ /* 0x008ee80000300a00 */
[----:B-1----:R-:W3:Y:S01]  /*f710*/  LDL.LU.64 R228, [R1+0x178] ;  /* 0x0001780001e47983 */ /* 0x002ee20000300a00 */
[----:B------:R-:W-:-:S05]  /*f720*/  IMAD.WIDE R8, R5, 0x4, R20 ;  /* 0x0000000405087825 */ /* 0x000fca00078e0214 */
[----:B------:R1:W-:Y:S04]  /*f730*/  STL.64 [R1+0x1a8], R8 ;  /* 0x0001a80801007387 */ /* 0x0003e80000100a00 */
[----:B------:R1:W-:Y:S01]  /*f740*/  LDGSTS.E [R251+0x58008], desc[UR16][R8.64], P0 ;  /* 0x5800800008fb7fae */ /* 0x0003e20008121850 */
[----:B------:R-:W-:-:S04]  /*f750*/  IMAD.WIDE R2, R5, 0x4, R2 ;  /* 0x0000000405027825 */ /* 0x000fc800078e0202 */
[----:B-1----:R-:W-:-:S05]  /*f760*/  IMAD.WIDE R8, R5, 0x4, R194 ;  /* 0x0000000405087825 */ /* 0x002fca00078e02c2 */
[----:B------:R1:W-:Y:S04]  /*f770*/  STL.64 [R1+0x1a0], R8 ;  /* 0x0001a00801007387 */ /* 0x0003e80000100a00 */
[----:B------:R-:W-:Y:S04]  /*f780*/  LDGSTS.E [R251+0x5a000], desc[UR16][R8.64], P2 ;  /* 0x5a00000008fb7fae */ /* 0x000fe80009121850 */
[----:B-1----:R-:W3:Y:S04]  /*f790*/  LDL.LU R8, [R1+0x33c] ;  /* 0x00033c0001087983 */ /* 0x002ee80000300800 */
[----:B------:R-:W3:Y:S04]  /*f7a0*/  LDL.LU R9, [R1+0x338] ;  /* 0x0003380001097983 */ /* 0x000ee80000300800 */
[----:B------:R-:W3:Y:S04]  /*f7b0*/  LDL.LU.64 R10, [R1+0x170] ;  /* 0x00017000010a7983 */ /* 0x000ee80000300a00 */
[----:B------:R-:W3:Y:S04]  /*f7c0*/  LDL.LU.64 R20, [R1+0x138] ;  /* 0x0001380001147983 */ /* 0x000ee80000300a00 */
[----:B------:R-:W-:Y:S04]  /*f7d0*/  STL.64 [R1+0x838], R250 ;  /* 0x000838fa01007387 */ /* 0x000fe80000100a00 */
[----:B------:R2:W-:Y:S04]  /*f7e0*/  STL.64 [R1+0x830], R2 ;  /* 0x0008300201007387 */ /* 0x0005e80000100a00 */
[----:B------:R-:W3:Y:S04]  /*f7f0*/  LDL.LU.64 R248, [R1+0x120] ;  /* 0x0001200001f87983 */ /* 0x000ee80000300a00 */
[----:B------:R-:W3:Y:S01]  /*f800*/  LDL.LU.64 R194, [R1+0x118] ;  /* 0x0001180001c27983 */ /* 0x000ee20000300a00 */
[----:B------:R-:W-:-:S02]  /*f810*/  ISETP.NE.U32.AND P2, PT, R234, RZ, PT ;  /* 0x000000ffea00720c */ /* 0x000fc40003f45070 */
[----:B------:R-:W-:Y:S01]  /*f820*/  SHF.R.U32.HI R0, RZ, 0x6, R0 ;  /* 0x00000006ff007819 */ /* 0x000fe20000011600 */
[----:B------:R2:W-:Y:S01]  /*f830*/  LDGSTS.E [R251+0x5a008], desc[UR16][R2.64], P1 ;  /* 0x5a00800002fb7fae */ /* 0x0005e20008921850 */
[----:B------:R-:W-:Y:S02]  /*f840*/  IMAD.WIDE R188, R5, 0x4, R188 ;  /* 0x0000000405bc7825 */ /* 0x000fe400078e02bc */
[----:B------:R-:W-:-:S04]  /*f850*/  SGXT.U32 R0, R0, 0x1 ;  /* 0x000000010000781a */ /* 0x000fc80000000000 */
[----:B------:R-:W-:Y:S01]  /*f860*/  LOP3.LUT R234, R0, 0x2, RZ, 0xfc, !PT ;  /* 0x0000000200ea7812 */ /* 0x000fe200078efcff */
[----:B------:R1:W-:Y:S04]  /*f870*/  STL.64 [R1+0x840], R188 ;  /* 0x000840bc01007387 */ /* 0x0003e80000100a00 */
[----:B------:R3:W-:Y:S01]  /*f880*/  LDGSTS.E [R245+0x58000], desc[UR16][R188.64], P2 ;  /* 0x58000000bcf57fae */ /* 0x0007e20009121850 */
[----:B------:R-:W-:Y:S01]  /*f890*/  ISETP.GE.AND P2, PT, R234, UR4, PT ;  /* 0x00000004ea007c0c */ /* 0x000fe2000bf46270 */
[----:B--2---:R-:W-:-:S05]  /*f8a0*/  IMAD.WIDE R2, R5, 0x4, R236 ;  /* 0x0000000405027825 */ /* 0x004fca00078e02ec */
[----:B------:R2:W-:Y:S04]  /*f8b0*/  STL.64 [R1+0x168], R2 ;  /* 0x0001680201007387 */ /* 0x0005e80000100a00 */
[----:B------:R2:W-:Y:S01]  /*f8c0*/  LDGSTS.E [R245+0x58008], desc[UR16][R2.64], P3 ;  /* 0x5800800002f57fae */ /* 0x0005e20009921850 */
[----:B----4-:R-:W-:-:S03]  /*f8d0*/  ISETP.NE.U32.AND P3, PT, R235, RZ, PT ;  /* 0x000000ffeb00720c */ /* 0x010fc60003f65070 */
[----:B------:R-:W4:Y:S04]  /*f8e0*/  LDL.LU.64 R246, [R1+0x100] ;  /* 0x0001000001f67983 */ /* 0x000f280000300a00 */
[----:B------:R-:W4:Y:S04]  /*f8f0*/  LDL.LU.64 R234, [R1+0xf8] ;  /* 0x0000f80001ea7983 */ /* 0x000f280000300a00 */
[----:B-1----:R-:W4:Y:S04]  /*f900*/  LDL.LU.64 R188, [R1+0xe8] ;  /* 0x0000e80001bc7983 */ /* 0x002f280000300a00 */
[----:B------:R-:W4:Y:S01]  /*f910*/  LDL.LU.64 R236, [R1+0xe0] ;  /* 0x0000e00001ec7983 */ /* 0x000f220000300a00 */
[----:B---3--:R-:W-:-:S03]  /*f920*/  IMAD.WIDE R232, R5, 0x4, R232 ;  /* 0x0000000405e87825 */ /* 0x008fc600078e02e8 */
[----:B--2---:R-:W2:Y:S01]  /*f930*/  LDL.LU.64 R2, [R1+0xd8] ;  /* 0x0000d80001027983 */ /* 0x004ea20000300a00 */
[----:B------:R-:W-:-:S03]  /*f940*/  IMAD.WIDE R228, R5, 0x4, R228 ;  /* 0x0000000405e47825 */ /* 0x000fc600078e02e4 */
[----:B------:R1:W-:Y:S01]  /*f950*/  STL.64 [R1+0x148], R232 ;  /* 0x000148e801007387 */ /* 0x0003e20000100a00 */
[C---:B------:R-:W-:Y:S02]  /*f960*/  LOP3.LUT P0, RZ, R242.reuse, 0x80, RZ, 0xc0, !PT ;  /* 0x00000080f2ff7812 */ /* 0x040fe4000780c0ff */
[----:B------:R-:W-:Y:S01]  /*f970*/  LOP3.LUT P1, RZ, R242, 0x40, RZ, 0xc0, !PT ;  /* 0x00000040f2ff7812 */ /* 0x000fe2000782c0ff */
[----:B------:R3:W-:Y:S01]  /*f980*/  LDGSTS.E [R245+0x5a000], desc[UR16][R232.64], P4 ;  /* 0x5a000000e8f57fae */ /* 0x0007e2000a121850 */
[----:B------:R-:W-:-:S03]  /*f990*/  SEL R242, RZ, 0x4, P2 ;  /* 0x00000004fff27807 */ /* 0x000fc60001000000 */
[----:B------:R-:W3:Y:S01]  /*f9a0*/  LDL.LU.64 R250, [R1+0xd0] ;  /* 0x0000d00001fa7983 */ /* 0x000ee20000300a00 */
[----:B------:R-:W-:-:S03]  /*f9b0*/  IMAD.WIDE R12, R6, 0x4, R12 ;  /* 0x00000004060c7825 */ /* 0x000fc600078e020c */
[----:B------:R3:W-:Y:S04]  /*f9c0*/  LDGSTS.E [R245+0x5a008], desc[UR16][R228.64], P5 ;  /* 0x5a008000e4f57fae */ /* 0x0007e8000a921850 */
[----:B-1----:R-:W3:Y:S04]  /*f9d0*/  LDL.LU.64 R232, [R1+0xc8] ;  /* 0x0000c80001e87983 */ /* 0x002ee80000300a00 */
[----:B------:R1:W-:Y:S01]  /*f9e0*/  STL.64 [R1+0x140], R228 ;  /* 0x000140e401007387 */ /* 0x0003e20000100a00 */
[----:B------:R-:W-:-:S04]  /*f9f0*/  IMAD.WIDE R202, R6, 0x4, R202 ;  /* 0x0000000406ca7825 */ /* 0x000fc800078e02ca */
[C---:B------:R-:W-:Y:S01]  /*fa00*/  IMAD.WIDE R184, R6.reuse, 0x4, R184 ;  /* 0x0000000406b87825 */ /* 0x040fe200078e02b8 */
[----:B-1----:R-:W3:Y:S03]  /*fa10*/  LDL.LU.64 R228, [R1+0xc0] ;  /* 0x0000c00001e47983 */ /* 0x002ee60000300a00 */
[----:B------:R-:W-:Y:S01]  /*fa20*/  IMAD.WIDE R176, R6, 0x4, R176 ;  /* 0x0000000406b07825 */ /* 0x000fe200078e02b0 */
[----:B------:R-:W-:Y:S02]  /*fa30*/  ISETP.NE.U32.AND P2, PT, R8, RZ, PT ;  /* 0x000000ff0800720c */ /* 0x000fe40003f45070 */
[----:B------:R-:W-:Y:S02]  /*fa40*/  ISETP.NE.U32.AND P4, PT, R9, RZ, PT ;  /* 0x000000ff0900720c */ /* 0x000fe40003f85070 */
[----:B------:R-:W3:Y:S01]  /*fa50*/  LDL.LU.64 R8, [R1+0xb8] ;  /* 0x0000b80001087983 */ /* 0x000ee20000300a00 */
[----:B------:R-:W-:-:S04]  /*fa60*/  IMAD.WIDE R10, R5, 0x4, R10 ;  /* 0x00000004050a7825 */ /* 0x000fc800078e020a */
[C---:B------:R-:W-:Y:S01]  /*fa70*/  IMAD.WIDE R20, R6.reuse, 0x4, R20 ;  /* 0x0000000406147825 */ /* 0x040fe200078e0214 */
[----:B------:R1:W-:Y:S04]  /*fa80*/  STL.64 [R1+0x160], R10 ;  /* 0x0001600a01007387 */ /* 0x0003e80000100a00 */
[----:B------:R3:W-:Y:S04]  /*fa90*/  LDGSTS.E [R244+0x58000], desc[UR16][R10.64], P6 ;  /* 0x580000000af47fae */ /* 0x0007e8000b121850 */
[----:B-1----:R-:W3:Y:S01]  /*faa0*/  LDL.LU.64 R10, [R1+0xb0] ;  /* 0x0000b000010a7983 */ /* 0x002ee20000300a00 */
[----:B------:R-:W-:-:S03]  /*fab0*/  IMAD.WIDE R194, R6, 0x4, R194 ;  /* 0x0000000406c27825 */ /* 0x000fc600078e02c2 */
[----:B------:R1:W-:Y:S01]  /*fac0*/  STL.64 [R1+0x138], R20 ;  /* 0x0001381401007387 */ /* 0x0003e20000100a00 */
[----:B------:R-:W-:-:S03]  /*fad0*/  IMAD.WIDE R248, R6, 0x4, R248 ;  /* 0x0000000406f87825 */ /* 0x000fc600078e02f8 */
[----:B-1----:R-:W3:Y:S04]  /*fae0*/  LDL.LU.64 R20, [R1+0x8b0] ;  /* 0x0008b00001147983 */ /* 0x002ee80000300a00 */
[----:B------:R1:W-:Y:S04]  /*faf0*/  STL.64 [R1+0x130], R12 ;  /* 0x0001300c01007387 */ /* 0x0003e80000100a00 */
        /* <DEDUP_REMOVED lines=9> */
[----:B------:R-:W-:Y:S04]  /*fb90*/  STL.64 [R1+0x120], R248 ;  /* 0x000120f801007387 */ /* 0x000fe80000100a00 */
[----:B------:R1:W-:Y:S04]  /*fba0*/  STL.64 [R1+0x848], R248 ;  /* 0x000848f801007387 */ /* 0x0003e80000100a00 */
[----:B-1----:R-:W3:Y:S01]  /*fbb0*/  LDL.LU.64 R248, [R1+0xf0] ;  /* 0x0000f00001f87983 */ /* 0x002ee20000300a00 */
[----:B----4-:R-:W-:-:S05]  /*fbc0*/  IMAD.WIDE R234, R6, 0x4, R234 ;  /* 0x0000000406ea7825 */ /* 0x010fca00078e02ea */
[----:B------:R1:W-:Y:S04]  /*fbd0*/  STL.64 [R1+0xf8], R234 ;  /* 0x0000f8ea01007387 */ /* 0x0003e80000100a00 */
[----:B-1----:R-:W4:Y:S01]  /*fbe0*/  LDL.LU.64 R234, [R1+0x880] ;  /* 0x0008800001ea7983 */ /* 0x002f220000300a00 */
[----:B------:R-:W-:-:S04]  /*fbf0*/  IMAD.WIDE R246, R6, 0x4, R246 ;  /* 0x0000000406f67825 */ /* 0x000fc800078e02f6 */
[C---:B------:R-:W-:Y:S01]  /*fc00*/  IMAD.WIDE R188, R6.reuse, 0x4, R188 ;  /* 0x0000000406bc7825 */ /* 0x040fe200078e02bc */
[----:B------:R-:W-:Y:S03]  /*fc10*/  STL.64 [R1+0x100], R246 ;  /* 0x000100f601007387 */ /* 0x000fe60000100a00 */
[----:B--2---:R-:W-:-:S04]  /*fc20*/  IMAD.WIDE R2, R6, 0x4, R2 ;  /* 0x0000000406027825 */ /* 0x004fc800078e0202 */
[----:B------:R-:W-:-:S04]  /*fc30*/  IMAD.WIDE R236, R6, 0x4, R236 ;  /* 0x0000000406ec7825 */ /* 0x000fc800078e02ec */
[----:B---3--:R-:W-:-:S05]  /*fc40*/  IMAD.WIDE R248, R6, 0x4, R248 ;  /* 0x0000000406f87825 */ /* 0x008fca00078e02f8 */
[----:B------:R-:W-:Y:S04]  /*fc50*/  STL.64 [R1+0xf0], R248 ;  /* 0x0000f0f801007387 */ /* 0x000fe80000100a00 */
[----:B------:R-:W-:Y:S04]  /*fc60*/  STL.64 [R1+0x850], R246 ;  /* 0x000850f601007387 */ /* 0x000fe80000100a00 */
[----:B------:R-:W-:Y:S04]  /*fc70*/  STL.64 [R1+0xe8], R188 ;  /* 0x0000e8bc01007387 */ /* 0x000fe80000100a00 */
[----:B------:R1:W-:Y:S04]  /*fc80*/  STL.64 [R1+0x858], R188 ;  /* 0x000858bc01007387 */ /* 0x0003e80000100a00 */
[----:B------:R2:W-:Y:S04]  /*fc90*/  STL.64 [R1+0xa0], R2 ;  /* 0x0000a00201007387 */ /* 0x0005e80000100a00 */
[----:B------:R-:W-:Y:S01]  /*fca0*/  STL.64 [R1+0xe0], R236 ;  /* 0x0000e0ec01007387 */ /* 0x000fe20000100a00 */
[----:B-1----:R-:W-:-:S03]  /*fcb0*/  IMAD.WIDE R188, R6, 0x4, R250 ;  /* 0x0000000406bc7825 */ /* 0x002fc600078e02fa */
[----:B------:R1:W-:Y:S01]  /*fcc0*/  STL.64 [R1+0x860], R236 ;  /* 0x000860ec01007387 */ /* 0x0003e20000100a00 */
[----:B------:R-:W-:-:S03]  /*fcd0*/  IMAD.WIDE R250, R6, 0x4, R232 ;  /* 0x0000000406fa7825 */ /* 0x000fc600078e02e8 */
[----:B------:R-:W-:Y:S04]  /*fce0*/  STL.64 [R1+0xd0], R188 ;  /* 0x0000d0bc01007387 */ /* 0x000fe80000100a00 */
[----:B------:R3:W-:Y:S01]  /*fcf0*/  STL.64 [R1+0x870], R188 ;  /* 0x000870bc01007387 */ /* 0x0007e20000100a00 */
[----:B------:R-:W-:-:S03]  /*fd00*/  IMAD.WIDE R232, R6, 0x4, R228 ;  /* 0x0000000406e87825 */ /* 0x000fc600078e02e4 */
[----:B------:R-:W-:Y:S01]  /*fd10*/  STL.64 [R1+0xc8], R250 ;  /* 0x0000c8fa01007387 */ /* 0x000fe20000100a00 */
[----:B------:R-:W-:-:S03]  /*fd20*/  IMAD.WIDE R246, R6, 0x4, R10 ;  /* 0x0000000406f67825 */ /* 0x000fc600078e020a */
[----:B------:R3:W-:Y:S01]  /*fd30*/  STL.64 [R1+0x878], R250 ;  /* 0x000878fa01007387 */ /* 0x0007e20000100a00 */
[----:B--2---:R-:W-:-:S03]  /*fd40*/  IMAD.WIDE R2, R6, 0x4, R240 ;  /* 0x0000000406027825 */ /* 0x004fc600078e02f0 */
[----:B-1----:R-:W2:Y:S01]  /*fd50*/  LDL.64 R236, [R1+0xa0] ;  /* 0x0000a00001ec7983 */ /* 0x002ea20000100a00 */
[----:B---3--:R-:W-:-:S04]  /*fd60*/  IMAD.WIDE R188, R6, 0x4, R8 ;  /* 0x0000000406bc7825 */ /* 0x008fc800078e0208 */
[C---:B------:R-:W-:Y:S01]  /*fd70*/  IMAD.WIDE R228, R6.reuse, 0x4, R238 ;  /* 0x0000000406e47825 */ /* 0x040fe200078e02ee */
[----:B------:R-:W3:Y:S04]  /*fd80*/  LDL.64 R250, [R1+0x138] ;  /* 0x0001380001fa7983 */ /* 0x000ee80000100a00 */
[----:B------:R1:W-:Y:S04]  /*fd90*/  STL.64 [R1+0x90], R188 ;  /* 0x000090bc01007387 */ /* 0x0003e80000100a00 */
[----:B------:R-:W-:Y:S01]  /*fda0*/  STL.64 [R1+0xa8], R232 ;  /* 0x0000a8e801007387 */ /* 0x000fe20000100a00 */
[----:B------:R-:W-:-:S03]  /*fdb0*/  IMAD.WIDE R240, R6, 0x4, R220 ;  /* 0x0000000406f07825 */ /* 0x000fc600078e02dc */
[----:B------:R-:W-:Y:S04]  /*fdc0*/  STL.64 [R1+0x98], R246 ;  /* 0x000098f601007387 */ /* 0x000fe80000100a00 */
[----:B------:R-:W-:Y:S01]  /*fdd0*/  STL.64 [R1+0x88], R2 ;  /* 0x0000880201007387 */ /* 0x000fe20000100a00 */
[----:B----4-:R-:W-:-:S05]  /*fde0*/  IMAD.WIDE R10, R6, 0x4, R234 ;  /* 0x00000004060a7825 */ /* 0x010fca00078e02ea */
[----:B------:R4:W-:Y:S04]  /*fdf0*/  STL.64 [R1+0x60], R10 ;  /* 0x0000600a01007387 */ /* 0x0009e80000100a00 */
[----:B------:R-:W-:Y:S04]  /*fe00*/  STL.64 [R1+0x68], R228 ;  /* 0x000068e401007387 */ /* 0x000fe80000100a00 */
[----:B------:R-:W4:Y:S01]  /*fe10*/  LDL.LU.64 R220, [R1+0x258] ;  /* 0x0002580001dc7983 */ /* 0x000f220000300a00 */
[----:B------:R-:W-:-:S04]  /*fe20*/  IMAD.WIDE R248, R6, 0x4, R230 ;  /* 0x0000000406f87825 */ /* 0x000fc800078e02e6 */
[C---:B------:R-:W-:Y:S01]  /*fe30*/  IMAD.WIDE R8, R6.reuse, 0x4, R222 ;  /* 0x0000000406087825 */ /* 0x040fe200078e02de */
[----:B------:R1:W-:Y:S03]  /*fe40*/  STL.64 [R1+0x50], R248 ;  /* 0x000050f801007387 */ /* 0x0003e60000100a00 */
[C---:B------:R-:W-:Y:S02]  /*fe50*/  IMAD.WIDE R238, R6.reuse, 0x4, R176 ;  /* 0x0000000406ee7825 */ /* 0x040fe400078e02b0 */
[----:B------:R-:W2:Y:S02]  /*fe60*/  LDL.LU.64 R176, [R1+0x268] ;  /* 0x0002680001b07983 */ /* 0x000ea40000300a00 */
[C---:B------:R-:W-:Y:S02]  /*fe70*/  IMAD.WIDE R234, R6.reuse, 0x4, R178 ;  /* 0x0000000406ea7825 */ /* 0x040fe400078e02b2 */
[----:B------:R1:W-:Y:S04]  /*fe80*/  STL.64 [R1+0x48], R8 ;  /* 0x0000480801007387 */ /* 0x0003e80000100a00 */
[----:B------:R-:W3:Y:S01]  /*fe90*/  LDL.LU.64 R178, [R1+0x260] ;  /* 0x0002600001b27983 */ /* 0x000ee20000300a00 */
[----:B------:R-:W-:-:S04]  /*fea0*/  IMAD.WIDE R230, R6, 0x4, R180 ;  /* 0x0000000406e67825 */ /* 0x000fc800078e02b4 */
[----:B------:R-:W-:-:S04]  /*feb0*/  IMAD.WIDE R222, R6, 0x4, R182 ;  /* 0x0000000406de7825 */ /* 0x000fc800078e02b6 */
[----:B------:R-:W-:Y:S02]  /*fec0*/  IMAD.WIDE R182, R6, 0x4, R224 ;  /* 0x0000000406b67825 */ /* 0x000fe400078e02e0 */
[----:B------:R-:W3:Y:S02]  /*fed0*/  LDL.64 R224, [R1+0xf8] ;  /* 0x0000f80001e07983 */ /* 0x000ee40000100a00 */
[----:B----4-:R-:W-:-:S04]  /*fee0*/  IMAD.WIDE R180, R5, 0x4, R220 ;  /* 0x0000000405b47825 */ /* 0x010fc800078e02dc */
[C---:B------:R-:W-:Y:S02]  /*fef0*/  IMAD.WIDE R220, R5.reuse, 0x4, R226 ;  /* 0x0000000405dc7825 */ /* 0x040fe400078e02e2 */
[----:B------:R-:W4:Y:S02]  /*ff00*/  LDL.64 R226, [R1+0x118] ;  /* 0x0001180001e27983 */ /* 0x000f240000100a00 */
[----:B--2---:R-:W-:-:S05]  /*ff10*/  IMAD.WIDE R176, R5, 0x4, R176 ;  /* 0x0000000405b07825 */ /* 0x004fca00078e02b0 */
[----:B------:R-:W-:Y:S01]  /*ff20*/  LDGSTS.E [R244+0x58008], desc[UR16][R176.64], P3 ;  /* 0x58008000b0f47fae */ /* 0x000fe20009921850 */
[----:B---3--:R-:W-:-:S05]  /*ff30*/  IMAD.WIDE R178, R5, 0x4, R178 ;  /* 0x0000000405b27825 */ /* 0x008fca00078e02b2 */
[----:B------:R-:W-:Y:S04]  /*ff40*/  LDGSTS.E [R244+0x5a000], desc[UR16][R178.64], P2 ;  /* 0x5a000000b2f47fae */ /* 0x000fe80009121850 */
[----:B------:R-:W-:Y:S04]  /*ff50*/  LDGSTS.E [R244+0x5a008], desc[UR16][R180.64], P4 ;  /* 0x5a008000b4f47fae */ /* 0x000fe8000a121850 */
[----:B------:R-:W0:Y:S04]  /*ff60*/  LDGDEPBAR ;  /* 0x00000000000079af */ /* 0x000e280000000000 */
[----:B------:R-:W-:Y:S04]  /*ff70*/  LDGSTS.E [R243+0x20000], desc[UR16][R250.64], P1 ;  /* 0x20000000faf37fae */ /* 0x000fe80008921850 */
[----:B------:R-:W2:Y:S04]  /*ff80*/  LDL.LU.64 R250, [R1+0x878] ;  /* 0x0008780001fa7983 */ /* 0x000ea80000300a00 */
[----:B----4-:R-:W-:Y:S04]  /*ff90*/  LDGSTS.E [R243+0x20400], desc[UR16][R226.64], P1 ;  /* 0x20400000e2f37fae */ /* 0x010fe80008921850 */
[----:B------:R-:W-:Y:S04]  /*ffa0*/  LDGSTS.E [R243+0x20800], desc[UR16][R224.64], P1 ;  /* 0x20800000e0f37fae */ /* 0x000fe80008921850 */
[----:B------:R-:W-:Y:S04]  /*ffb0*/  LDGSTS.E [R243+0x20c00], desc[UR16][R236.64], P1 ;  /* 0x20c00000ecf37fae */ /* 0x000fe80008921850 */
[----:B------:R-:W3:Y:S04]  /*ffc0*/  LDL.64 R226, [R1+0x110] ;  /* 0x0001100001e27983 */ /* 0x000ee80000100a00 */
[----:B------:R-:W4:Y:S04]  /*ffd0*/  LDL.64 R224, [R1+0xf0] ;  /* 0x0000f00001e07983 */ /* 0x000f280000100a00 */
[----:B------:R-:W2:Y:S04]  /*ffe0*/  LDL.64 R236, [R1+0x130] ;  /* 0x0001300001ec7983 */ /* 0x000ea80000100a00 */
[----:B------:R-:W-:Y:S04]  /*fff0*/  LDGSTS.E [R243+0x21000], desc[UR16][R188.64], P1 ;  /* 0x21000000bcf37fae */ /* 0x000fe80008921850 */
[----:B------:R-:W-:Y:S01]  /*10000*/  LDGSTS.E [R243+0x21400], desc[UR16][R10.64], P1 ;  /* 0x214000000af37fae */ /* 0x000fe20008921850 */
[----:B------:R-:W-:-:S03]  /*10010*/  IMAD.WIDE R184, R6, 0x4, R184 ;  /* 0x0000000406b87825 */ /* 0x000fc600078e02b8 */
[----:B------:R-:W-:Y:S04]  /*10020*/  LDGSTS.E [R243+0x21800], desc[UR16][R238.64], P1 ;  /* 0x21800000eef37fae */ /* 0x000fe80008921850 */
[----:B-1----:R-:W4:Y:S04]  /*10030*/  LDL.LU.64 R188, [R1+0x870] ;  /* 0x0008700001bc7983 */ /* 0x002f280000300a00 */
        /* <DEDUP_REMOVED lines=50> */
[----:B--2---:R-:W-:Y:S04]  /*10360*/  LDGSTS.E [R11+0x20100], desc[UR16][R236.64], P1 ;  /* 0x20100000ec0b7fae */ /* 0x004fe80008921850 */
[----:B---3--:R-:W-:Y:S04]  /*10370*/  LDGSTS.E [R11+0x20500], desc[UR16][R226.64], P1 ;  /* 0x20500000e20b7fae */ /* 0x008fe80008921850 */
[----:B----4-:R-:W-:Y:S04]  /*10380*/  LDGSTS.E [R11+0x20900], desc[UR16][R224.64], P1 ;  /* 0x20900000e00b7fae */ /* 0x010fe80008921850 */
[----:B------:R-:W2:Y:S04]  /*10390*/  LDL.LU.64 R236, [R1+0x860] ;  /* 0x0008600001ec7983 */ /* 0x000ea80000300a00 */
[----:B------:R-:W3:Y:S04]  /*103a0*/  LDL.64 R226, [R1+0x128] ;  /* 0x0001280001e27983 */ /* 0x000ee80000100a00 */
[----:B------:R-:W4:Y:S04]  /*103b0*/  LDL.64 R224, [R1+0x108] ;  /* 0x0001080001e07983 */ /* 0x000f280000100a00 */
[----:B------:R-:W-:Y:S01]  /*103c0*/  LDGSTS.E [R11+0x20d00], desc[UR16][R188.64], P1 ;  /* 0x20d00000bc0b7fae */ /* 0x000fe20008921850 */
[----:B------:R-:W-:-:S03]  /*103d0*/  IMAD.WIDE R186, R6, 0x4, R186 ;  /* 0x0000000406ba7825 */ /* 0x000fc600078e02ba */
[----:B------:R-:W-:Y:S01]  /*103e0*/  LDGSTS.E [R11+0x21100], desc[UR16][R246.64], P1 ;  /* 0x21100000f60b7fae */ /* 0x000fe20008921850 */
[----:B------:R-:W-:-:S03]  /*103f0*/  IMAD.WIDE R196, R6, 0x4, R196 ;  /* 0x0000000406c47825 */ /* 0x000fc600078e02c4 */
[----:B------:R-:W-:Y:S04]  /*10400*/  LDGSTS.E [R11+0x21500], desc[UR16][R248.64], P1 ;  /* 0x21500000f80b7fae */ /* 0x000fe80008921850 */
        /* <DEDUP_REMOVED lines=50> */
[----:B------:R-:W2:Y:S04]  /*10730*/  LDL.LU.64 R246, [R1+0x850] ;  /* 0x0008500001f67983 */ /* 0x000ea80000300a00 */
[----:B------:R-:W2:Y:S04]  /*10740*/  LDL.LU.64 R248, [R1+0x848] ;  /* 0x0008480001f87983 */ /* 0x000ea80000300a00 */
[----:B---3--:R1:W-:Y:S04]  /*10750*/  LDGSTS.E [R10+0x20200], desc[UR16][R226.64], P1 ;  /* 0x20200000e20a7fae */ /* 0x0083e80008921850 */
[----:B----4-:R-:W-:Y:S04]  /*10760*/  LDGSTS.E [R10+0x20600], desc[UR16][R224.64], P1 ;  /* 0x20600000e00a7fae */ /* 0x010fe80008921850 */
[----:B--2---:R-:W-:Y:S04]  /*10770*/  LDGSTS.E [R10+0x20a00], desc[UR16][R188.64], P1 ;  /* 0x20a00000bc0a7fae */ /* 0x004fe80008921850 */
[----:B------:R-:W-:Y:S04]  /*10780*/  LDGSTS.E [R10+0x20e00], desc[UR16][R250.64], P1 ;  /* 0x20e00000fa0a7fae */ /* 0x000fe80008921850 */
[----:B------:R-:W-:Y:S04]  /*10790*/  LDGSTS.E [R10+0x21200], desc[UR16][R2.64], P1 ;  /* 0x21200000020a7fae */ /* 0x000fe80008921850 */
[----:B------:R-:W2:Y:S04]  /*107a0*/  LDL.LU.64 R188, [R1+0x840] ;  /* 0x0008400001bc7983 */ /* 0x000ea80000300a00 */
[----:B------:R-:W3:Y:S04]  /*107b0*/  LDL.LU.64 R250, [R1+0x838] ;  /* 0x0008380001fa7983 */ /* 0x000ee80000300a00 */
[----:B------:R-:W4:Y:S04]  /*107c0*/  LDL.LU.64 R2, [R1+0x830] ;  /* 0x0008300001027983 */ /* 0x000f280000300a00 */
        /* <DEDUP_REMOVED lines=54> */
[----:B------:R-:W-:Y:S04]  /*10b30*/  LDGSTS.E [R9+0x20700], desc[UR16][R246.64], P1 ;  /* 0x20700000f6097fae */ /* 0x000fe80008921850 */
[----:B------:R-:W-:Y:S04]  /*10b40*/  LDGSTS.E [R9+0x20b00], desc[UR16][R236.64], P1 ;  /* 0x20b00000ec097fae */ /* 0x000fe80008921850 */
[----:B------:R-:W2:Y:S04]  /*10b50*/  LDL.LU.64 R248, [R1+0x820] ;  /* 0x0008200001f87983 */ /* 0x000ea80000300a00 */
[----:B------:R-:W3:Y:S04]  /*10b60*/  LDL.LU.64 R246, [R1+0x818] ;  /* 0x0008180001f67983 */ /* 0x000ee80000300a00 */
[----:B------:R-:W4:Y:S04]  /*10b70*/  LDL.LU.64 R236, [R1+0x810] ;  /* 0x0008100001ec7983 */ /* 0x000f280000300a00 */
[----:B------:R-:W-:Y:S04]  /*10b80*/  LDGSTS.E [R9+0x20f00], desc[UR16][R232.64], P1 ;  /* 0x20f00000e8097fae */ /* 0x000fe80008921850 */
[----:B------:R-:W-:Y:S01]  /*10b90*/  LDGSTS.E [R9+0x21300], desc[UR16][R228.64], P1 ;  /* 0x21300000e4097fae */ /* 0x000fe20008921850 */
[----:B------:R-:W-:-:S03]  /*10ba0*/  IMAD.WIDE R192, R6, 0x4, R192 ;  /* 0x0000000406c07825 */ /* 0x000fc600078e02c0 */
[----:B------:R-:W-:Y:S04]  /*10bb0*/  LDGSTS.E [R9+0x21700], desc[UR16][R240.64], P1 ;  /* 0x21700000f0097fae */ /* 0x000fe80008921850 */
[----:B------:R-:W2:Y:S04]  /*10bc0*/  LDL.LU.64 R232, [R1+0x808] ;  /* 0x0008080001e87983 */ /* 0x000ea80000300a00 */
[----:B------:R-:W4:Y:S04]  /*10bd0*/  LDL.LU.64 R228, [R1+0x800] ;  /* 0x0008000001e47983 */ /* 0x000f280000300a00 */
[----:B------:R-:W2:Y:S01]  /*10be0*/  LDL.LU.64 R224, [R1] ;  /* 0x0000000001e07983 */ /* 0x000ea20000300a00 */
        /* <DEDUP_REMOVED lines=49> */
[----:B------:R-:W0:Y:S01]  /*10f00*/  LDGDEPBAR ;  /* 0x00000000000079af */ /* 0x000e220000000000 */
[----:B------:R-:W-:Y:S01]  /*10f10*/  BAR.SYNC.DEFER_BLOCKING 0x0 ;  /* 0x0000000000007b1d */ /* 0x000fe20000010000 */
[----:B------:R-:W-:-:S02]  /*10f20*/  ISETP.NE.U32.AND P6, PT, R252, RZ, PT ;  /* 0x000000fffc00720c */ /* 0x000fc40003fc5070 */
[----:B------:R-:W-:-:S04]  /*10f30*/  SEL R242, R242, RZ, P0 ;  /* 0x000000fff2f27207 */ /* 0x000fc80000000000 */
[----:B------:R-:W-:Y:S02]  /*10f40*/  ISETP.NE.U32.AND P5, PT, R242, RZ, PT ;  /* 0x000000fff200720c */ /* 0x000fe40003fa5070 */
[----:B-1----:R-:W-:-:S04]  /*10f50*/  LOP3.LUT R227, R0, 0x20, RZ, 0xfc, !PT ;  /* 0x0000002000e37812 */ /* 0x002fc800078efcff */
[----:B------:R-:W-:Y:S02]  /*10f60*/  ISETP.GE.AND P1, PT, R227, UR4, PT ;  /* 0x00000004e3007c0c */ /* 0x000fe4000bf26270 */
[C---:B------:R-:W-:Y:S02]  /*10f70*/  LOP3.LUT R242, R0.reuse, 0x22, RZ, 0xfc, !PT ;  /* 0x0000002200f27812 */ /* 0x040fe400078efcff */
[----:B------:R-:W-:Y:S01]  /*10f80*/  LOP3.LUT R227, R0, 0x4, RZ, 0xfc, !PT ;  /* 0x0000000400e37812 */ /* 0x000fe200078efcff */
[----:B------:R-:W-:Y:S01]  /*10f90*/  @!PT LDS RZ, [RZ] ;  /* 0x00000000fffff984 */ /* 0x000fe20000000800 */
[----:B------:R-:W-:Y:S01]  /*10fa0*/  @!PT LDS RZ, [RZ] ;  /* 0x00000000fffff984 */ /* 0x000fe20000000800 */
[----:B------:R-:W-:Y:S01]  /*10fb0*/  @!PT LDS RZ, [RZ] ;  /* 0x00000000fffff984 */ /* 0x000fe20000000800 */
[----:B---3--:R4:W-:Y:S02]  /*10fc0*/  LDGSTS.E [R246+0x5c000], desc[UR16][R220.64], P6 ;  /* 0x5c000000dcf67fae */ /* 0x0089e4000b121850 */
[----:B----4-:R-:W-:Y:S02]  /*10fd0*/  IMAD.WIDE R220, R5, 0x4, R228 ;  /* 0x0000000405dc7825 */ /* 0x010fe400078e02e4 */
[----:B------:R-:W3:Y:S04]  /*10fe0*/  LDL.LU.64 R228, [R1+0x10] ;  /* 0x0000100001e47983 */ /* 0x000ee80000300a00 */
[----:B------:R1:W-:Y:S02]  /*10ff0*/  LDGSTS.E [R246+0x5c008], desc[UR16][R220.64], P5 ;  /* 0x5c008000dcf67fae */ /* 0x0003e4000a921850 */
[----:B-1----:R-:W-:-:S02]  /*11000*/  SEL R220, RZ, 0x4, P1 ;  /* 0x00000004ffdc7807 */ /* 0x002fc40000800000 */
[----:B------:R-:W-:Y:S02]  /*11010*/  ISETP.GE.AND P1, PT, R242, UR4, PT ;  /* 0x00000004f2007c0c */ /* 0x000fe4000bf26270 */
[----:B------:R-:W-:-:S04]  /*11020*/  SEL R220, R220, RZ, P0 ;  /* 0x000000ffdcdc7207 */ /* 0x000fc80000000000 */
[----:B------:R-:W-:Y:S02]  /*11030*/  ISETP.NE.U32.AND P2, PT, R220, RZ, PT ;  /* 0x000000ffdc00720c */ /* 0x000fe40003f45070 */
[----:B------:R-:W-:-:S04]  /*11040*/  SEL R220, RZ, 0x4, P1 ;  /* 0x00000004ffdc7807 */ /* 0x000fc80000800000 */
[----:B------:R-:W-:-:S04]  /*11050*/  SEL R220, R220, RZ, P0 ;  /* 0x000000ffdcdc7207 */ /* 0x000fc80000000000 */
[----:B------:R-:W-:Y:S01]  /*11060*/  ISETP.NE.U32.AND P1, PT, R220, RZ, PT ;  /* 0x000000ffdc00720c */ /* 0x000fe20003f25070 */
[----:B--2---:R-:W-:-:S05]  /*11070*/  IMAD.WIDE R220, R5, 0x4, R232 ;  /* 0x0000000405dc7825 */ /* 0x004fca00078e02e8 */
[----:B------:R1:W-:Y:S01]  /*11080*/  LDGSTS.E [R246+0x5e000], desc[UR16][R220.64], P2 ;  /* 0x5e000000dcf67fae */ /* 0x0003e20009121850 */
[----:B------:R-:W-:Y:S01]  /*11090*/  LOP3.LUT R242, R0, 0x6, RZ, 0xfc, !PT ;  /* 0x0000000600f27812 */ /* 0x000fe200078efcff */
[----:B-1----:R-:W-:Y:S02]  /*110a0*/  IMAD.WIDE R220, R5, 0x4, R236 ;  /* 0x0000000405dc7825 */ /* 0x002fe400078e02ec */
[----:B------:R-:W2:Y:S04]  /*110b0*/  LDL.LU.64 R236, [R1+0x18] ;  /* 0x0000180001ec7983 */ /* 0x000ea80000300a00 */
[----:B------:R1:W-:Y:S01]  /*110c0*/  LDGSTS.E [R246+0x5e008], desc[UR16][R220.64], P1 ;  /* 0x5e008000dcf67fae */ /* 0x0003e20008921850 */
[----:B------:R-:W-:-:S03]  /*110d0*/  ISETP.GE.AND P1, PT, R227, UR4, PT ;  /* 0x00000004e3007c0c */ /* 0x000fc6000bf26270 */
[----:B------:R-:W4:Y:S04]  /*110e0*/  LDL.LU.64 R226, [R1+0x20] ;  /* 0x0000200001e27983 */ /* 0x000f280000300a00 */
[----:B------:R-:W4:Y:S01]  /*110f0*/  LDL.LU.64 R232, [R1+0x28] ;  /* 0x0000280001e87983 */ /* 0x000f220000300a00 */
[----:B-1----:R-:W-:Y:S02]  /*11100*/  SEL R220, RZ, 0x4, P1 ;  /* 0x00000004ffdc7807 */ /* 0x002fe40000800000 */
[----:B------:R-:W-:Y:S02]  /*11110*/  ISETP.GE.AND P1, PT, R242, UR4, PT ;  /* 0x00000004f2007c0c */ /* 0x000fe4000bf26270 */
[----:B------:R-:W-:-:S04]  /*11120*/  SEL R220, R220, RZ, P0 ;  /* 0x000000ffdcdc7207 */ /* 0x000fc80000000000 */
[----:B------:R-:W-:Y:S02]  /*11130*/  ISETP.NE.U32.AND P2, PT, R220, RZ, PT ;  /* 0x000000ffdc00720c */ /* 0x000fe40003f45070 */
[----:B------:R-:W-:-:S04]  /*11140*/  SEL R220, RZ, 0x4, P1 ;  /* 0x00000004ffdc7807 */ /* 0x000fc80000800000 */
[----:B------:R-:W-:-:S04]  /*11150*/  SEL R220, R220, RZ, P0 ;  /* 0x000000ffdcdc7207 */ /* 0x000fc80000000000 */
[----:B------:R-:W-:Y:S01]  /*11160*/  ISETP.NE.U32.AND P1, PT, R220, RZ, PT ;  /* 0x000000ffdc00720c */ /* 0x000fe20003f25070 */
[----:B------:R-:W-:-:S05]  /*11170*/  IMAD.WIDE R220, R5, 0x4, R224 ;  /* 0x0000000405dc7825 */ /* 0x000fca00078e02e0 */
[----:B------:R1:W-:Y:S04]  /*11180*/  LDGSTS.E [R247+0x5c000], desc[UR16][R220.64], P2 ;  /* 0x5c000000dcf77fae */ /* 0x0003e80009121850 */
[----:B------:R-:W1:Y:S01]  /*11190*/  LDL.LU.64 R220, [R1+0x8] ;  /* 0x0000080001dc7983 */ /* 0x000e620000300a00 */
[C---:B------:R-:W-:Y:S02]  /*111a0*/  LOP3.LUT R225, R0.reuse, 0x24, RZ, 0xfc, !PT ;  /* 0x0000002400e17812 */ /* 0x040fe400078efcff */
[C---:B------:R-:W-:Y:S02]  /*111b0*/  LOP3.LUT R242, R0.reuse, 0x26, RZ, 0xfc, !PT ;  /* 0x0000002600f27812 */ /* 0x040fe400078efcff */
[----:B------:R-:W-:Y:S01]  /*111c0*/  LOP3.LUT R252, R0, 0x8, RZ, 0xfc, !PT ;  /* 0x0000000800fc7812 */ /* 0x000fe200078efcff */
[----:B-1----:R-:W-:-:S05]  /*111d0*/  IMAD.WIDE R220, R5, 0x4, R220 ;  /* 0x0000000405dc7825 */ /* 0x002fca00078e02dc */
[----:B------:R1:W-:Y:S01]  /*111e0*/  LDGSTS.E [R247+0x5c008], desc[UR16][R220.64], P1 ;  /* 0x5c008000dcf77fae */ /* 0x0003e20008921850 */
[----:B------:R-:W-:-:S03]  /*111f0*/  ISETP.GE.AND P1, PT, R225, UR4, PT ;  /* 0x00000004e1007c0c */ /* 0x000fc6000bf26270 */
        /* <DEDUP_REMOVED lines=8> */
[C---:B---3--:R-:W-:Y:S02]  /*11280*/  IMAD.WIDE R220, R5.reuse, 0x4, R228 ;  /* 0x0000000405dc7825 */ /* 0x048fe400078e02e4 */
[----:B------:R-:W3:Y:S04]  /*11290*/  LDL.LU.64 R228, [R1+0x38] ;  /* 0x0000380001e47983 */ /* 0x000ee80000300a00 */
[----:B------:R2:W-:Y:S01]  /*112a0*/  LDGSTS.E [R247+0x5e000], desc[UR16][R220.64], P2 ;  /* 0x5e000000dcf77fae */ /* 0x0005e20009121850 */
[----:B------:R-:W-:Y:S01]  /*112b0*/  LOP3.LUT R242, R0, 0xa, RZ, 0xfc, !PT ;  /* 0x0000000a00f27812 */ /* 0x000fe200078efcff */
[----:B--2---:R-:W-:-:S05]  /*112c0*/  IMAD.WIDE R220, R5, 0x4, R236 ;  /* 0x0000000405dc7825 */ /* 0x004fca00078e02ec */
[----:B------:R1:W-:Y:S01]  /*112d0*/  LDGSTS.E [R247+0x5e008], desc[UR16][R220.64], P1 ;  /* 0x5e008000dcf77fae */ /* 0x0003e20008921850 */
[----:B------:R-:W-:-:S03]  /*112e0*/  ISETP.GE.AND P1, PT, R252, UR4, PT ;  /* 0x00000004fc007c0c */ /* 0x000fc6000bf26270 */
[----:B------:R-:W2:Y:S01]  /*112f0*/  LDL.LU.64 R246, [R1+0x40] ;  /* 0x0000400001f67983 */ /* 0x000ea20000300a00 */
[----:B-1----:R-:W-:-:S03]  /*11300*/  SEL R220, RZ, 0x4, P1 ;  /* 0x00000004ffdc7807 */ /* 0x002fc60000800000 */
[----:B------:R-:W2:Y:S01]  /*11310*/  LDL.LU.64 R236, [R1+0x58] ;  /* 0x0000580001ec7983 */ /* 0x000ea20000300a00 */
[----:B------:R-:W-:Y:S02]  /*11320*/  SEL R220, R220, RZ, P0 ;  /* 0x000000ffdcdc7207 */ /* 0x000fe40000000000 */
[----:B------:R-:W-:Y:S02]  /*11330*/  ISETP.GE.AND P1, PT, R242, UR4, PT ;  /* 0x00000004f2007c0c */ /* 0x000fe4000bf26270 */
[----:B------:R-:W-:Y:S02]  /*11340*/  ISETP.NE.U32.AND P2, PT, R220, RZ, PT ;  /* 0x000000ffdc00720c */ /* 0x000fe40003f45070 */
[----:B------:R-:W-:-:S04]  /*11350*/  SEL R220, RZ, 0x4, P1 ;  /* 0x00000004ffdc7807 */ /* 0x000fc80000800000 */
[----:B------:R-:W-:-:S04]  /*11360*/  SEL R220, R220, RZ, P0 ;  /* 0x000000ffdcdc7207 */ /* 0x000fc80000000000 */
[----:B------:R-:W-:Y:S01]  /*11370*/  ISETP.NE.U32.AND P1, PT, R220, RZ, PT ;  /* 0x000000ffdc00720c */ /* 0x000fe20003f25070 */
[----:B----4-:R-:W-:Y:S01]  /*11380*/  IMAD.WIDE R220, R5, 0x4, R226 ;  /* 0x0000000405dc7825 */ /* 0x010fe200078e02e2 */
[----:B------:R-:W-:-:S04]  /*11390*/  LOP3.LUT R227, R0, 0x28, RZ, 0xfc, !PT ;  /* 0x0000002800e37812 */ /* 0x000fc800078efcff */
[----:B------:R1:W-:Y:S02]  /*113a0*/  LDGSTS.E [R248+0x5c000], desc[UR16][R220.64], P2 ;  /* 0x5c000000dcf87fae */ /* 0x0003e40009121850 */
[----:B-1----:R-:W-:-:S05]  /*113b0*/  IMAD.WIDE R220, R5, 0x4, R232 ;  /* 0x0000000405dc7825 */ /* 0x002fca00078e02e8 */
[----:B------:R1:W-:Y:S01]  /*113c0*/  LDGSTS.E [R248+0x5c008], desc[UR16][R220.64], P1 ;  /* 0x5c008000dcf87fae */ /* 0x0003e20008921850 */
[----:B------:R-:W-:-:S03]  /*113d0*/  ISETP.GE.AND P1, PT, R227, UR4, PT ;  /* 0x00000004e3007c0c */ /* 0x000fc6000bf26270 */
[----:B------:R-:W4:Y:S04]  /*113e0*/  LDL.LU.64 R226, [R1+0x70] ;  /* 0x0000700001e27983 */ /* 0x000f280000300a00 */
[----:B------:R-:W4:Y:S01]  /*113f0*/  LDL.LU.64 R232, [R1+0x78] ;  /* 0x0000780001e87983 */ /* 0x000f220000300a00 */
[----:B------:R-:W-:Y:S02]  /*11400*/  LOP3.LUT R242, R0, 0x2a, RZ, 0xfc, !PT ;  /* 0x0000002a00f27812 */ /* 0x000fe400078efcff */
        /* <DEDUP_REMOVED lines=8> */
[----:B------:R3:W-:Y:S02]  /*11490*/  LDGSTS.E [R248+0x5e000], desc[UR16][R220.64], P2 ;  /* 0x5e000000dcf87fae */ /* 0x0007e40009121850 */
[----:B---3--:R-:W-:Y:S02]  /*114a0*/  IMAD.WIDE R220, R5, 0x4, R228 ;  /* 0x0000000405dc7825 */ /* 0x008fe400078e02e4 */
[----:B------:R-:W3:Y:S01]  /*114b0*/  LDL.LU.64 R228, [R1+0x80] ;  /* 0x0000800001e47983 */ /* 0x000ee20000300a00 */
[----:B------:R-:W-:-:S03]  /*114c0*/  LOP3.LUT R225, R0, 0xc, RZ, 0xfc, !PT ;  /* 0x0000000c00e17812 */ /* 0x000fc600078efcff */
[----:B------:R1:W-:Y:S01]  /*114d0*/  LDGSTS.E [R248+0x5e008], desc[UR16][R220.64], P1 ;  /* 0x5e008000dcf87fae */ /* 0x0003e20008921850 */
[----:B------:R-:W-:Y:S02]  /*114e0*/  ISETP.GE.AND P1, PT, R225, UR4, PT ;  /* 0x00000004e1007c0c */ /* 0x000fe4000bf26270 */
[----:B------:R-:W-:Y:S01]  /*114f0*/  LOP3.LUT R242, R0, 0xe, RZ, 0xfc, !PT ;  /* 0x0000000e00f27812 */ /* 0x000fe200078efcff */
[----:B------:R-:W3:Y:S01]  /*11500*/  LDL.LU.64 R224, [R1+0x1c0] ;  /* 0x0001c00001e07983 */ /* 0x000ee20000300a00 */
[----:B-1----:R-:W-:Y:S02]  /*11510*/  SEL R220, RZ, 0x4, P1 ;  /* 0x00000004ffdc7807 */ /* 0x002fe40000800000 */
[----:B------:R-:W-:Y:S02]  /*11520*/  ISETP.GE.AND P1, PT, R242, UR4, PT ;  /* 0x00000004f2007c0c */ /* 0x000fe4000bf26270 */
[----:B------:R-:W-:-:S04]  /*11530*/  SEL R220, R220, RZ, P0 ;  /* 0x000000ffdcdc7207 */ /* 0x000fc80000000000 */
[----:B------:R-:W-:Y:S02]  /*11540*/  ISETP.NE.U32.AND P2, PT, R220, RZ, PT ;  /* 0x000000ffdc00720c */ /* 0x000fe40003f45070 */
[----:B------:R-:W-:-:S04]  /*11550*/  SEL R220, RZ, 0x4, P1 ;  /* 0x00000004ffdc7807 */ /* 0x000fc80000800000 */
[----:B------:R-:W-:-:S04]  /*11560*/  SEL R220, R220, RZ, P0 ;  /* 0x000000ffdcdc7207 */ /* 0x000fc80000000000 */
[----:B------:R-:W-:Y:S01]  /*11570*/  ISETP.NE.U32.AND P1, PT, R220, RZ, PT ;  /* 0x000000ffdc00720c */ /* 0x000fe20003f25070 */
[----:B--2---:R-:W-:Y:S01]  /*11580*/  IMAD.WIDE R220, R5, 0x4, R246 ;  /* 0x0000000405dc7825 */ /* 0x004fe200078e02f6 */
[----:B------:R-:W-:-:S04]  /*11590*/  LOP3.LUT R252, R0, 0x2c, RZ, 0xfc, !PT ;  /* 0x0000002c00fc7812 */ /* 0x000fc800078efcff */
[----:B------:R1:W-:Y:S01]  /*115a0*/  LDGSTS.E [R249+0x5c000], desc[UR16][R220.64], P2 ;  /* 0x5c000000dcf97fae */ /* 0x0003e20009121850 */
[----:B------:R-:W-:Y:S01]  /*115b0*/  LOP3.LUT R242, R0, 0x2e, RZ, 0xfc, !PT ;  /* 0x0000002e00f27812 */ /* 0x000fe200078efcff */
[----:B-1----:R-:W-:-:S05]  /*115c0*/  IMAD.WIDE R220, R5, 0x4, R236 ;  /* 0x0000000405dc7825 */ /* 0x002fca00078e02ec */
[----:B------:R1:W-:Y:S01]  /*115d0*/  LDGSTS.E [R249+0x5c008], desc[UR16][R220.64], P1 ;  /* 0x5c008000dcf97fae */ /* 0x0003e20008921850 */
[----:B------:R-:W-:-:S04]  /*115e0*/  ISETP.GE.AND P1, PT, R252, UR4, PT ;  /* 0x00000004fc007c0c */ /* 0x000fc8000bf26270 */
[----:B-1----:R-:W-:Y:S02]  /*115f0*/  SEL R220, RZ, 0x4, P1 ;  /* 0x00000004ffdc7807 */ /* 0x002fe40000800000 */
[----:B------:R-:W-:Y:S02]  /*11600*/  ISETP.GE.AND P1, PT, R242, UR4, PT ;  /* 0x00000004f2007c0c */ /* 0x000fe4000bf26270 */
[----:B------:R-:W-:-:S04]  /*11610*/  SEL R220, R220, RZ, P0 ;  /* 0x000000ffdcdc7207 */ /* 0x000fc80000000000 */
[----:B------:R-:W-:Y:S02]  /*11620*/  ISETP.NE.U32.AND P2, PT, R220, RZ, PT ;  /* 0x000000ffdc00720c */ /* 0x000fe40003f45070 */
[----:B------:R-:W-:-:S04]  /*11630*/  SEL R220, RZ, 0x4, P1 ;  /* 0x00000004ffdc7807 */ /* 0x000fc80000800000 */
[----:B------:R-:W-:-:S04]  /*11640*/  SEL R220, R220, RZ, P0 ;  /* 0x000000ffdcdc7207 */ /* 0x000fc80000000000 */
[----:B------:R-:W-:Y:S01]  /*11650*/  ISETP.NE.U32.AND P1, PT, R220, RZ, PT ;  /* 0x000000ffdc00720c */ /* 0x000fe20003f25070 */
[----:B----4-:R-:W-:Y:S02]  /*11660*/  IMAD.WIDE R220, R5, 0x4, R226 ;  /* 0x0000000405dc7825 */ /* 0x010fe400078e02e2 */
[----:B------:R-:W2:Y:S01]  /*11670*/  LDL.LU.64 R226, [R1+0x158] ;  /* 0x0001580001e27983 */ /* 0x000ea20000300a00 */
[----:B------:R-:W-:-:S03]  /*11680*/  LOP3.LUT R252, R0, 0x10, RZ, 0xfc, !PT ;  /* 0x0000001000fc7812 */ /* 0x000fc600078efcff */
[----:B------:R1:W-:Y:S01]  /*11690*/  LDGSTS.E [R249+0x5e000], desc[UR16][R220.64], P2 ;  /* 0x5e000000dcf97fae */ /* 0x0003e20009121850 */
[----:B------:R-:W-:-:S03]  /*116a0*/  LOP3.LUT R242, R0, 0x12, RZ, 0xfc, !PT ;  /* 0x0000001200f27812 */ /* 0x000fc600078efcff */
[----:B------:R-:W4:Y:S04]  /*116b0*/  LDL.LU.64 R246, [R1+0x150] ;  /* 0x0001500001f67983 */ /* 0x000f280000300a00 */
[----:B------:R-:W4:Y:S01]  /*116c0*/  LDL.LU.64 R236, [R1+0x1b0] ;  /* 0x0001b00001ec7983 */ /* 0x000f220000300a00 */
[----:B-1----:R-:W-:-:S03]  /*116d0*/  IMAD.WIDE R220, R5, 0x4, R232 ;  /* 0x0000000405dc7825 */ /* 0x002fc600078e02e8 */
[----:B------:R-:W4:Y:S04]  /*116e0*/  LDL.LU.64 R232, [R1+0x1a8] ;  /* 0x0001a80001e87983 */ /* 0x000f280000300a00 */
        /* <DEDUP_REMOVED lines=9> */
[----:B---3--:R-:W-:Y:S02]  /*11780*/  IMAD.WIDE R220, R5, 0x4, R228 ;  /* 0x0000000405dc7825 */ /* 0x008fe400078e02e4 */
[----:B------:R-:W3:Y:S01]  /*11790*/  LDL.LU.64 R228, [R1+0x1a0] ;  /* 0x0001a00001e47983 */ /* 0x000ee20000300a00 */
[----:B------:R-:W-:-:S03]  /*117a0*/  LOP3.LUT R242, R0, 0x30, RZ, 0xfc, !PT ;  /* 0x0000003000f27812 */ /* 0x000fc600078efcff */
[----:B------:R1:W-:Y:S01]  /*117b0*/  LDGSTS.E [R250+0x5c000], desc[UR16][R220.64], P2 ;  /* 0x5c000000dcfa7fae */ /* 0x0003e20009121850 */
[----:B------:R-:W-:Y:S02]  /*117c0*/  ISETP.GE.AND P1, PT, R242, UR4, PT ;  /* 0x00000004f2007c0c */ /* 0x000fe4000bf26270 */
[----:B------:R-:W-:Y:S01]  /*117d0*/  LOP3.LUT R242, R0, 0x32, RZ, 0xfc, !PT ;  /* 0x0000003200f27812 */ /* 0x000fe200078efcff */
[----:B-1----:R-:W-:-:S05]  /*117e0*/  IMAD.WIDE R220, R5, 0x4, R224 ;  /* 0x0000000405dc7825 */ /* 0x002fca00078e02e0 */
[----:B------:R1:W-:Y:S01]  /*117f0*/  LDGSTS.E [R250+0x5c008], desc[UR16][R220.64], P3 ;  /* 0x5c008000dcfa7fae */ /* 0x0003e20009921850 */
[----:B------:R-:W-:Y:S02]  /*11800*/  ISETP.GE.AND P2, PT, R242, UR4, PT ;  /* 0x00000004f2007c0c */ /* 0x000fe4000bf46270 */
[----:B------:R-:W-:Y:S02]  /*11810*/  LOP3.LUT R242, R0, 0x14, RZ, 0xfc, !PT ;  /* 0x0000001400f27812 */ /* 0x000fe400078efcff */
[----:B-1----:R-:W-:-:S04]  /*11820*/  SEL R220, RZ, 0x4, P1 ;  /* 0x00000004ffdc7807 */ /* 0x002fc80000800000 */
[----:B------:R-:W-:-:S04]  /*11830*/  SEL R220, R220, RZ, P0 ;  /* 0x000000ffdcdc7207 */ /* 0x000fc80000000000 */
[----:B------:R-:W-:Y:S02]  /*11840*/  ISETP.NE.U32.AND P1, PT, R220, RZ, PT ;  /* 0x000000ffdc00720c */ /* 0x000fe40003f25070 */
[----:B------:R-:W-:Y:S02]  /*11850*/  SEL R220, RZ, 0x4, P2 ;  /* 0x00000004ffdc7807 */ /* 0x000fe40001000000 */
[----:B------:R-:W-:Y:S02]  /*11860*/  ISETP.GE.AND P2, PT, R242, UR4, PT ;  /* 0x00000004f2007c0c */ /* 0x000fe4000bf46270 */
[----:B------:R-:W-:Y:S02]  /*11870*/  SEL R221, R220, RZ, P0 ;  /* 0x000000ffdcdd7207 */ /* 0x000fe40000000000 */
[----:B------:R-:W-:Y:S02]  /*11880*/  SEL R220, RZ, 0x4, P2 ;  /* 0x00000004ffdc7807 */ /* 0x000fe40001000000 */
[----:B------:R-:W-:-:S02]  /*11890*/  LOP3.LUT R242, R0, 0x34, RZ, 0xfc, !PT ;  /* 0x0000003400f27812 */ /* 0x000fc400078efcff */
[----:B------:R-:W-:Y:S02]  /*118a0*/  ISETP.NE.U32.AND P4, PT, R221, RZ, PT ;  /* 0x000000ffdd00720c */ /* 0x000fe40003f85070 */
[----:B------:R-:W-:Y:S02]  /*118b0*/  SEL R224, R220, RZ, P0 ;  /* 0x000000ffdce07207 */ /* 0x000fe40000000000 */
[----:B------:R-:W-:Y:S02]  /*118c0*/  LOP3.LUT R225, R0, 0x16, RZ, 0xfc, !PT ;  /* 0x0000001600e17812 */ /* 0x000fe400078efcff */
[----:B------:R-:W-:Y:S02]  /*118d0*/  ISETP.GE.AND P5, PT, R242, UR4, PT ;  /* 0x00000004f2007c0c */ /* 0x000fe4000bfa6270 */
[----:B------:R-:W-:Y:S02]  /*118e0*/  ISETP.GE.AND P3, PT, R225, UR4, PT ;  /* 0x00000004e1007c0c */ /* 0x000fe4000bf66270 */
[----:B------:R-:W-:-:S02]  /*118f0*/  LOP3.LUT R225, R0, 0x36, RZ, 0xfc, !PT ;  /* 0x0000003600e17812 */ /* 0x000fc400078efcff */
[----:B------:R-:W-:Y:S02]  /*11900*/  LOP3.LUT R242, R0, 0x18, RZ, 0xfc, !PT ;  /* 0x0000001800f27812 */ /* 0x000fe400078efcff */
[----:B------:R-:W-:Y:S01]  /*11910*/  ISETP.NE.U32.AND P2, PT, R224, RZ, PT ;  /* 0x000000ffe000720c */ /* 0x000fe20003f45070 */
[----:B--2---:R-:W-:-:S05]  /*11920*/  IMAD.WIDE R220, R5, 0x4, R226 ;  /* 0x0000000405dc7825 */ /* 0x004fca00078e02e2 */
[----:B------:R1:W-:Y:S01]  /*11930*/  LDGSTS.E [R250+0x5e000], desc[UR16][R220.64], P1 ;  /* 0x5e000000dcfa7fae */ /* 0x0003e20008921850 */
[----:B------:R-:W-:Y:S02]  /*11940*/  ISETP.GE.AND P1, PT, R225, UR4, PT ;  /* 0x00000004e1007c0c */ /* 0x000fe4000bf26270 */
[----:B------:R-:W-:Y:S02]  /*11950*/  LOP3.LUT R227, R0, 0x1a, RZ, 0xfc, !PT ;  /* 0x0000001a00e37812 */ /* 0x000fe400078efcff */
[----:B-1----:R-:W-:Y:S02]  /*11960*/  SEL R220, RZ, 0x4, P5 ;  /* 0x00000004ffdc7807 */ /* 0x002fe40002800000 */
[----:B------:R-:W-:Y:S02]  /*11970*/  SEL R221, RZ, 0x4, P3 ;  /* 0x00000004ffdd7807 */ /* 0x000fe40001800000 */
[----:B------:R-:W-:Y:S02]  /*11980*/  SEL R224, R220, RZ, P0 ;  /* 0x000000ffdce07207 */ /* 0x000fe40000000000 */
[----:B------:R-:W-:-:S02]  /*11990*/  ISETP.GE.AND P5, PT, R242, UR4, PT ;  /* 0x00000004f2007c0c */ /* 0x000fc4000bfa6270 */
[----:B------:R-:W-:Y:S02]  /*119a0*/  SEL R226, R221, RZ, P0 ;  /* 0x000000ffdde27207 */ /* 0x000fe40000000000 */
[----:B------:R-:W-:Y:S02]  /*119b0*/  ISETP.NE.U32.AND P3, PT, R224, RZ, PT ;  /* 0x000000ffe000720c */ /* 0x000fe40003f65070 */
[----:B------:R-:W-:Y:S02]  /*119c0*/  SEL R225, RZ, 0x4, P1 ;  /* 0x00000004ffe17807 */ /* 0x000fe40000800000 */
[----:B------:R-:W-:Y:S01]  /*119d0*/  SEL R224, RZ, 0x4, P5 ;  /* 0x00000004ffe07807 */ /* 0x000fe20002800000 */
[----:B----4-:R-:W-:Y:S01]  /*119e0*/  IMAD.WIDE R220, R5, 0x4, R246 ;  /* 0x0000000405dc7825 */ /* 0x010fe200078e02f6 */
[----:B------:R-:W-:Y:S02]  /*119f0*/  ISETP.NE.U32.AND P1, PT, R226, RZ, PT ;  /* 0x000000ffe200720c */ /* 0x000fe40003f25070 */
[----:B------:R-:W-:-:S02]  /*11a00*/  LOP3.LUT R242, R0, 0x38, RZ, 0xfc, !PT ;  /* 0x0000003800f27812 */ /* 0x000fc400078efcff */
[----:B------:R-:W-:Y:S01]  /*11a10*/  ISETP.GE.AND P5, PT, R227, UR4, PT ;  /* 0x00000004e3007c0c */ /* 0x000fe2000bfa6270 */
[----:B------:R1:W-:Y:S01]  /*11a20*/  LDGSTS.E [R250+0x5e008], desc[UR16][R220.64], P4 ;  /* 0x5e008000dcfa7fae */ /* 0x0003e2000a121850 */
[----:B------:R-:W-:Y:S02]  /*11a30*/  SEL R225, R225, RZ, P0 ;  /* 0x000000ffe1e17207 */ /* 0x000fe40000000000 */
[----:B------:R-:W-:Y:S02]  /*11a40*/  SEL R224, R224, RZ, P0 ;  /* 0x000000ffe0e07207 */ /* 0x000fe40000000000 */
[----:B------:R-:W-:Y:S02]  /*11a50*/  ISETP.GE.AND P6, PT, R242, UR4, PT ;  /* 0x00000004f2007c0c */ /* 0x000fe4000bfc6270 */
[----:B------:R-:W-:Y:S02]  /*11a60*/  SEL R227, RZ, 0x4, P5 ;  /* 0x00000004ffe37807 */ /* 0x000fe40002800000 */
[----:B------:R-:W-:-:S02]  /*11a70*/  LOP3.LUT R242, R0, 0x3a, RZ, 0xfc, !PT ;  /* 0x0000003a00f27812 */ /* 0x000fc400078efcff */
[----:B------:R-:W-:Y:S01]  /*11a80*/  ISETP.NE.U32.AND P4, PT, R225, RZ, PT ;  /* 0x000000ffe100720c */ /* 0x000fe20003f85070 */
[C---:B-1----:R-:W-:Y:S01]  /*11a90*/  IMAD.WIDE R220, R5.reuse, 0x4, R236 ;  /* 0x0000000405dc7825 */ /* 0x042fe200078e02ec */
[----:B------:R-:W-:Y:S02]  /*11aa0*/  ISETP.NE.U32.AND P5, PT, R224, RZ, PT ;  /* 0x000000ffe000720c */ /* 0x000fe40003fa5070 */
[----:B------:R-:W-:Y:S01]  /*11ab0*/  SEL R226, RZ, 0x4, P6 ;  /* 0x00000004ffe27807 */ /* 0x000fe20003000000 */
[----:B------:R-:W-:Y:S01]  /*11ac0*/  IMAD.WIDE R224, R5, 0x4, R232 ;  /* 0x0000000405e07825 */ /* 0x000fe200078e02e8 */
[----:B------:R-:W-:Y:S01]  /*11ad0*/  ISETP.GE.AND P6, PT, R242, UR4, PT ;  /* 0x00000004f2007c0c */ /* 0x000fe2000bfc6270 */
[----:B------:R1:W-:Y:S01]  /*11ae0*/  LDGSTS.E [R251+0x5c000], desc[UR16][R220.64], P2 ;  /* 0x5c000000dcfb7fae */ /* 0x0003e20009121850 */
[----:B------:R-:W-:-:S03]  /*11af0*/  SEL R227, R227, RZ, P0 ;  /* 0x000000ffe3e37207 */ /* 0x000fc60000000000 */
[----:B------:R3:W-:Y:S01]  /*11b00*/  LDGSTS.E [R251+0x5c008], desc[UR16][R224.64], P1 ;  /* 0x5c008000e0fb7fae */ /* 0x0007e20008921850 */
[----:B------:R-:W-:Y:S02]  /*11b10*/  ISETP.NE.U32.AND P2, PT, R227, RZ, PT ;  /* 0x000000ffe300720c */ /* 0x000fe40003f45070 */
[----:B-1----:R-:W-:Y:S02]  /*11b20*/  SEL R221, R226, RZ, P0 ;  /* 0x000000ffe2dd7207 */ /* 0x002fe40000000000 */
[----:B------:R-:W-:Y:S02]  /*11b30*/  SEL R220, RZ, 0x4, P6 ;  /* 0x00000004ffdc7807 */ /* 0x000fe40003000000 */
[----:B------:R-:W-:Y:S02]  /*11b40*/  ISETP.NE.U32.AND P1, PT, R221, RZ, PT ;  /* 0x000000ffdd00720c */ /* 0x000fe40003f25070 */
[----:B------:R-:W-:Y:S01]  /*11b50*/  SEL R227, R220, RZ, P0 ;  /* 0x000000ffdce37207 */ /* 0x000fe20000000000 */
[----:B------:R-:W-:-:S02]  /*11b60*/  IMAD.WIDE R220, R5, 0x4, R2 ;  /* 0x0000000405dc7825 */ /* 0x000fc400078e0202 */
[----:B------:R-:W5:Y:S02]  /*11b70*/  LDL.LU.64 R2, [R1+0x7f8] ;  /* 0x0007f80001027983 */ /* 0x000f640000300a00 */
[----:B---3--:R-:W-:-:S05]  /*11b80*/  IMAD.WIDE R224, R5, 0x4, R228 ;  /* 0x0000000405e07825 */ /* 0x008fca00078e02e4 */
[----:B------:R1:W-:Y:S01]  /*11b90*/  LDGSTS.E [R251+0x5e000], desc[UR16][R224.64], P3 ;  /* 0x5e000000e0fb7fae */ /* 0x0003e20009921850 */
[C---:B------:R-:W-:Y:S02]  /*11ba0*/  LOP3.LUT R242, R0.reuse, 0x1c, RZ, 0xfc, !PT ;  /* 0x0000001c00f27812 */ /* 0x040fe400078efcff */
[----:B------:R-:W-:Y:S01]  /*11bb0*/  LOP3.LUT R252, R0, 0x3c, RZ, 0xfc, !PT ;  /* 0x0000003c00fc7812 */ /* 0x000fe200078efcff */
[----:B------:R2:W-:Y:S01]  /*11bc0*/  LDGSTS.E [R251+0x5e008], desc[UR16][R220.64], P4 ;  /* 0x5e008000dcfb7fae */ /* 0x0005e2000a121850 */
[----:B-1----:R-:W-:-:S03]  /*11bd0*/  IMAD.WIDE R224, R5, 0x4, R188 ;  /* 0x0000000405e07825 */ /* 0x002fc600078e02bc */
[----:B------:R-:W5:Y:S01]  /*11be0*/  LDL.LU.64 R188, [R1+0x7f0] ;  /* 0x0007f00001bc7983 */ /* 0x000f620000300a00 */
[----:B------:R-:W-:Y:S02]  /*11bf0*/  ISETP.GE.AND P6, PT, R242, UR4, PT ;  /* 0x00000004f2007c0c */ /* 0x000fe4000bfc6270 */
[----:B------:R-:W-:Y:S01]  /*11c00*/  LOP3.LUT R242, R0, 0x1e, RZ, 0xfc, !PT ;  /* 0x0000001e00f27812 */ /* 0x000fe200078efcff */
[----:B------:R1:W-:Y:S01]  /*11c10*/  LDGSTS.E [R245+0x5c000], desc[UR16][R224.64], P5 ;  /* 0x5c000000e0f57fae */ /* 0x0003e2000a921850 */
[----:B------:R-:W-:Y:S02]  /*11c20*/  SEL R226, RZ, 0x4, P6 ;  /* 0x00000004ffe27807 */ /* 0x000fe40003000000 */
[----:B------:R-:W-:Y:S02]  /*11c30*/  ISETP.GE.AND P4, PT, R242, UR4, PT ;  /* 0x00000004f2007c0c */ /* 0x000fe4000bf86270 */
[----:B--2---:R-:W-:Y:S02]  /*11c40*/  SEL R221, R226, RZ, P0 ;  /* 0x000000ffe2dd7207 */ /* 0x004fe40000000000 */
[----:B------:R-:W-:-:S02]  /*11c50*/  LOP3.LUT R242, R0, 0x3e, RZ, 0xfc, !PT ;  /* 0x0000003e00f27812 */ /* 0x000fc400078efcff */
[----:B------:R-:W-:Y:S02]  /*11c60*/  ISETP.GE.AND P5, PT, R252, UR4, PT ;  /* 0x00000004fc007c0c */ /* 0x000fe4000bfa6270 */
[----:B------:R-:W-:Y:S02]  /*11c70*/  SEL R220, RZ, 0x4, P4 ;  /* 0x00000004ffdc7807 */ /* 0x000fe40002000000 */
[----:B------:R-:W-:Y:S02]  /*11c80*/  ISETP.NE.U32.AND P4, PT, R221, RZ, PT ;  /* 0x000000ffdd00720c */ /* 0x000fe40003f85070 */
[----:B------:R-:W-:Y:S02]  /*11c90*/  ISETP.NE.U32.AND P3, PT, R227, RZ, PT ;  /* 0x000000ffe300720c */ /* 0x000fe40003f65070 */
[----:B------:R-:W-:Y:S02]  /*11ca0*/  ISETP.GE.AND P6, PT, R242, UR4, PT ;  /* 0x00000004f2007c0c */ /* 0x000fe4000bfc6270 */
[----:B------:R-:W-:-:S02]  /*11cb0*/  SEL R221, RZ, 0x4, P5 ;  /* 0x00000004ffdd7807 */ /* 0x000fc40002800000 */
[----:B------:R-:W-:Y:S01]  /*11cc0*/  SEL R220, R220, RZ, P0 ;  /* 0x000000ffdcdc7207 */ /* 0x000fe20000000000 */
[----:B------:R-:W2:Y:S01]  /*11cd0*/  LDL.LU.64 R250, [R1+0x138] ;  /* 0x0001380001fa7983 */ /* 0x000ea20000300a00 */
[----:B------:R-:W-:-:S03]  /*11ce0*/  SEL R227, RZ, 0x4, P6 ;  /* 0x00000004ffe37807 */ /* 0x000fc60003000000 */
[----:B------:R-:W3:Y:S01]  /*11cf0*/  LDL.LU.64 R248, [R1+0x118] ;  /* 0x0001180001f87983 */ /* 0x000ee20000300a00 */
[----:B-1----:R-:W-:-:S03]  /*11d00*/  SEL R224, R221, RZ, P0 ;  /* 0x000000ffdde07207 */ /* 0x002fc60000000000 */
[----:B------:R-:W4:Y:S01]  /*11d10*/  LDL.LU.64 R246, [R1+0xf8] ;  /* 0x0000f80001f67983 */ /* 0x000f220000300a00 */
[----:B------:R-:W-:-:S03]  /*11d20*/  ISETP.NE.U32.AND P6, PT, R220, RZ, PT ;  /* 0x000000ffdc00720c */ /* 0x000fc60003fc5070 */
[----:B------:R-:W3:Y:S04]  /*11d30*/  LDL.LU.64 R236, [R1+0xa0] ;  /* 0x0000a00001ec7983 */ /* 0x000ee80000300a00 */
[----:B------:R-:W3:Y:S04]  /*11d40*/  LDL.LU.64 R232, [R1+0x90] ;  /* 0x0000900001e87983 */ /* 0x000ee80000300a00 */
[----:B------:R-:W3:Y:S04]  /*11d50*/  LDL.LU.64 R228, [R1+0x60] ;  /* 0x0000600001e47983 */ /* 0x000ee80000300a00 */
[----:B------:R-:W2:Y:S01]  /*11d60*/  LDL.LU.64 R220, [R1+0x168] ;  /* 0x0001680001dc7983 */ /* 0x000ea20000300a00 */
[----:B------:R-:W1:Y:S01]  /*11d70*/  S2R R242, SR_TID.X ;  /* 0x0000000000f27919 */ /* 0x000e620000002100 */
[----:B------:R-:W-:-:S02]  /*11d80*/  SEL R227, R227, RZ, P0 ;  /* 0x000000ffe3e37207 */ /* 0x000fc40000000000 */
[----:B-1----:R-:W-:-:S04]  /*11d90*/  LOP3.LUT R242, R242, 0x3f, RZ, 0xc0, !PT ;  /* 0x0000003ff2f27812 */ /* 0x002fc800078ec0ff */
[----:B------:R-:W-:-:S04]  /*11da0*/  ISETP.GE.AND P5, PT, R242, UR4, PT ;  /* 0x00000004f2007c0c */ /* 0x000fc8000bfa6270 */
[----:B------:R-:W-:Y:S02]  /*11db0*/  SEL R226, RZ, 0x4, P5 ;  /* 0x00000004ffe27807 */ /* 0x000fe40002800000 */
[----:B------:R-:W-:Y:S02]  /*11dc0*/  ISETP.NE.U32.AND P5, PT, R224, RZ, PT ;  /* 0x000000ffe000720c */ /* 0x000fe40003fa5070 */
[----:B------:R-:W4:Y:S01]  /*11dd0*/  LDL.LU.64 R224, [R1+0x148] ;  /* 0x0001480001e07983 */ /* 0x000f220000300a00 */
[----:B------:R-:W-:Y:S02]  /*11de0*/  SEL R226, R226, RZ, P0 ;  /* 0x000000ffe2e27207 */ /* 0x000fe40000000000 */
[----:B------:R-:W-:Y:S01]  /*11df0*/  ISETP.NE.U32.AND P0, PT, R227, RZ, PT ;  /* 0x000000ffe300720c */ /* 0x000fe20003f05070 */
[----:B--2---:R-:W-:-:S05]  /*11e00*/  IMAD.WIDE R220, R5, 0x4, R220 ;  /* 0x0000000405dc7825 */ /* 0x004fca00078e02dc */
[----:B------:R1:W-:Y:S01]  /*11e10*/  LDGSTS.E [R245+0x5c008], desc[UR16][R220.64], P2 ;  /* 0x5c008000dcf57fae */ /* 0x0003e20009121850 */
[----:B------:R-:W-:-:S03]  /*11e20*/  ISETP.NE.U32.AND P2, PT, R226, RZ, PT ;  /* 0x000000ffe200720c */ /* 0x000fc60003f45070 */
[----:B------:R-:W1:Y:S04]  /*11e30*/  LDL.LU.64 R220, [R1+0x140] ;  /* 0x0001400001dc7983 */ /* 0x000e680000300a00 */
[----:B------:R-:W2:Y:S01]  /*11e40*/  LDL.LU.64 R226, [R1+0x160] ;  /* 0x0001600001e27983 */ /* 0x000ea20000300a00 */
[----:B------:R-:W-:-:S04]  /*11e50*/  IMAD.WIDE R176, R5, 0x4, R176 ;  /* 0x0000000405b07825 */ /* 0x000fc800078e02b0 */
[----:B------:R-:W-:-:S04]  /*11e60*/  IMAD.WIDE R178, R5, 0x4, R178 ;  /* 0x0000000405b27825 */ /* 0x000fc800078e02b2 */
[----:B------:R-:W-:-:S04]  /*11e70*/  IMAD.WIDE R180, R5, 0x4, R180 ;  /* 0x0000000405b47825 */ /* 0x000fc800078e02b4 */
[----:B----4-:R-:W-:-:S05]  /*11e80*/  IMAD.WIDE R224, R5, 0x4, R224 ;  /* 0x0000000405e07825 */ /* 0x010fca00078e02e0 */
[----:B------:R2:W-:Y:S01]  /*11e90*/  LDGSTS.E [R245+0x5e000], desc[UR16][R224.64], P1 ;  /* 0x5e000000e0f57fae */ /* 0x0005e20008921850 */
[----:B-1----:R-:W-:-:S04]  /*11ea0*/  IMAD.WIDE R220, R5, 0x4, R220 ;  /* 0x0000000405dc7825 */ /* 0x002fc800078e02dc */
[----:B--2---:R-:W-:Y:S01]  /*11eb0*/  IMAD.WIDE R224, R5, 0x4, R226 ;  /* 0x0000000405e07825 */ /* 0x004fe200078e02e2 */
[----:B------:R-:W-:Y:S04]  /*11ec0*/  LDGSTS.E [R245+0x5e008], desc[UR16][R220.64], P3 ;  /* 0x5e008000dcf57fae */ /* 0x000fe80009921850 */
[----:B------:R-:W-:Y:S04]  /*11ed0*/  LDGSTS.E [R244+0x5c000], desc[UR16][R224.64], P4 ;  /* 0x5c000000e0f47fae */ /* 0x000fe8000a121850 */
[----:B------:R1:W-:Y:S04]  /*11ee0*/  LDGSTS.E [R244+0x5c008], desc[UR16][R176.64], P6 ;  /* 0x5c008000b0f47fae */ /* 0x0003e8000b121850 */
[----:B------:R2:W-:Y:S04]  /*11ef0*/  LDGSTS.E [R244+0x5e000], desc[UR16][R178.64], P5 ;  /* 0x5e000000b2f47fae */ /* 0x0005e8000a921850 */
[----:B------:R3:W-:Y:S01]  /*11f00*/  LDGSTS.E [R244+0x5e008], desc[UR16][R180.64], P0 ;  /* 0x5e008000b4f47fae */ /* 0x0007e20008121850 */
[----:B-1----:R-:W-:-:S03]  /*11f10*/  IMAD.WIDE R176, R6, 0x4, R250 ;  /* 0x0000000406b07825 */ /* 0x002fc600078e02fa */
[----:B------:R-:W0:Y:S01]  /*11f20*/  LDGDEPBAR ;  /* 0x00000000000079af */ /* 0x000e220000000000 */
[----:B--2---:R-:W-:-:S03]  /*11f30*/  IMAD.WIDE R178, R6, 0x4, R246 ;  /* 0x0000000406b27825 */ /* 0x004fc600078e02f6 */
[----:B------:R-:W2:Y:S01]  /*11f40*/  LDL.LU.64 R250, [R1+0x130] ;  /* 0x0001300001fa7983 */ /* 0x000ea20000300a00 */
[----:B---3--:R-:W-:-:S03]  /*11f50*/  IMAD.WIDE R180, R6, 0x4, R248 ;  /* 0x0000000406b47825 */ /* 0x008fc600078e02f8 */
[----:B------:R1:W-:Y:S04]  /*11f60*/  LDGSTS.E [R243+0x30000], desc[UR16][R176.64], P2 ;  /* 0x30000000b0f37fae */ /* 0x0003e80009121850 */
[----:B------:R-:W3:Y:S04]  /*11f70*/  LDL.LU.64 R248, [R1+0x110] ;  /* 0x0001100001f87983 */ /* 0x000ee80000300a00 */
[----:B------:R-:W4:Y:S01]  /*11f80*/  LDL.LU.64 R246, [R1+0xf0] ;  /* 0x0000f00001f67983 */ /* 0x000f220000300a00 */
[----:B-1----:R-:W-:-:S03]  /*11f90*/  IMAD.WIDE R176, R6, 0x4, R236 ;  /* 0x0000000406b07825 */ /* 0x002fc600078e02ec */
[----:B------:R1:W-:Y:S04]  /*11fa0*/  LDGSTS.E [R243+0x30400], desc[UR16][R180.64], P2 ;  /* 0x30400000b4f37fae */ /* 0x0003e80009121850 */
[----:B------:R1:W-:Y:S04]  /*11fb0*/  LDGSTS.E [R243+0x30800], desc[UR16][R178.64], P2 ;  /* 0x30800000b2f37fae */ /* 0x0003e80009121850 */
[----:B------:R-:W4:Y:S01]  /*11fc0*/  LDL.LU.64 R236, [R1+0xd0] ;  /* 0x0000d00001ec7983 */ /* 0x000f220000300a00 */
[----:B-1----:R-:W-:-:S03]  /*11fd0*/  IMAD.WIDE R180, R6, 0x4, R232 ;  /* 0x0000000406b47825 */ /* 0x002fc600078e02e8 */
[----:B------:R-:W-:Y:S01]  /*11fe0*/  LDGSTS.E [R243+0x30c00], desc[UR16][R176.64], P2 ;  /* 0x30c00000b0f37fae */ /* 0x000fe20009121850 */
[----:B------:R-:W-:-:S03]  /*11ff0*/  IMAD.WIDE R178, R6, 0x4, R228 ;  /* 0x0000000406b27825 */ /* 0x000fc600078e02e4 */
[----:B------:R-:W4:Y:S04]  /*12000*/  LDL.LU.64 R232, [R1+0x98] ;  /* 0x0000980001e87983 */ /* 0x000f280000300a00 */
        /* <DEDUP_REMOVED lines=14> */
[----:B------:R2:W-:Y:S01]  /*120f0*/  LDGSTS.E [R243+0x32800], desc[UR16][R12.64], P2 ;  /* 0x328000000cf37fae */ /* 0x0005e20009121850 */
[----:B------:R-:W-:-:S03]  /*12100*/  IMAD.WIDE R36, R6, 0x4, R36 ;  /* 0x0000000406247825 */ /* 0x000fc600078e0224 */
[----:B------:R3:W-:Y:S01]  /*12110*/  LDGSTS.E [R243+0x32c00], desc[UR16][R20.64], P2 ;  /* 0x32c0000014f37fae */ /* 0x0007e20009121850 */
[----:B------:R-:W-:-:S03]  /*12120*/  IMAD.WIDE R44, R6, 0x4, R44 ;  /* 0x00000004062c7825 */ /* 0x000fc600078e022c */
[----:B------:R4:W-:Y:S01]  /*12130*/  LDGSTS.E [R243+0x33000], desc[UR16][R28.64], P2 ;  /* 0x330000001cf37fae */ /* 0x0009e20009121850 */
        /* <DEDUP_REMOVED lines=35> */
[----:B------:R-:W-:Y:S01]  /*12370*/  LDGSTS.E [R243+0x37c00], desc[UR16][R214.64], P2 ;  /* 0x37c00000d6f37fae */ /* 0x000fe20009121850 */
[----:B--2---:R-:W-:-:S03]  /*12380*/  IMAD.WIDE R12, R6, 0x4, R250 ;  /* 0x00000004060c7825 */ /* 0x004fc600078e02fa */
[----:B------:R-:W2:Y:S04]  /*12390*/  LDL.LU.64 R250, [R1+0x128] ;  /* 0x0001280001fa7983 */ /* 0x000ea80000300a00 */
[----:B------:R1:W-:Y:S01]  /*123a0*/  LDGSTS.E [R11+0x30100], desc[UR16][R12.64], P2 ;  /* 0x301000000c0b7fae */ /* 0x0003e20009121850 */
[----:B---3--:R-:W-:-:S03]  /*123b0*/  IMAD.WIDE R20, R6, 0x4, R248 ;  /* 0x0000000406147825 */ /* 0x008fc600078e02f8 */
[----:B------:R-:W3:Y:S01]  /*123c0*/  LDL.LU.64 R248, [R1+0x108] ;  /* 0x0001080001f87983 */ /* 0x000ee20000300a00 */
[----:B----4-:R-:W-:-:S03]  /*123d0*/  IMAD.WIDE R28, R6, 0x4, R246 ;  /* 0x00000004061c7825 */ /* 0x010fc600078e02f6 */
[----:B------:R-:W4:Y:S04]  /*123e0*/  LDL.LU.64 R246, [R1+0xe8] ;  /* 0x0000e80001f67983 */ /* 0x000f280000300a00 */
[----:B------:R1:W-:Y:S04]  /*123f0*/  LDGSTS.E [R11+0x30500], desc[UR16][R20.64], P2 ;  /* 0x30500000140b7fae */ /* 0x0003e80009121850 */
[----:B------:R1:W-:Y:S02]  /*12400*/  LDGSTS.E [R11+0x30900], desc[UR16][R28.64], P2 ;  /* 0x309000001c0b7fae */ /* 0x0003e40009121850 */
[----:B-1----:R-:W-:-:S02]  /*12410*/  IMAD.WIDE R12, R6, 0x4, R236 ;  /* 0x00000004060c7825 */ /* 0x002fc400078e02ec */
[----:B------:R-:W4:Y:S02]  /*12420*/  LDL.LU.64 R236, [R1+0xc8] ;  /* 0x0000c80001ec7983 */ /* 0x000f240000300a00 */
[C---:B------:R-:W-:Y:S02]  /*12430*/  IMAD.WIDE R234, R6.reuse, 0x4, R234 ;  /* 0x0000000406ea7825 */ /* 0x040fe400078e02ea */
[----:B------:R2:W-:Y:S02]  /*12440*/  LDGSTS.E [R11+0x30d00], desc[UR16][R12.64], P2 ;  /* 0x30d000000c0b7fae */ /* 0x0005e40009121850 */
[C---:B------:R-:W-:Y:S02]  /*12450*/  IMAD.WIDE R20, R6.reuse, 0x4, R232 ;  /* 0x0000000406147825 */ /* 0x040fe400078e02e8 */
[----:B------:R-:W4:Y:S02]  /*12460*/  LDL.LU.64 R232, [R1+0x88] ;  /* 0x0000880001e87983 */ /* 0x000f240000300a00 */
[----:B------:R-:W-:-:S02]  /*12470*/  IMAD.WIDE R28, R6, 0x4, R228 ;  /* 0x00000004061c7825 */ /* 0x000fc400078e02e4 */
[----:B------:R-:W4:Y:S02]  /*12480*/  LDL.LU.64 R228, [R1+0x48] ;  /* 0x0000480001e47983 */ /* 0x000f240000300a00 */
[C---:B------:R-:W-:Y:S02]  /*12490*/  IMAD.WIDE R186, R6.reuse, 0x4, R186 ;  /* 0x0000000406ba7825 */ /* 0x040fe400078e02ba */
[----:B------:R-:W-:Y:S02]  /*124a0*/  LDGSTS.E [R11+0x31100], desc[UR16][R20.64], P2 ;  /* 0x31100000140b7fae */ /* 0x000fe40009121850 */
[C---:B------:R-:W-:Y:S02]  /*124b0*/  IMAD.WIDE R196, R6.reuse, 0x4, R196 ;  /* 0x0000000406c47825 */ /* 0x040fe400078e02c4 */
[----:B------:R-:W-:Y:S02]  /*124c0*/  LDGSTS.E [R11+0x31500], desc[UR16][R28.64], P2 ;  /* 0x315000001c0b7fae */ /* 0x000fe40009121850 */
[----:B------:R-:W-:-:S02]  /*124d0*/  IMAD.WIDE R204, R6, 0x4, R204 ;  /* 0x0000000406cc7825 */ /* 0x000fc400078e02cc */
[----:B------:R-:W-:Y:S02]  /*124e0*/  LDGSTS.E [R11+0x31900], desc[UR16][R234.64], P2 ;  /* 0x31900000ea0b7fae */ /* 0x000fe40009121850 */
[C---:B------:R-:W-:Y:S02]  /*124f0*/  IMAD.WIDE R14, R6.reuse, 0x4, R14 ;  /* 0x00000004060e7825 */ /* 0x040fe400078e020e */
[----:B------:R-:W-:Y:S02]  /*12500*/  LDGSTS.E [R11+0x31d00], desc[UR16][R186.64], P2 ;  /* 0x31d00000ba0b7fae */ /* 0x000fe40009121850 */
[C---:B------:R-:W-:Y:S02]  /*12510*/  IMAD.WIDE R22, R6.reuse, 0x4, R22 ;  /* 0x0000000406167825 */ /* 0x040fe400078e0216 */
[----:B------:R-:W-:Y:S02]  /*12520*/  LDGSTS.E [R11+0x32100], desc[UR16][R196.64], P2 ;  /* 0x32100000c40b7fae */ /* 0x000fe40009121850 */
[----:B------:R-:W-:-:S02]  /*12530*/  IMAD.WIDE R30, R6, 0x4, R30 ;  /* 0x00000004061e7825 */ /* 0x000fc400078e021e */
[----:B------:R-:W-:Y:S02]  /*12540*/  LDGSTS.E [R11+0x32500], desc[UR16][R204.64], P2 ;  /* 0x32500000cc0b7fae */ /* 0x000fe40009121850 */
[C---:B------:R-:W-:Y:S02]  /*12550*/  IMAD.WIDE R38, R6.reuse, 0x4, R38 ;  /* 0x0000000406267825 */ /* 0x040fe400078e0226 */
[----:B------:R3:W-:Y:S02]  /*12560*/  LDGSTS.E [R11+0x32900], desc[UR16][R14.64], P2 ;  /* 0x329000000e0b7fae */ /* 0x0007e40009121850 */
        /* <DEDUP_REMOVED lines=35> */
[----:B------:R-:W-:Y:S04]  /*127a0*/  LDGSTS.E [R11+0x37100], desc[UR16][R158.64], P2 ;  /* 0x371000009e0b7fae */ /* 0x000fe80009121850 */
[----:B------:R-:W-:Y:S04]  /*127b0*/  LDGSTS.E [R11+0x37500], desc[UR16][R166.64], P2 ;  /* 0x37500000a60b7fae */ /* 0x000fe80009121850 */
[----:B------:R-:W-:Y:S04]  /*127c0*/  LDGSTS.E [R11+0x37900], desc[UR16][R174.64], P2 ;  /* 0x37900000ae0b7fae */ /* 0x000fe80009121850 */
[----:B------:R-:W-:Y:S01]  /*127d0*/  LDGSTS.E [R11+0x37d00], desc[UR16][R216.64], P2 ;  /* 0x37d00000d80b7fae */ /* 0x000fe20009121850 */
[----:B--2---:R-:W-:-:S05]  /*127e0*/  IMAD.WIDE R12, R6, 0x4, R250 ;  /* 0x00000004060c7825 */ /* 0x004fca00078e02fa */
[----:B------:R1:W-:Y:S01]  /*127f0*/  LDGSTS.E [R10+0x30200], desc[UR16][R12.64], P2 ;  /* 0x302000000c0a7fae */ /* 0x0003e20009121850 */
[----:B---3--:R-:W-:-:S03]  /*12800*/  IMAD.WIDE R14, R6, 0x4, R248 ;  /* 0x00000004060e7825 */ /* 0x008fc600078e02f8 */
[----:B------:R-:W2:Y:S01]  /*12810*/  LDL.LU.64 R248, [R1+0x120] ;  /* 0x0001200001f87983 */ /* 0x000ea20000300a00 */
[----:B----4-:R-:W-:-:S03]  /*12820*/  IMAD.WIDE R20, R6, 0x4, R246 ;  /* 0x0000000406147825 */ /* 0x010fc600078e02f6 */
[----:B------:R-:W3:Y:S04]  /*12830*/  LDL.LU.64 R246, [R1+0x100] ;  /* 0x0001000001f67983 */ /* 0x000ee80000300a00 */
[----:B------:R4:W-:Y:S04]  /*12840*/  LDGSTS.E [R10+0x30600], desc[UR16][R14.64], P2 ;  /* 0x306000000e0a7fae */ /* 0x0009e80009121850 */
[----:B------:R4:W-:Y:S01]  /*12850*/  LDGSTS.E [R10+0x30a00], desc[UR16][R20.64], P2 ;  /* 0x30a00000140a7fae */ /* 0x0009e20009121850 */
[----:B-1----:R-:W-:-:S03]  /*12860*/  IMAD.WIDE R12, R6, 0x4, R236 ;  /* 0x00000004060c7825 */ /* 0x002fc600078e02ec */
[----:B------:R-:W3:Y:S01]  /*12870*/  LDL.LU.64 R236, [R1+0xe0] ;  /* 0x0000e00001ec7983 */ /* 0x000ee20000300a00 */
[----:B------:R-:W-:-:S03]  /*12880*/  IMAD.WIDE R230, R6, 0x4, R230 ;  /* 0x0000000406e67825 */ /* 0x000fc600078e02e6 */
[----:B------:R-:W-:Y:S01]  /*12890*/  LDGSTS.E [R10+0x30e00], desc[UR16][R12.64], P2 ;  /* 0x30e000000c0a7fae */ /* 0x000fe20009121850 */
[----:B----4-:R-:W-:-:S03]  /*128a0*/  IMAD.WIDE R14, R6, 0x4, R232 ;  /* 0x00000004060e7825 */ /* 0x010fc600078e02e8 */
[----:B------:R-:W4:Y:S01]  /*128b0*/  LDL.LU.64 R232, [R1+0xa8] ;  /* 0x0000a80001e87983 */ /* 0x000f220000300a00 */
[----:B------:R-:W-:-:S03]  /*128c0*/  IMAD.WIDE R20, R6, 0x4, R228 ;  /* 0x0000000406147825 */ /* 0x000fc600078e02e4 */
        /* <DEDUP_REMOVED lines=53> */
[----:B------:R3:W-:Y:S01]  /*12c20*/  LDGSTS.E [R10+0x37e00], desc[UR16][R218.64], P2 ;  /* 0x37e00000da0a7fae */ /* 0x0007e20009121850 */
        /* <DEDUP_REMOVED lines=16> */
[----:B------:R-:W-:Y:S01]  /*12d30*/  IMAD.WIDE R106, R6, 0x4, R106 ;  /* 0x00000004066a7825 */ /* 0x000fe200078e026a */
[----:B------:R-:W-:-:S03]  /*12d40*/  ISETP.GE.AND P0, PT, R7, 0x40, PT ;  /* 0x000000400700780c */ /* 0x000fc60003f06270 */
        /* <DEDUP_REMOVED lines=10> */
[----:B-1----:R-:W-:Y:S02]  /*12df0*/  CS2R R24, SRZ ;  /* 0x0000000000187805 */ /* 0x002fe4000001ff00 */
[----:B------:R-:W-:Y:S02]  /*12e00*/  CS2R R28, SRZ ;  /* 0x00000000001c7805 */ /* 0x000fe4000001ff00 */
[----:B------:R-:W-:Y:S02]  /*12e10*/  CS2R R30, SRZ ;  /* 0x00000000001e7805 */ /* 0x000fe4000001ff00 */
[----:B------:R-:W-:Y:S02]  /*12e20*/  CS2R R32, SRZ ;  /* 0x0000000000207805 */ /* 0x000fe4000001ff00 */
[----:B------:R-:W-:Y:S02]  /*12e30*/  CS2R R36, SRZ ;  /* 0x0000000000247805 */ /* 0x000fe4000001ff00 */
[----:B------:R-:W-:-:S02]  /*12e40*/  CS2R R38, SRZ ;  /* 0x0000000000267805 */ /* 0x000fc4000001ff00 */
[----:B------:R-:W-:Y:S02]  /*12e50*/  CS2R R40, SRZ ;  /* 0x0000000000287805 */ /* 0x000fe4000001ff00 */
[----:B------:R-:W-:Y:S02]  /*12e60*/  CS2R R44, SRZ ;  /* 0x00000000002c7805 */ /* 0x000fe4000001ff00 */
[----:B------:R-:W-:Y:S02]  /*12e70*/  CS2R R46, SRZ ;  /* 0x00000000002e7805 */ /* 0x000fe4000001ff00 */
[----:B------:R-:W-:Y:S01]  /*12e80*/  CS2R R48, SRZ ;  /* 0x0000000000307805 */ /* 0x000fe2000001ff00 */
[----:B--2---:R-:W-:-:S04]  /*12e90*/  IMAD.WIDE R12, R6, 0x4, R248 ;  /* 0x00000004060c7825 */ /* 0x004fc800078e02f8 */
[C---:B---3--:R-:W-:Y:S01]  /*12ea0*/  IMAD.WIDE R14, R6.reuse, 0x4, R246 ;  /* 0x00000004060e7825 */ /* 0x048fe200078e02f6 */
[----:B------:R4:W-:Y:S04]  /*12eb0*/  LDGSTS.E [R9+0x30300], desc[UR16][R12.64], P2 ;  /* 0x303000000c097fae */ /* 0x0009e80009121850 */
[----:B------:R1:W-:Y:S01]  /*12ec0*/  LDGSTS.E [R9+0x30700], desc[UR16][R14.64], P2 ;  /* 0x307000000e097fae */ /* 0x0003e20009121850 */
[----:B------:R-:W-:-:S05]  /*12ed0*/  IMAD.WIDE R10, R6, 0x4, R236 ;  /* 0x00000004060a7825 */ /* 0x000fca00078e02ec */
[----:B------:R-:W-:Y:S01]  /*12ee0*/  LDGSTS.E [R9+0x30b00], desc[UR16][R10.64], P2 ;  /* 0x30b000000a097fae */ /* 0x000fe20009121850 */
[----:B----4-:R-:W-:-:S04]  /*12ef0*/  IMAD.WIDE R12, R6, 0x4, R232 ;  /* 0x00000004060c7825 */ /* 0x010fc800078e02e8 */
[----:B-1----:R-:W-:Y:S01]  /*12f00*/  IMAD.WIDE R14, R6, 0x4, R228 ;  /* 0x00000004060e7825 */ /* 0x002fe200078e02e4 */
        /* <DEDUP_REMOVED lines=28> */
[----:B------:R4:W-:Y:S01]  /*130d0*/  LDGSTS.E [R9+0x37f00], desc[UR16][R182.64], P2 ;  /* 0x37f00000b6097fae */ /* 0x0009e20009121850 */
[----:B-1----:R-:W-:-:S03]  /*130e0*/  CS2R R26, SRZ ;  /* 0x00000000001a7805 */ /* 0x002fc6000001ff00 */
[----:B------:R-:W0:Y:S01]  /*130f0*/  LDGDEPBAR ;  /* 0x00000000000079af */ /* 0x000e220000000000 */
[----:B--2---:R-:W-:Y:S02]  /*13100*/  CS2R R34, SRZ ;  /* 0x0000000000227805 */ /* 0x004fe4000001ff00 */
[----:B---3--:R-:W-:Y:S02]  /*13110*/  CS2R R42, SRZ ;  /* 0x00000000002a7805 */ /* 0x008fe4000001ff00 */
[----:B----4-:R-:W-:Y:S02]  /*13120*/  CS2R R50, SRZ ;  /* 0x0000000000327805 */ /* 0x010fe4000001ff00 */
[----:B------:R-:W-:Y:S02]  /*13130*/  CS2R R52, SRZ ;  /* 0x0000000000347805 */ /* 0x000fe4000001ff00 */
[----:B------:R-:W-:Y:S02]  /*13140*/  CS2R R54, SRZ ;  /* 0x0000000000367805 */ /* 0x000fe4000001ff00 */
[----:B------:R-:W-:-:S02]  /*13150*/  CS2R R56, SRZ ;  /* 0x0000000000387805 */ /* 0x000fc4000001ff00 */
[----:B------:R-:W-:Y:S02]  /*13160*/  CS2R R58, SRZ ;  /* 0x00000000003a7805 */ /* 0x000fe4000001ff00 */
        /* <DEDUP_REMOVED lines=45> */
[----:B------:R-:W-:Y:S01]  /*13440*/  CS2R R150, SRZ ;  /* 0x0000000000967805 */ /* 0x000fe2000001ff00 */
[----:B------:R-:W-:Y:S06]  /*13450*/  @!P0 BRA `(.L_x_0) ;  /* 0x0000009800f88947 */ /* 0x000fec0003800000 */
[----:B------:R-:W2:Y:S01]  /*13460*/  LDL.LU R252, [R1+0x3e8] ;  /* 0x0003e80001fc7983 */ /* 0x000ea20000300800 */
[----:B------:R-:W-:Y:S01]  /*13470*/  SHF.R.S32.HI R10, RZ, 0x1f, R7 ;  /* 0x0000001fff0a7819 */ /* 0x000fe20000011407 */
[----:B------:R-:W-:Y:S01]  /*13480*/  ULDC UR4, c[0x0][0x238] ;  /* 0x00008e0000047ab9 */ /* 0x000fe20000000800 */
[----:B------:R-:W-:Y:S01]  /*13490*/  SHF.R.S32.HI R9, RZ, 0x1f, R8 ;  /* 0x0000001fff097819 */ /* 0x000fe20000011408 */
[----:B------:R-:W3:Y:S01]  /*134a0*/  LDL.LU R236, [R1+0x3ec] ;  /* 0x0003ec0001ec7983 */ /* 0x000ee20000300800 */
[----:B------:R-:W-:Y:S01]  /*134b0*/  ULDC UR13, c[0x0][0x238] ;  /* 0x00008e00000d7ab9 */ /* 0x000fe20000000800 */
[----:B------:R-:W-:Y:S01]  /*134c0*/  ULDC UR14, c[0x0][0x238] ;  /* 0x00008e00000e7ab9 */ /* 0x000fe20000000800 */
[----:B------:R-:W-:Y:S01]  /*134d0*/  ULDC UR5, c[0x0][0x238] ;  /* 0x00008e0000057ab9 */ /* 0x000fe20000000800 */
[----:B------:R-:W4:Y:S01]  /*134e0*/  LDL.LU R247, [R1+0x340] ;  /* 0x0003400001f77983 */ /* 0x000f220000300800 */
[----:B------:R-:W-:Y:S01]  /*134f0*/  ULDC UR6, c[0x0][0x238] ;  /* 0x00008e0000067ab9 */ /* 0x000fe20000000800 */
[----:B------:R-:W-:Y:S01]  /*13500*/  ULDC UR19, c[0x0][0x238] ;  /* 0x00008e0000137ab9 */ /* 0x000fe20000000800 */
[----:B------:R-:W-:Y:S01]  /*13510*/  ULDC UR20, c[0x0][0x238] ;  /* 0x00008e0000147ab9 */ /* 0x000fe20000000800 */
[----:B------:R-:W4:Y:S01]  /*13520*/  LDL.LU R232, [R1+0x344] ;  /* 0x0003440001e87983 */ /* 0x000f220000300800 */
[----:B------:R-:W-:Y:S01]  /*13530*/  ULDC UR15, c[0x0][0x238] ;  /* 0x00008e00000f7ab9 */ /* 0x000fe20000000800 */
[----:B------:R-:W-:Y:S01]  /*13540*/  ULDC UR18, c[0x0][0x238] ;  /* 0x00008e0000127ab9 */ /* 0x000fe20000000800 */
[----:B------:R-:W-:Y:S01]  /*13550*/  ULDC UR23, c[0x0][0x238] ;  /* 0x00008e0000177ab9 */ /* 0x000fe20000000800 */
        /* <DEDUP_REMOVED lines=12> */
[----:B------:R-:W4:Y:S04]  /*13620*/  LDL.LU R224, [R1+0x354] ;  /* 0x0003540001e07983 */ /* 0x000f280000300800 */
[----:B------:R-:W4:Y:S04]  /*13630*/  LDL.LU R237, [R1+0x358] ;  /* 0x0003580001ed7983 */ /* 0x000f280000300800 */
[----:B------:R-:W4:Y:S04]  /*13640*/  LDL.LU R220, [R1+0x35c] ;  /* 0x00035c0001dc7983 */ /* 0x000f280000300800 */
[----:B------:R-:W4:Y:S04]  /*13650*/  LDL.LU R233, [R1+0x360] ;  /* 0x0003600001e97983 */ /* 0x000f280000300800 */
[----:B------:R-:W4:Y:S04]  /*13660*/  LDL.LU R177, [R1+0x364] ;  /* 0x0003640001b17983 */ /* 0x000f280000300800 */
[----:B------:R-:W4:Y:S01]  /*13670*/  LDL.LU R229, [R1+0x368] ;  /* 0x0003680001e57983 */ /* 0x000f220000300800 */
[----:B------:R-:W-:-:S03]  /*13680*/  LEA.HI R0, R10, R7, RZ, 0x6 ;  /* 0x000000070a007211 */ /* 0x000fc600078f30ff */
[----:B------:R-:W4:Y:S04]  /*13690*/  LDL.LU R227, [R1+0x36c] ;  /* 0x00036c0001e37983 */ /* 0x000f280000300800 */
[----:B-----5:R-:W-:Y:S04]  /*136a0*/  STL [R1+0x7fc], R189 ;  /* 0x0007fcbd01007387 */ /* 0x020fe80000100800 */
[----:B------:R-:W-:Y:S04]  /*136b0*/  STL [R1+0x7f8], R188 ;  /* 0x0007f8bc01007387 */ /* 0x000fe80000100800 */
[----:B------:R-:W-:Y:S04]  /*136c0*/  STL [R1+0x7f4], R4 ;  /* 0x0007f40401007387 */ /* 0x000fe80000100800 */
[----:B------:R-:W-:Y:S04]  /*136d0*/  STL [R1+0x7f0], R3 ;  /* 0x0007f00301007387 */ /* 0x000fe80000100800 */
[----:B------:R-:W-:Y:S04]  /*136e0*/  STL [R1+0x7ec], R2 ;  /* 0x0007ec0201007387 */ /* 0x000fe80000100800 */
[----:B------:R-:W4:Y:S04]  /*136f0*/  LDL.LU R225, [R1+0x370] ;  /* 0x0003700001e17983 */ /* 0x000f280000300800 */
[----:B------:R-:W4:Y:S04]  /*13700*/  LDL.LU R176, [R1+0x374] ;  /* 0x0003740001b07983 */ /* 0x000f280000300800 */
[----:B------:R-:W-:Y:S04]  /*13710*/  STL [R1+0x49c], R0 ;  /* 0x00049c0001007387 */ /* 0x000fe80000100800 */
[----:B------:R-:W4:Y:S04]  /*13720*/  LDL.LU R221, [R1+0x378] ;  /* 0x0003780001dd7983 */ /* 0x000f280000300800 */
[----:B------:R-:W4:Y:S01]  /*13730*/  LDL.LU R180, [R1+0x37c] ;  /* 0x00037c0001b47983 */ /* 0x000f220000300800 */
[----:B--2---:R-:W-:-:S04]  /*13740*/  IADD3 R209, P2, R8, R252, RZ ;  /* 0x000000fc08d17210 */ /* 0x004fc80007f5e0ff */
[----:B------:R-:W-:Y:S02]  /*13750*/  LEA.HI.X.SX32 R210, R252, R9, 0x1, P2 ;  /* 0x00000009fcd27211 */ /* 0x000fe400010f0eff */
[----:B------:R-:W2:Y:S04]  /*13760*/  LDL.LU R252, [R1+0x380] ;  /* 0x0003800001fc7983 */ /* 0x000ea80000300800 */
[----:B------:R-:W2:Y:S04]  /*13770*/  LDL.LU R184, [R1+0x384] ;  /* 0x0003840001b87983 */ /* 0x000ea80000300800 */
[----:B------:R-:W2:Y:S04]  /*13780*/  LDL.LU R165, [R1+0x388] ;  /* 0x0003880001a57983 */ /* 0x000ea80000300800 */
[----:B------:R-:W2:Y:S04]  /*13790*/  LDL.LU R194, [R1+0x38c] ;  /* 0x00038c0001c27983 */ /* 0x000ea80000300800 */
[----:B------:R-:W2:Y:S04]  /*137a0*/  LDL.LU R157, [R1+0x390] ;  /* 0x00039000019d7983 */ /* 0x000ea80000300800 */
[----:B------:R-:W2:Y:S04]  /*137b0*/  LDL.LU R203, [R1+0x394] ;  /* 0x0003940001cb7983 */ /* 0x000ea80000300800 */
[----:B------:R-:W2:Y:S04]  /*137c0*/  LDL.LU R185, [R1+0x398] ;  /* 0x0003980001b97983 */ /* 0x000ea80000300800 */
[----:B------:R-:W2:Y:S04]  /*137d0*/  LDL.LU R195, [R1+0x39c] ;  /* 0x00039c0001c37983 */ /* 0x000ea80000300800 */
[----:B------:R-:W2:Y:S01]  /*137e0*/  LDL.LU R181, [R1+0x3a0] ;  /* 0x0003a00001b57983 */ /* 0x000ea20000300800 */
[----:B---3--:R-:W-:-:S03]  /*137f0*/  IADD3 R244, P6, R8, R245, RZ ;  /* 0x000000f508f47210 */ /* 0x008fc60007fde0ff */
[----:B------:R-:W3:Y:S01]  /*13800*/  LDL.LU R179, [R1+0x3a4] ;  /* 0x0003a40001b37983 */ /* 0x000ee20000300800 */
[----:B------:R-:W-:Y:S02]  /*13810*/  LEA.HI.X.SX32 R245, R245, R9, 0x1, P6 ;  /* 0x00000009f5f57211 */ /* 0x000fe400030f0eff */
[C---:B----4-:R-:W-:Y:S02]  /*13820*/  IADD3 R230, P6, R8.reuse, R177, RZ ;  /* 0x000000b108e67210 */ /* 0x050fe40007fde0ff */
[----:B------:R-:W-:Y:S02]  /*13830*/  IADD3 R250, P3, R8, R236, RZ ;  /* 0x000000ec08fa7210 */ /* 0x000fe40007f7e0ff */
[-C--:B------:R-:W-:Y:S02]  /*13840*/  LEA.HI.X.SX32 R231, R177, R9.reuse, 0x1, P6 ;  /* 0x00000009b1e77211 */ /* 0x080fe400030f0eff */
[----:B------:R-:W4:Y:S01]  /*13850*/  LDL.LU R177, [R1+0x3a8] ;  /* 0x0003a80001b17983 */ /* 0x000f220000300800 */
[----:B------:R-:W-:-:S02]  /*13860*/  LEA.HI.X.SX32 R251, R236, R9, 0x1, P3 ;  /* 0x00000009ecfb7211 */ /* 0x000fc400018f0eff */
[C---:B------:R-:W-:Y:S01]  /*13870*/  IADD3 R236, P3, R8.reuse, R237, RZ ;  /* 0x000000ed08ec7210 */ /* 0x040fe20007f7e0ff */
[----:B------:R-:W4:Y:S01]  /*13880*/  LDL.LU R156, [R1+0x3ac] ;  /* 0x0003ac00019c7983 */ /* 0x000f220000300800 */
[C---:B------:R-:W-:Y:S02]  /*13890*/  IADD3 R248, P4, R8.reuse, R247, RZ ;  /* 0x000000f708f87210 */ /* 0x040fe40007f9e0ff */
[-C--:B------:R-:W-:Y:S02]  /*138a0*/  LEA.HI.X.SX32 R237, R237, R9.reuse, 0x1, P3 ;  /* 0x00000009eded7211 */ /* 0x080fe400018f0eff */
[----:B------:R-:W-:Y:S02]  /*138b0*/  LEA.HI.X.SX32 R249, R247, R9, 0x1, P4 ;  /* 0x00000009f7f97211 */ /* 0x000fe400020f0eff */
[C---:B------:R-:W-:Y:S02]  /*138c0*/  IADD3 R234, P4, R8.reuse, R220, RZ ;  /* 0x000000dc08ea7210 */ /* 0x040fe40007f9e0ff */
[----:B------:R-:W-:-:S02]  /*138d0*/  IADD3 R246, P5, R8, R232, RZ ;  /* 0x000000e808f67210 */ /* 0x000fc40007fbe0ff */
[-C--:B------:R-:W-:Y:S02]  /*138e0*/  LEA.HI.X.SX32 R235, R220, R9.reuse, 0x1, P4 ;  /* 0x00000009dceb7211 */ /* 0x080fe400020f0eff */
[----:B------:R-:W-:Y:S02]  /*138f0*/  LEA.HI.X.SX32 R247, R232, R9, 0x1, P5 ;  /* 0x00000009e8f77211 */ /* 0x000fe400028f0eff */
[C---:B------:R-:W-:Y:S02]  /*13900*/  IADD3 R232, P5, R8.reuse, R233, RZ ;  /* 0x000000e908e87210 */ /* 0x040fe40007fbe0ff */
[----:B------:R-:W-:-:S04]  /*13910*/  IADD3 R222, P3, R8, R176, RZ ;  /* 0x000000b008de7210 */ /* 0x000fc80007f7e0ff */
[----:B------:R-:W-:Y:S02]  /*13920*/  LEA.HI.X.SX32 R223, R176, R9, 0x1, P3 ;  /* 0x00000009b0df7211 */ /* 0x000fe400018f0eff */
[----:B------:R-:W4:Y:S01]  /*13930*/  LDL.LU R176, [R1+0x3b0] ;  /* 0x0003b00001b07983 */ /* 0x000f220000300800 */
[C---:B------:R-:W-:Y:S02]  /*13940*/  IADD3 R220, P4, R8.reuse, R221, RZ ;  /* 0x000000dd08dc7210 */ /* 0x040fe40007f9e0ff */
[-C--:B------:R-:W-:Y:S02]  /*13950*/  LEA.HI.X.SX32 R233, R233, R9.reuse, 0x1, P5 ;  /* 0x00000009e9e97211 */ /* 0x080fe400028f0eff */
[----:B------:R-:W-:Y:S02]  /*13960*/  LEA.HI.X.SX32 R221, R221, R9, 0x1, P4 ;  /* 0x00000009dddd7211 */ /* 0x000fe400020f0eff */
[----:B------:R-:W-:-:S04]  /*13970*/  IADD3 R218, P5, R8, R180, RZ ;  /* 0x000000b408da7210 */ /* 0x000fc80007fbe0ff */
[----:B------:R-:W-:Y:S02]  /*13980*/  LEA.HI.X.SX32 R219, R180, R9, 0x1, P5 ;  /* 0x00000009b4db7211 */ /* 0x000fe400028f0eff */
[----:B------:R-:W-:-:S04]  /*13990*/  IADD3 R242, P0, R8, R228, RZ ;  /* 0x000000e408f27210 */ /* 0x000fc80007f1e0ff */
[----:B------:R-:W-:Y:S02]  /*139a0*/  LEA.HI.X.SX32 R243, R228, R9, 0x1, P0 ;  /* 0x00000009e4f37211 */ /* 0x000fe400000f0eff */
[----:B------:R-:W-:-:S04]  /*139b0*/  IADD3 R228, P0, R8, R229, RZ ;  /* 0x000000e508e47210 */ /* 0x000fc80007f1e0ff */
[----:B------:R-:W-:Y:S02]  /*139c0*/  LEA.HI.X.SX32 R229, R229, R9, 0x1, P0 ;  /* 0x00000009e5e57211 */ /* 0x000fe400000f0eff */
[C---:B--2---:R-:W-:Y:S02]  /*139d0*/  IADD3 R206, P3, R8.reuse, R157, RZ ;  /* 0x0000009d08ce7210 */ /* 0x044fe40007f7e0ff */
[----:B------:R-:W-:-:S03]  /*139e0*/  IADD3 R204, P4, R8, R203, RZ ;  /* 0x000000cb08cc7210 */ /* 0x000fc60007f9e0ff */
[----:B------:R1:W-:Y:S04]  /*139f0*/  STL [R1+0x8b8], R206 ;  /* 0x0008b8ce01007387 */ /* 0x0003e80000100800 */
[----:B------:R-:W2:Y:S04]  /*13a00*/  LDL.LU R178, [R1+0x3b4] ;  /* 0x0003b40001b27983 */ /* 0x000ea80000300800 */
[----:B------:R3:W-:Y:S04]  /*13a10*/  STL [R1+0x8b4], R204 ;  /* 0x0008b4cc01007387 */ /* 0x0007e80000100800 */
[----:B------:R-:W2:Y:S01]  /*13a20*/  LDL.LU R180, [R1+0x3b8] ;  /* 0x0003b80001b47983 */ /* 0x000ea20000300800 */
[----:B------:R-:W-:-:S02]  /*13a30*/  IADD3 R202, P5, R8, R185, RZ ;  /* 0x000000b908ca7210 */ /* 0x000fc40007fbe0ff */
[----:B------:R-:W-:-:S03]  /*13a40*/  IADD3 R216, P6, R8, R252, RZ ;  /* 0x000000fc08d87210 */ /* 0x000fc60007fde0ff */
[----:B------:R3:W-:Y:S01]  /*13a50*/  STL [R1+0x8b0], R202 ;  /* 0x0008b0ca01007387 */ /* 0x0007e20000100800 */
[----:B------:R-:W-:-:S03]  /*13a60*/  LEA.HI.X.SX32 R217, R252, R9, 0x1, P6 ;  /* 0x00000009fcd97211 */ /* 0x000fc600030f0eff */
[----:B------:R-:W2:Y:S01]  /*13a70*/  LDL.LU R252, [R1+0x3bc] ;  /* 0x0003bc0001fc7983 */ /* 0x000ea20000300800 */
[C---:B------:R-:W-:Y:S02]  /*13a80*/  IADD3 R200, P6, R8.reuse, R195, RZ ;  /* 0x000000c308c87210 */ /* 0x040fe40007fde0ff */
[----:B------:R-:W-:-:S03]  /*13a90*/  IADD3 R214, P0, R8, R184, RZ ;  /* 0x000000b808d67210 */ /* 0x000fc60007f1e0ff */
[----:B------:R4:W-:Y:S01]  /*13aa0*/  STL [R1+0x8ac], R200 ;  /* 0x0008acc801007387 */ /* 0x0009e20000100800 */
[----:B-1----:R-:W-:-:S03]  /*13ab0*/  LEA.HI.X.SX32 R206, R184, R9, 0x1, P0 ;  /* 0x00000009b8ce7211 */ /* 0x002fc600000f0eff */
[----:B------:R-:W2:Y:S01]  /*13ac0*/  LDL.LU R184, [R1+0x3c0] ;  /* 0x0003c00001b87983 */ /* 0x000ea20000300800 */
[----:B------:R-:W-:-:S04]  /*13ad0*/  IADD3 R240, P1, R8, R226, RZ ;  /* 0x000000e208f07210 */ /* 0x000fc80007f3e0ff */
[----:B------:R-:W-:Y:S02]  /*13ae0*/  LEA.HI.X.SX32 R241, R226, R9, 0x1, P1 ;  /* 0x00000009e2f17211 */ /* 0x000fe400008f0eff */
[C---:B------:R-:W-:Y:S02]  /*13af0*/  IADD3 R226, P1, R8.reuse, R227, RZ ;  /* 0x000000e308e27210 */ /* 0x040fe40007f3e0ff */
[C---:B------:R-:W-:Y:S02]  /*13b00*/  IADD3 R198, P0, R8.reuse, R181, RZ ;  /* 0x000000b508c67210 */ /* 0x040fe40007f1e0ff */
[----:B------:R-:W-:Y:S02]  /*13b10*/  LEA.HI.X.SX32 R227, R227, R9, 0x1, P1 ;  /* 0x00000009e3e37211 */ /* 0x000fe400008f0eff */
[C---:B------:R-:W-:Y:S02]  /*13b20*/  IADD3 R212, P1, R8.reuse, R165, RZ ;  /* 0x000000a508d47210 */ /* 0x040fe40007f3e0ff */
[----:B------:R-:W-:Y:S01]  /*13b30*/  IADD3 R238, P2, R8, R224, RZ ;  /* 0x000000e008ee7210 */ /* 0x000fe20007f5e0ff */
[----:B------:R1:W-:Y:S01]  /*13b40*/  STL [R1+0x8a8], R198 ;  /* 0x0008a8c601007387 */ /* 0x0003e20000100800 */
[----:B---3--:R-:W-:-:S02]  /*13b50*/  LEA.HI.X.SX32 R204, R165, R9, 0x1, P1 ;  /* 0x00000009a5cc7211 */ /* 0x008fc400008f0eff */
[----:B------:R-:W-:Y:S01]  /*13b60*/  IADD3 R196, P1, R8, R179, RZ ;  /* 0x000000b308c47210 */ /* 0x000fe20007f3e0ff */
[----:B------:R-:W3:Y:S01]  /*13b70*/  LDL.LU R187, [R1+0x3c4] ;  /* 0x0003c40001bb7983 */ /* 0x000ee20000300800 */
[----:B------:R-:W-:Y:S02]  /*13b80*/  LEA.HI.X.SX32 R239, R224, R9, 0x1, P2 ;  /* 0x00000009e0ef7211 */ /* 0x000fe400010f0eff */
[C---:B------:R-:W-:Y:S01]  /*13b90*/  IADD3 R224, P2, R8.reuse, R225, RZ ;  /* 0x000000e108e07210 */ /* 0x040fe20007f5e0ff */
[----:B------:R1:W-:Y:S03]  /*13ba0*/  STL [R1+0x8a4], R196 ;  /* 0x0008a4c401007387 */ /* 0x0003e60000100800 */
[----:B------:R-:W-:Y:S01]  /*13bb0*/  LEA.HI.X.SX32 R225, R225, R9, 0x1, P2 ;  /* 0x00000009e1e17211 */ /* 0x000fe200010f0eff */
[----:B------:R-:W3:Y:S01]  /*13bc0*/  LDL.LU R197, [R1+0x3c8] ;  /* 0x0003c80001c57983 */ /* 0x000ee20000300800 */
[----:B------:R-:W-:-:S04]  /*13bd0*/  IADD3 R208, P2, R8, R194, RZ ;  /* 0x000000c208d07210 */ /* 0x000fc80007f5e0ff */
[----:B------:R-:W-:Y:S02]  /*13be0*/  LEA.HI.X.SX32 R202, R194, R9, 0x1, P2 ;  /* 0x00000009c2ca7211 */ /* 0x000fe400010f0eff */
[C---:B----4-:R-:W-:Y:S02]  /*13bf0*/  IADD3 R194, P2, R8.reuse, R177, RZ ;  /* 0x000000b108c27210 */ /* 0x050fe40007f5e0ff */
[-C--:B------:R-:W-:Y:S02]  /*13c00*/  LEA.HI.X.SX32 R200, R157, R9.reuse, 0x1, P3 ;  /* 0x000000099dc87211 */ /* 0x080fe400018f0eff */
[----:B------:R-:W-:Y:S01]  /*13c10*/  IADD3 R192, P3, R8, R156, RZ ;  /* 0x0000009c08c07210 */ /* 0x000fe20007f7e0ff */
[----:B------:R4:W-:Y:S04]  /*13c20*/  STL [R1+0x8a0], R194 ;  /* 0x0008a0c201007387 */ /* 0x0009e80000100800 */
[----:B------:R-:W3:Y:S04]  /*13c30*/  LDL.LU R164, [R1+0x3cc] ;  /* 0x0003cc0001a47983 */ /* 0x000ee80000300800 */
[----:B------:R4:W-:Y:S04]  /*13c40*/  STL [R1+0x89c], R192 ;  /* 0x00089cc001007387 */ /* 0x0009e80000100800 */
[----:B------:R-:W3:Y:S01]  /*13c50*/  LDL.LU R157, [R1+0x3d0] ;  /* 0x0003d000019d7983 */ /* 0x000ee20000300800 */
[----:B-1----:R-:W-:-:S02]  /*13c60*/  LEA.HI.X.SX32 R198, R203, R9, 0x1, P4 ;  /* 0x00000009cbc67211 */ /* 0x002fc400020f0eff */
[C---:B------:R-:W-:Y:S02]  /*13c70*/  IADD3 R190, P4, R8.reuse, R176, RZ ;  /* 0x000000b008be7210 */ /* 0x040fe40007f9e0ff */
[-C--:B------:R-:W-:Y:S02]  /*13c80*/  LEA.HI.X.SX32 R196, R185, R9.reuse, 0x1, P5 ;  /* 0x00000009b9c47211 */ /* 0x080fe400028f0eff */
[-C--:B----4-:R-:W-:Y:S01]  /*13c90*/  LEA.HI.X.SX32 R194, R195, R9.reuse, 0x1, P6 ;  /* 0x00000009c3c27211 */ /* 0x090fe200030f0eff */
[----:B------:R1:W-:Y:S01]  /*13ca0*/  STL [R1+0x898], R190 ;  /* 0x000898be01007387 */ /* 0x0003e20000100800 */
[-C--:B------:R-:W-:Y:S02]  /*13cb0*/  LEA.HI.X.SX32 R192, R181, R9.reuse, 0x1, P0 ;  /* 0x00000009b5c07211 */ /* 0x080fe400000f0eff */
[----:B-1----:R-:W-:Y:S02]  /*13cc0*/  LEA.HI.X.SX32 R190, R179, R9, 0x1, P1 ;  /* 0x00000009b3be7211 */ /* 0x002fe400008f0eff */
[----:B--2---:R-:W-:-:S05]  /*13cd0*/  IADD3 R185, P5, R8, R178, RZ ;  /* 0x000000b208b97210 */ /* 0x004fca0007fbe0ff */
[----:B------:R1:W-:Y:S01]  /*13ce0*/  STL [R1+0x894], R185 ;  /* 0x000894b901007387 */ /* 0x0003e20000100800 */
[----:B------:R-:W-:-:S03]  /*13cf0*/  IADD3 R183, P6, R8, R180, RZ ;  /* 0x000000b408b77210 */ /* 0x000fc60007fde0ff */
[----:B------:R-:W2:Y:S04]  /*13d00*/  LDL.LU R195, [R1+0x3d4] ;  /* 0x0003d40001c37983 */ /* 0x000ea80000300800 */
[----:B------:R4:W-:Y:S04]  /*13d10*/  STL [R1+0x890], R183 ;  /* 0x000890b701007387 */ /* 0x0009e80000100800 */
[----:B------:R-:W2:Y:S01]  /*13d20*/  LDL.LU R186, [R1+0x3d8] ;  /* 0x0003d80001ba7983 */ /* 0x000ea20000300800 */
[----:B------:R-:W-:-:S05]  /*13d30*/  IADD3 R181, P0, R8, R252, RZ ;  /* 0x000000fc08b57210 */ /* 0x000fca0007f1e0ff */
[----:B------:R3:W-:Y:S04]  /*13d40*/  STL [R1+0x88c], R181 ;  /* 0x00088cb501007387 */ /* 0x0007e80000100800 */
[----:B------:R-:W2:Y:S01]  /*13d50*/  LDL.LU R215, [R1+0x3dc] ;  /* 0x0003dc0001d77983 */ /* 0x000ea20000300800 */
[----:B------:R-:W-:-:S05]  /*13d60*/  IADD3 R179, P1, R8, R184, RZ ;  /* 0x000000b808b37210 */ /* 0x000fca0007f3e0ff */
[----:B------:R-:W-:Y:S04]  /*13d70*/  STL [R1+0x884], R179 ;  /* 0x000884b301007387 */ /* 0x000fe80000100800 */
[----:B------:R-:W2:Y:S01]  /*13d80*/  LDL.LU R203, [R1+0x3e0] ;  /* 0x0003e00001cb7983 */ /* 0x000ea20000300800 */
[-C--:B-1----:R-:W-:Y:S02]  /*13d90*/  LEA.HI.X.SX32 R185, R177, R9.reuse, 0x1, P2 ;  /* 0x00000009b1b97211 */ /* 0x082fe400010f0eff */
[----:B----4-:R-:W-:Y:S02]  /*13da0*/  LEA.HI.X.SX32 R183, R156, R9, 0x1, P3 ;  /* 0x000000099cb77211 */ /* 0x010fe400018f0eff */
[----:B---3--:R-:W-:-:S05]  /*13db0*/  IADD3 R177, P2, R8, R187, RZ ;  /* 0x000000bb08b17210 */ /* 0x008fca0007f5e0ff */
[----:B------:R-:W-:Y:S01]  /*13dc0*/  STL [R1+0x880], R177 ;  /* 0x000880b101007387 */ /* 0x000fe20000100800 */
[----:B------:R-:W-:-:S03]  /*13dd0*/  IADD3 R175, P3, R8, R197, RZ ;  /* 0x000000c508af7210 */ /* 0x000fc60007f7e0ff */
[----:B------:R-:W3:Y:S04]  /*13de0*/  LDL.LU R172, [R1+0x3e4] ;  /* 0x0003e40001ac7983 */ /* 0x000ee80000300800 */
[----:B------:R1:W-:Y:S04]  /*13df0*/  STL [R1+0x888], R175 ;  /* 0x000888af01007387 */ /* 0x0003e80000100800 */
[----:B------:R-:W4:Y:S01]  /*13e00*/  LDL.LU R156, [R1+0x3f0] ;  /* 0x0003f000019c7983 */ /* 0x000f220000300800 */
[----:B------:R-:W-:-:S03]  /*13e10*/  LEA.HI.X.SX32 R181, R176, R9, 0x1, P4 ;  /* 0x00000009b0b57211 */ /* 0x000fc600020f0eff */
[----:B------:R-:W4:Y:S01]  /*13e20*/  LDL.LU R176, [R1+0x3f4] ;  /* 0x0003f40001b07983 */ /* 0x000f220000300800 */
[----:B------:R-:W-:Y:S02]  /*13e30*/  IADD3 R173, P4, R8, R164, RZ ;  /* 0x000000a408ad7210 */ /* 0x000fe40007f9e0ff */
[----:B-1----:R-:W-:-:S03]  /*13e40*/  LEA.HI.X.SX32 R175, R178, R9, 0x1, P5 ;  /* 0x00000009b2af7211 */ /* 0x002fc600028f0eff */
[----:B------:R1:W-:Y:S01]  /*13e50*/  STL [R1+0x87c], R173 ;  /* 0x00087cad01007387 */ /* 0x0003e20000100800 */
[----:B------:R-:W-:-:S03]  /*13e60*/  IADD3 R171, P5, R8, R157, RZ ;  /* 0x0000009d08ab7210 */ /* 0x000fc60007fbe0ff */
[----:B------:R-:W4:Y:S04]  /*13e70*/  LDL.LU R178, [R1+0x3f8] ;  /* 0x0003f80001b27983 */ /* 0x000f280000300800 */
[----:B------:R1:W-:Y:S04]  /*13e80*/  STL [R1+0x878], R171 ;  /* 0x000878ab01007387 */ /* 0x0003e80000100800 */
[----:B------:R-:W4:Y:S01]  /*13e90*/  LDL.LU R23, [R1+0x3fc] ;  /* 0x0003fc0001177983 */ /* 0x000f220000300800 */
[----:B------:R-:W-:-:S03]  /*13ea0*/  LEA.HI.X.SX32 R179, R180, R9, 0x1, P6 ;  /* 0x00000009b4b37211 */ /* 0x000fc600030f0eff */
[----:B------:R-:W4:Y:S01]  /*13eb0*/  LDL.LU R180, [R1+0x400] ;  /* 0x0004000001b47983 */ /* 0x000f220000300800 */
[-C--:B------:R-:W-:Y:S02]  /*13ec0*/  LEA.HI.X.SX32 R177, R252, R9.reuse, 0x1, P0 ;  /* 0x00000009fcb17211 */ /* 0x080fe400000f0eff */
[-C--:B-1----:R-:W-:Y:S02]  /*13ed0*/  LEA.HI.X.SX32 R173, R184, R9.reuse, 0x1, P1 ;  /* 0x00000009b8ad7211 */ /* 0x082fe400008f0eff */
[----:B------:R-:W-:Y:S02]  /*13ee0*/  LEA.HI.X.SX32 R171, R187, R9, 0x1, P2 ;  /* 0x00000009bbab7211 */ /* 0x000fe400010f0eff */
[----:B--2---:R-:W-:-:S05]  /*13ef0*/  IADD3 R169, P6, R8, R195, RZ ;  /* 0x000000c308a97210 */ /* 0x004fca0007fde0ff */
[----:B------:R-:W-:Y:S01]  /*13f00*/  STL [R1+0x870], R169 ;  /* 0x000870a901007387 */ /* 0x000fe20000100800 */
[----:B------:R-:W-:-:S03]  /*13f10*/  IADD3 R167, P0, R8, R186, RZ ;  /* 0x000000ba08a77210 */ /* 0x000fc60007f1e0ff */
[----:B------:R-:W2:Y:S04]  /*13f20*/  LDL.LU R252, [R1+0x404] ;  /* 0x0004040001fc7983 */ /* 0x000ea80000300800 */
[----:B------:R-:W-:Y:S04]  /*13f30*/  STL [R1+0x86c], R167 ;  /* 0x00086ca701007387 */ /* 0x000fe80000100800 */
[----:B------:R-:W2:Y:S01]  /*13f40*/  LDL.LU R205, [R1+0x408] ;  /* 0x0004080001cd7983 */ /* 0x000ea20000300800 */
[----:B------:R-:W-:-:S03]  /*13f50*/  IADD3 R165, P1, R8, R215, RZ ;  /* 0x000000d708a57210 */ /* 0x000fc60007f3e0ff */
[----:B------:R-:W2:Y:S04]  /*13f60*/  LDL.LU R184, [R1+0x40c] ;  /* 0x00040c0001b87983 */ /* 0x000ea80000300800 */
[----:B------:R1:W-:Y:S04]  /*13f70*/  STL [R1+0x874], R165 ;  /* 0x000874a501007387 */ /* 0x0003e80000100800 */
[----:B------:R-:W2:Y:S01]  /*13f80*/  LDL.LU R187, [R1+0x410] ;  /* 0x0004100001bb7983 */ /* 0x000ea20000300800 */
[----:B------:R-:W-:-:S05]  /*13f90*/  IADD3 R163, P2, R8, R203, RZ ;  /* 0x000000cb08a37210 */ /* 0x000fca0007f5e0ff */
[----:B------:R3:W-:Y:S01]  /*13fa0*/  STL [R1+0x868], R163 ;  /* 0x000868a301007387 */ /* 0x0007e20000100800 */
[----:B-1----:R-:W-:-:S03]  /*13fb0*/  LEA.HI.X.SX32 R165, R197, R9, 0x1, P3 ;  /* 0x00000009c5a57211 */ /* 0x002fc600018f0eff */
[----:B------:R-:W2:Y:S01]  /*13fc0*/  LDL.LU R197, [R1+0x414] ;  /* 0x0004140001c57983 */ /* 0x000ea20000300800 */
[----:B------:R-:W-:-:S03]  /*13fd0*/  LEA.HI.X.SX32 R169, R164, R9, 0x1, P4 ;  /* 0x00000009a4a97211 */ /* 0x000fc600020f0eff */
[----:B------:R-:W2:Y:S01]  /*13fe0*/  LDL.LU R164, [R1+0x418] ;  /* 0x0004180001a47983 */ /* 0x000ea20000300800 */
[----:B------:R-:W-:-:S03]  /*13ff0*/  LEA.HI.X.SX32 R167, R157, R9, 0x1, P5 ;  /* 0x000000099da77211 */ /* 0x000fc600028f0eff */
[----:B------:R-:W2:Y:S01]  /*14000*/  LDL.LU R157, [R1+0x41c] ;  /* 0x00041c00019d7983 */ /* 0x000ea20000300800 */
[----:B---3--:R-:W-:-:S03]  /*14010*/  LEA.HI.X.SX32 R163, R195, R9, 0x1, P6 ;  /* 0x00000009c3a37211 */ /* 0x008fc600030f0eff */
[----:B------:R-:W3:Y:S01]  /*14020*/  LDL.LU R195, [R1+0x420] ;  /* 0x0004200001c37983 */ /* 0x000ee20000300800 */
[----:B------:R-:W-:-:S03]  /*14030*/  LEA.HI.X.SX32 R0, R186, R9, 0x1, P0 ;  /* 0x00000009ba007211 */ /* 0x000fc600000f0eff */
[----:B------:R-:W3:Y:S04]  /*14040*/  LDL.LU R186, [R1+0x424] ;  /* 0x0004240001ba7983 */ /* 0x000ee80000300800 */
[----:B------:R1:W-:Y:S01]  /*14050*/  STL [R1+0x54], R0 ;  /* 0x0000540001007387 */ /* 0x0003e20000100800 */
[C---:B------:R-:W-:Y:S02]  /*14060*/  IADD3 R151, P3, R8.reuse, R172, RZ ;  /* 0x000000ac08977210 */ /* 0x040fe40007f7e0ff */
[----:B-1----:R-:W-:Y:S02]  /*14070*/  LEA.HI.X.SX32 R0, R215, R9, 0x1, P1 ;  /* 0x00000009d7007211 */ /* 0x002fe400008f0eff */
[----:B------:R-:W3:Y:S04]  /*14080*/  LDL.LU R215, [R1+0x428] ;  /* 0x0004280001d77983 */ /* 0x000ee80000300800 */
[----:B------:R1:W-:Y:S01]  /*14090*/  STL [R1+0x58], R0 ;  /* 0x0000580001007387 */ /* 0x0003e20000100800 */
[----:B----4-:R-:W-:-:S02]  /*140a0*/  IADD3 R149, P4, R8, R156, RZ ;  /* 0x0000009c08957210 */ /* 0x010fc40007f9e0ff */
[-C--:B-1----:R-:W-:Y:S02]  /*140b0*/  LEA.HI.X.SX32 R0, R203, R9.reuse, 0x1, P2 ;  /* 0x00000009cb007211 */ /* 0x082fe400010f0eff */
[----:B------:R-:W4:Y:S04]  /*140c0*/  LDL.LU R203, [R1+0x42c] ;  /* 0x00042c0001cb7983 */ /* 0x000f280000300800 */
[----:B------:R1:W-:Y:S01]  /*140d0*/  STL [R1+0x5c], R0 ;  /* 0x00005c0001007387 */ /* 0x0003e20000100800 */
[----:B------:R-:W-:Y:S02]  /*140e0*/  IADD3 R147, P5, R8, R176, RZ ;  /* 0x000000b008937210 */ /* 0x000fe40007fbe0ff */
[----:B-1----:R-:W-:Y:S02]  /*140f0*/  LEA.HI.X.SX32 R0, R172, R9, 0x1, P3 ;  /* 0x00000009ac007211 */ /* 0x002fe400018f0eff */
[----:B------:R-:W4:Y:S04]  /*14100*/  LDL.LU R172, [R1+0x430] ;  /* 0x0004300001ac7983 */ /* 0x000f280000300800 */
[----:B------:R1:W-:Y:S01]  /*14110*/  STL [R1+0x60], R0 ;  /* 0x0000600001007387 */ /* 0x0003e20000100800 */
[----:B------:R-:W-:-:S02]  /*14120*/  IADD3 R145, P6, R8, R178, RZ ;  /* 0x000000b208917210 */ /* 0x000fc40007fde0ff */
[----:B-1----:R-:W-:Y:S02]  /*14130*/  LEA.HI.X.SX32 R0, R156, R9, 0x1, P4 ;  /* 0x000000099c007211 */ /* 0x002fe400020f0eff */
[----:B------:R-:W4:Y:S04]  /*14140*/  LDL.LU R156, [R1+0x434] ;  /* 0x00043400019c7983 */ /* 0x000f280000300800 */
[----:B------:R1:W-:Y:S01]  /*14150*/  STL [R1+0x64], R0 ;  /* 0x0000640001007387 */ /* 0x0003e20000100800 */
[----:B------:R-:W-:Y:S02]  /*14160*/  IADD3 R143, P0, R8, R23, RZ ;  /* 0x00000017088f7210 */ /* 0x000fe40007f1e0ff */
[----:B-1----:R-:W-:Y:S02]  /*14170*/  LEA.HI.X.SX32 R0, R176, R9, 0x1, P5 ;  /* 0x00000009b0007211 */ /* 0x002fe400028f0eff */
[----:B------:R-:W4:Y:S04]  /*14180*/  LDL.LU R176, [R1+0x438] ;  /* 0x0004380001b07983 */ /* 0x000f280000300800 */
[----:B------:R1:W-:Y:S01]  /*14190*/  STL [R1+0x68], R0 ;  /* 0x0000680001007387 */ /* 0x0003e20000100800 */
[----:B------:R-:W-:-:S02]  /*141a0*/  IADD3 R141, P1, R8, R180, RZ ;  /* 0x000000b4088d7210 */ /* 0x000fc40007f3e0ff */
[-C--:B-1----:R-:W-:Y:S02]  /*141b0*/  LEA.HI.X.SX32 R0, R178, R9.reuse, 0x1, P6 ;  /* 0x00000009b2007211 */ /* 0x082fe400030f0eff */
[----:B------:R-:W4:Y:S04]  /*141c0*/  LDL.LU R178, [R1+0x43c] ;  /* 0x00043c0001b27983 */ /* 0x000f280000300800 */
[----:B------:R1:W-:Y:S04]  /*141d0*/  STL [R1+0x6c], R0 ;  /* 0x00006c0001007387 */ /* 0x0003e80000100800 */
[----:B------:R-:W4:Y:S01]  /*141e0*/  LDL.LU R22, [R1+0x440] ;  /* 0x0004400001167983 */ /* 0x000f220000300800 */
[----:B-1----:R-:W-:-:S05]  /*141f0*/  LEA.HI.X.SX32 R0, R23, R9, 0x1, P0 ;  /* 0x0000000917007211 */ /* 0x002fca00000f0eff */
[----:B------:R1:W-:Y:S02]  /*14200*/  STL [R1+0x70], R0 ;  /* 0x0000700001007387 */ /* 0x0003e40000100800 */
[----:B-1----:R-:W-:Y:S02]  /*14210*/  LEA.HI.X.SX32 R0, R180, R9, 0x1, P1 ;  /* 0x00000009b4007211 */ /* 0x002fe400008f0eff */
[----:B------:R-:W4:Y:S04]  /*14220*/  LDL.LU R180, [R1+0x444] ;  /* 0x0004440001b47983 */ /* 0x000f280000300800 */
[----:B------:R1:W-:Y:S01]  /*14230*/  STL [R1+0x74], R0 ;  /* 0x0000740001007387 */ /* 0x0003e20000100800 */
[----:B--2---:R-:W-:-:S04]  /*14240*/  IADD3 R139, P2, R8, R252, RZ ;  /* 0x000000fc088b7210 */ /* 0x004fc80007f5e0ff */
[----:B-1----:R-:W-:Y:S02]  /*14250*/  LEA.HI.X.SX32 R0, R252, R9, 0x1, P2 ;  /* 0x00000009fc007211 */ /* 0x002fe400010f0eff */
[----:B------:R-:W2:Y:S01]  /*14260*/  LDL.LU R252, [R1+0x448] ;  /* 0x0004480001fc7983 */ /* 0x000ea20000300800 */
[----:B------:R-:W-:-:S03]  /*14270*/  IADD3 R137, P3, R8, R205, RZ ;  /* 0x000000cd08897210 */ /* 0x000fc60007f7e0ff */
[----:B------:R1:W-:Y:S01]  /*14280*/  STL [R1+0x78], R0 ;  /* 0x0000780001007387 */ /* 0x0003e20000100800 */
[----:B------:R-:W-:-:S03]  /*14290*/  IADD3 R135, P4, R8, R184, RZ ;  /* 0x000000b808877210 */ /* 0x000fc60007f9e0ff */
[----:B------:R-:W2:Y:S01]  /*142a0*/  LDL.LU R23, [R1+0x44c] ;  /* 0x00044c0001177983 */ /* 0x000ea20000300800 */
[----:B-1----:R-:W-:Y:S02]  /*142b0*/  LEA.HI.X.SX32 R0, R205, R9, 0x1, P3 ;  /* 0x00000009cd007211 */ /* 0x002fe400018f0eff */
[----:B------:R-:W-:-:S03]  /*142c0*/  IADD3 R133, P5, R8, R187, RZ ;  /* 0x000000bb08857210 */ /* 0x000fc60007fbe0ff */
[----:B------:R1:W-:Y:S02]  /*142d0*/  STL [R1+0x7c], R0 ;  /* 0x00007c0001007387 */ /* 0x0003e40000100800 */
[-C--:B-1----:R-:W-:Y:S02]  /*142e0*/  LEA.HI.X.SX32 R0, R184, R9.reuse, 0x1, P4 ;  /* 0x00000009b8007211 */ /* 0x082fe400020f0eff */
[----:B------:R-:W2:Y:S04]  /*142f0*/  LDL.LU R184, [R1+0x450] ;  /* 0x0004500001b87983 */ /* 0x000ea80000300800 */
[----:B------:R1:W-:Y:S02]  /*14300*/  STL [R1+0x80], R0 ;  /* 0x0000800001007387 */ /* 0x0003e40000100800 */
[----:B-1----:R-:W-:-:S02]  /*14310*/  LEA.HI.X.SX32 R0, R187, R9, 0x1, P5 ;  /* 0x00000009bb007211 */ /* 0x002fc400028f0eff */
[----:B------:R-:W2:Y:S01]  /*14320*/  LDL.LU R187, [R1+0x454] ;  /* 0x0004540001bb7983 */ /* 0x000ea20000300800 */
[----:B------:R-:W-:-:S03]  /*14330*/  IADD3 R131, P6, R8, R197, RZ ;  /* 0x000000c508837210 */ /* 0x000fc60007fde0ff */
[----:B------:R1:W-:Y:S01]  /*14340*/  STL [R1+0x84], R0 ;  /* 0x0000840001007387 */ /* 0x0003e20000100800 */
[----:B------:R-:W-:-:S03]  /*14350*/  IADD3 R129, P0, R8, R164, RZ ;  /* 0x000000a408817210 */ /* 0x000fc60007f1e0ff */
[----:B------:R-:W2:Y:S01]  /*14360*/  LDL.LU R205, [R1+0x458] ;  /* 0x0004580001cd7983 */ /* 0x000ea20000300800 */
[----:B-1----:R-:W-:Y:S02]  /*14370*/  LEA.HI.X.SX32 R0, R197, R9, 0x1, P6 ;  /* 0x00000009c5007211 */ /* 0x002fe400030f0eff */
[----:B------:R-:W-:-:S03]  /*14380*/  IADD3 R127, P1, R8, R157, RZ ;  /* 0x0000009d087f7210 */ /* 0x000fc60007f3e0ff */
[----:B------:R1:W-:Y:S04]  /*14390*/  STL [R1+0x88], R0 ;  /* 0x0000880001007387 */ /* 0x0003e80000100800 */
[----:B------:R-:W2:Y:S01]  /*143a0*/  LDL.LU R197, [R1+0x45c] ;  /* 0x00045c0001c57983 */ /* 0x000ea20000300800 */
[----:B-1----:R-:W-:Y:S02]  /*143b0*/  LEA.HI.X.SX32 R0, R164, R9, 0x1, P0 ;  /* 0x00000009a4007211 */ /* 0x002fe400000f0eff */
[----:B---3--:R-:W-:-:S03]  /*143c0*/  IADD3 R125, P2, R8, R195, RZ ;  /* 0x000000c3087d7210 */ /* 0x008fc60007f5e0ff */
[----:B------:R1:W-:Y:S04]  /*143d0*/  STL [R1+0x8c], R0 ;  /* 0x00008c0001007387 */ /* 0x0003e80000100800 */
[----:B------:R-:W3:Y:S01]  /*143e0*/  LDL.LU R164, [R1+0x460] ;  /* 0x0004600001a47983 */ /* 0x000ee20000300800 */
[----:B-1----:R-:W-:-:S05]  /*143f0*/  LEA.HI.X.SX32 R0, R157, R9, 0x1, P1 ;  /* 0x000000099d007211 */ /* 0x002fca00008f0eff */
[----:B------:R1:W-:Y:S02]  /*14400*/  STL [R1+0x90], R0 ;  /* 0x0000900001007387 */ /* 0x0003e40000100800 */
[----:B-1----:R-:W-:Y:S02]  /*14410*/  LEA.HI.X.SX32 R0, R195, R9, 0x1, P2 ;  /* 0x00000009c3007211 */ /* 0x002fe400010f0eff */
[----:B------:R-:W3:Y:S01]  /*14420*/  LDL.LU R195, [R1+0x464] ;  /* 0x0004640001c37983 */ /* 0x000ee20000300800 */
[----:B------:R-:W-:-:S03]  /*14430*/  IADD3 R123, P3, R8, R186, RZ ;  /* 0x000000ba087b7210 */ /* 0x000fc60007f7e0ff */
[----:B------:R-:W3:Y:S01]  /*14440*/  LDL.LU R157, [R1+0x468] ;  /* 0x00046800019d7983 */ /* 0x000ee20000300800 */
[----:B------:R-:W-:-:S03]  /*14450*/  IADD3 R121, P4, R8, R215, RZ ;  /* 0x000000d708797210 */ /* 0x000fc60007f9e0ff */
[----:B------:R1:W-:Y:S01]  /*14460*/  STL [R1+0x94], R0 ;  /* 0x0000940001007387 */ /* 0x0003e20000100800 */
[----:B----4-:R-:W-:Y:S02]  /*14470*/  IADD3 R119, P5, R8, R203, RZ ;  /* 0x000000cb08777210 */ /* 0x010fe40007fbe0ff */
[----:B-1----:R-:W-:Y:S02]  /*14480*/  LEA.HI.X.SX32 R0, R186, R9, 0x1, P3 ;  /* 0x00000009ba007211 */ /* 0x002fe400018f0eff */
[----:B------:R-:W4:Y:S04]  /*14490*/  LDL.LU R186, [R1+0x46c] ;  /* 0x00046c0001ba7983 */ /* 0x000f280000300800 */
[----:B------:R1:W-:Y:S01]  /*144a0*/  STL [R1+0x98], R0 ;  /* 0x0000980001007387 */ /* 0x0003e20000100800 */
[----:B------:R-:W-:-:S02]  /*144b0*/  IADD3 R117, P6, R8, R172, RZ ;  /* 0x000000ac08757210 */ /* 0x000fc40007fde0ff */
[-C--:B-1----:R-:W-:Y:S02]  /*144c0*/  LEA.HI.X.SX32 R0, R215, R9.reuse, 0x1, P4 ;  /* 0x00000009d7007211 */ /* 0x082fe400020f0eff */
[----:B------:R-:W4:Y:S04]  /*144d0*/  LDL.LU R215, [R1+0x470] ;  /* 0x0004700001d77983 */ /* 0x000f280000300800 */
[----:B------:R1:W-:Y:S01]  /*144e0*/  STL [R1+0x9c], R0 ;  /* 0x00009c0001007387 */ /* 0x0003e20000100800 */
[C---:B------:R-:W-:Y:S02]  /*144f0*/  IADD3 R115, P0, R8.reuse, R156, RZ ;  /* 0x0000009c08737210 */ /* 0x040fe40007f1e0ff */
[----:B-1----:R-:W-:Y:S02]  /*14500*/  LEA.HI.X.SX32 R0, R203, R9, 0x1, P5 ;  /* 0x00000009cb007211 */ /* 0x002fe400028f0eff */
[----:B------:R-:W4:Y:S04]  /*14510*/  LDL.LU R203, [R1+0x474] ;  /* 0x0004740001cb7983 */ /* 0x000f280000300800 */
[----:B------:R1:W-:Y:S01]  /*14520*/  STL [R1+0xa0], R0 ;  /* 0x0000a00001007387 */ /* 0x0003e20000100800 */
[----:B------:R-:W-:-:S02]  /*14530*/  IADD3 R116, P1, R8, R176, RZ ;  /* 0x000000b008747210 */ /* 0x000fc40007f3e0ff */
[-C--:B-1----:R-:W-:Y:S02]  /*14540*/  LEA.HI.X.SX32 R0, R172, R9.reuse, 0x1, P6 ;  /* 0x00000009ac007211 */ /* 0x082fe400030f0eff */
[----:B------:R-:W4:Y:S04]  /*14550*/  LDL.LU R172, [R1+0x478] ;  /* 0x0004780001ac7983 */ /* 0x000f280000300800 */
[----:B------:R1:W-:Y:S01]  /*14560*/  STL [R1+0xa4], R0 ;  /* 0x0000a40001007387 */ /* 0x0003e20000100800 */
[----:B------:R-:W-:Y:S02]  /*14570*/  IADD3 R118, P2, R8, R178, RZ ;  /* 0x000000b208767210 */ /* 0x000fe40007f5e0ff */
[-C--:B-1----:R-:W-:Y:S02]  /*14580*/  LEA.HI.X.SX32 R0, R156, R9.reuse, 0x1, P0 ;  /* 0x000000099c007211 */ /* 0x082fe400000f0eff */
[----:B------:R-:W4:Y:S04]  /*14590*/  LDL.LU R156, [R1+0x47c] ;  /* 0x00047c00019c7983 */ /* 0x000f280000300800 */
[----:B------:R1:W-:Y:S02]  /*145a0*/  STL [R1+0xa8], R0 ;  /* 0x0000a80001007387 */ /* 0x0003e40000100800 */
[----:B-1----:R-:W-:-:S02]  /*145b0*/  LEA.HI.X.SX32 R0, R176, R9, 0x1, P1 ;  /* 0x00000009b0007211 */ /* 0x002fc400008f0eff */
[----:B------:R-:W4:Y:S04]  /*145c0*/  LDL.LU R176, [R1+0x480] ;  /* 0x0004800001b07983 */ /* 0x000f280000300800 */
[----:B------:R1:W-:Y:S01]  /*145d0*/  STL [R1+0xac], R0 ;  /* 0x0000ac0001007387 */ /* 0x0003e20000100800 */
[C---:B------:R-:W-:Y:S02]  /*145e0*/  IADD3 R120, P3, R8.reuse, R22, RZ ;  /* 0x0000001608787210 */ /* 0x040fe40007f7e0ff */
[----:B------:R-:W-:Y:S02]  /*145f0*/  IADD3 R122, P4, R8, R180, RZ ;  /* 0x000000b4087a7210 */ /* 0x000fe40007f9e0ff */
[-C--:B-1----:R-:W-:Y:S02]  /*14600*/  LEA.HI.X.SX32 R0, R178, R9.reuse, 0x1, P2 ;  /* 0x00000009b2007211 */ /* 0x082fe400010f0eff */
[----:B------:R-:W4:Y:S01]  /*14610*/  LDL.LU R178, [R1+0x484] ;  /* 0x0004840001b27983 */ /* 0x000f220000300800 */
[----:B------:R-:W-:-:S03]  /*14620*/  LEA.HI.X.SX32 R2, R22, R9, 0x1, P3 ;  /* 0x0000000916027211 */ /* 0x000fc600018f0eff */
[----:B------:R1:W-:Y:S04]  /*14630*/  STL [R1+0xb0], R0 ;  /* 0x0000b00001007387 */ /* 0x0003e80000100800 */
[----:B------:R-:W-:Y:S01]  /*14640*/  STL [R1+0xb4], R2 ;  /* 0x0000b40201007387 */ /* 0x000fe20000100800 */
[----:B-1----:R-:W-:-:S03]  /*14650*/  LEA.HI.X.SX32 R0, R180, R9, 0x1, P4 ;  /* 0x00000009b4007211 */ /* 0x002fc600020f0eff */
[----:B------:R-:W4:Y:S04]  /*14660*/  LDL.LU R180, [R1+0x488] ;  /* 0x0004880001b47983 */ /* 0x000f280000300800 */
[----:B------:R1:W-:Y:S01]  /*14670*/  STL [R1+0xb8], R0 ;  /* 0x0000b80001007387 */ /* 0x0003e20000100800 */
[----:B--2---:R-:W-:-:S04]  /*14680*/  IADD3 R124, P5, R8, R252, RZ ;  /* 0x000000fc087c7210 */ /* 0x004fc80007fbe0ff */
[----:B-1----:R-:W-:Y:S02]  /*14690*/  LEA.HI.X.SX32 R0, R252, R9, 0x1, P5 ;  /* 0x00000009fc007211 */ /* 0x002fe400028f0eff */
[----:B------:R-:W2:Y:S01]  /*146a0*/  LDL.LU R252, [R1+0x48c] ;  /* 0x00048c0001fc7983 */ /* 0x000ea20000300800 */
[----:B------:R-:W-:-:S04]  /*146b0*/  IADD3 R126, P6, R8, R23, RZ ;  /* 0x00000017087e7210 */ /* 0x000fc80007fde0ff */
[----:B------:R-:W-:Y:S01]  /*146c0*/  LEA.HI.X.SX32 R2, R23, R9, 0x1, P6 ;  /* 0x0000000917027211 */ /* 0x000fe200030f0eff */
[----:B------:R1:W-:Y:S04]  /*146d0*/  STL [R1+0xbc], R0 ;  /* 0x0000bc0001007387 */ /* 0x0003e80000100800 */
[----:B------:R-:W-:Y:S01]  /*146e0*/  STL [R1+0xc0], R2 ;  /* 0x0000c00201007387 */ /* 0x000fe20000100800 */
[----:B------:R-:W-:-:S04]  /*146f0*/  IADD3 R128, P0, R8, R184, RZ ;  /* 0x000000b808807210 */ /* 0x000fc80007f1e0ff */
[----:B-1----:R-:W-:Y:S02]  /*14700*/  LEA.HI.X.SX32 R0, R184, R9, 0x1, P0 ;  /* 0x00000009b8007211 */ /* 0x002fe400000f0eff */
[----:B------:R-:W2:Y:S04]  /*14710*/  LDL.LU R184, [R1+0x490] ;  /* 0x0004900001b87983 */ /* 0x000ea80000300800 */
[----:B------:R1:W-:Y:S01]  /*14720*/  STL [R1+0xc4], R0 ;  /* 0x0000c40001007387 */ /* 0x0003e20000100800 */
[----:B------:R-:W-:-:S04]  /*14730*/  IADD3 R130, P1, R8, R187, RZ ;  /* 0x000000bb08827210 */ /* 0x000fc80007f3e0ff */
[----:B-1----:R-:W-:Y:S02]  /*14740*/  LEA.HI.X.SX32 R0, R187, R9, 0x1, P1 ;  /* 0x00000009bb007211 */ /* 0x002fe400008f0eff */
[----:B------:R-:W2:Y:S01]  /*14750*/  LDL.LU R187, [R1+0x494] ;  /* 0x0004940001bb7983 */ /* 0x000ea20000300800 */
[----:B------:R-:W-:-:S03]  /*14760*/  IADD3 R132, P2, R8, R205, RZ ;  /* 0x000000cd08847210 */ /* 0x000fc60007f5e0ff */
[----:B------:R1:W-:Y:S01]  /*14770*/  STL [R1+0xc8], R0 ;  /* 0x0000c80001007387 */ /* 0x0003e20000100800 */
[----:B------:R-:W-:Y:S02]  /*14780*/  LEA.HI.X.SX32 R2, R205, R9, 0x1, P2 ;  /* 0x00000009cd027211 */ /* 0x000fe400010f0eff */
[----:B------:R-:W-:-:S03]  /*14790*/  IADD3 R134, P3, R8, R197, RZ ;  /* 0x000000c508867210 */ /* 0x000fc60007f7e0ff */
[----:B------:R-:W-:Y:S01]  /*147a0*/  STL [R1+0xcc], R2 ;  /* 0x0000cc0201007387 */ /* 0x000fe20000100800 */
[----:B-1----:R-:W-:-:S03]  /*147b0*/  LEA.HI.X.SX32 R0, R197, R9, 0x1, P3 ;  /* 0x00000009c5007211 */ /* 0x002fc600018f0eff */
[----:B------:R-:W2:Y:S04]  /*147c0*/  LDL.LU R22, [R1+0x498] ;  /* 0x0004980001167983 */ /* 0x000ea80000300800 */
[----:B------:R1:W-:Y:S04]  /*147d0*/  STL [R1+0xd0], R0 ;  /* 0x0000d00001007387 */ /* 0x0003e80000100800 */
[----:B------:R-:W2:Y:S01]  /*147e0*/  LDL.LU R197, [R1+0x4a0] ;  /* 0x0004a00001c57983 */ /* 0x000ea20000300800 */
[----:B---3--:R-:W-:-:S04]  /*147f0*/  IADD3 R136, P4, R8, R164, RZ ;  /* 0x000000a408887210 */ /* 0x008fc80007f9e0ff */
[----:B-1----:R-:W-:-:S05]  /*14800*/  LEA.HI.X.SX32 R0, R164, R9, 0x1, P4 ;  /* 0x00000009a4007211 */ /* 0x002fca00020f0eff */
[----:B------:R1:W-:Y:S01]  /*14810*/  STL [R1+0xd4], R0 ;  /* 0x0000d40001007387 */ /* 0x0003e20000100800 */
[----:B------:R-:W-:-:S04]  /*14820*/  IADD3 R138, P5, R8, R195, RZ ;  /* 0x000000c3088a7210 */ /* 0x000fc80007fbe0ff */
[----:B-1----:R-:W-:Y:S02]  /*14830*/  LEA.HI.X.SX32 R0, R195, R9, 0x1, P5 ;  /* 0x00000009c3007211 */ /* 0x002fe400028f0eff */
[----:B------:R-:W3:Y:S01]  /*14840*/  LDL.LU R195, [R1+0x4a4] ;  /* 0x0004a40001c37983 */ /* 0x000ee20000300800 */
[----:B------:R-:W-:-:S03]  /*14850*/  IADD3 R140, P6, R8, R157, RZ ;  /* 0x0000009d088c7210 */ /* 0x000fc60007fde0ff */
[----:B------:R1:W-:Y:S02]  /*14860*/  STL [R1+0xd8], R0 ;  /* 0x0000d80001007387 */ /* 0x0003e40000100800 */
[----:B-1----:R-:W-:Y:S02]  /*14870*/  LEA.HI.X.SX32 R0, R157, R9, 0x1, P6 ;  /* 0x000000099d007211 */ /* 0x002fe400030f0eff */
[C---:B----4-:R-:W-:Y:S02]  /*14880*/  IADD3 R142, P0, R8.reuse, R186, RZ ;  /* 0x000000ba088e7210 */ /* 0x050fe40007f1e0ff */
[C---:B------:R-:W-:Y:S02]  /*14890*/  IADD3 R144, P1, R8.reuse, R215, RZ ;  /* 0x000000d708907210 */ /* 0x040fe40007f3e0ff */
[C---:B------:R-:W-:Y:S02]  /*148a0*/  IADD3 R146, P2, R8.reuse, R203, RZ ;  /* 0x000000cb08927210 */ /* 0x040fe40007f5e0ff */
[----:B------:R-:W-:-:S02]  /*148b0*/  IADD3 R148, P3, R8, R172, RZ ;  /* 0x000000ac08947210 */ /* 0x000fc40007f7e0ff */
[----:B------:R-:W-:-:S05]  /*148c0*/  IADD3 R162, P5, R8, R176, RZ ;  /* 0x000000b008a27210 */ /* 0x000fca0007fbe0ff */
[----:B------:R-:W-:Y:S04]  /*148d0*/  STL [R1+0x864], R162 ;  /* 0x000864a201007387 */ /* 0x000fe80000100800 */
[----:B------:R-:W4:Y:S01]  /*148e0*/  LDL.LU R157, [R1+0x4a8] ;  /* 0x0004a800019d7983 */ /* 0x000f220000300800 */
[----:B------:R-:W-:-:S03]  /*148f0*/  IADD3 R164, P6, R8, R178, RZ ;  /* 0x000000b208a47210 */ /* 0x000fc60007fde0ff */
[----:B------:R1:W-:Y:S04]  /*14900*/  STL [R1+0xdc], R0 ;  /* 0x0000dc0001007387 */ /* 0x0003e80000100800 */
[----:B------:R-:W-:Y:S04]  /*14910*/  STL [R1+0x860], R164 ;  /* 0x000860a401007387 */ /* 0x000fe80000100800 */
[----:B------:R-:W4:Y:S01]  /*14920*/  LDL.LU R23, [R1+0x4ac] ;  /* 0x0004ac0001177983 */ /* 0x000f220000300800 */
[----:B-1----:R-:W-:Y:S02]  /*14930*/  LEA.HI.X.SX32 R0, R186, R9, 0x1, P0 ;  /* 0x00000009ba007211 */ /* 0x002fe400000f0eff */
[----:B------:R-:W-:-:S03]  /*14940*/  IADD3 R166, P0, R8, R180, RZ ;  /* 0x000000b408a67210 */ /* 0x000fc60007f1e0ff */
[----:B------:R1:W-:Y:S01]  /*14950*/  STL [R1+0xe0], R0 ;  /* 0x0000e00001007387 */ /* 0x0003e20000100800 */
[----:B------:R-:W-:-:S03]  /*14960*/  LEA.HI.X.SX32 R162, R203, R9, 0x1, P2 ;  /* 0x00000009cba27211 */ /* 0x000fc600010f0eff */
[----:B------:R-:W-:Y:S04]  /*14970*/  STL [R1+0x85c], R166 ;  /* 0x00085ca601007387 */ /* 0x000fe80000100800 */
[----:B------:R-:W4:Y:S01]  /*14980*/  LDL.LU R186, [R1+0x4b0] ;  /* 0x0004b00001ba7983 */ /* 0x000f220000300800 */
[----:B-1----:R-:W-:-:S05]  /*14990*/  LEA.HI.X.SX32 R0, R215, R9, 0x1, P1 ;  /* 0x00000009d7007211 */ /* 0x002fca00008f0eff */
[----:B------:R-:W-:Y:S01]  /*149a0*/  STL [R1+0xe4], R0 ;  /* 0x0000e40001007387 */ /* 0x000fe20000100800 */
[----:B------:R-:W-:Y:S02]  /*149b0*/  LEA.HI.X.SX32 R164, R172, R9, 0x1, P3 ;  /* 0x00000009aca47211 */ /* 0x000fe400018f0eff */
[----:B--2---:R-:W-:-:S05]  /*149c0*/  IADD3 R168, P1, R8, R252, RZ ;  /* 0x000000fc08a87210 */ /* 0x004fca0007f3e0ff */
[----:B------:R1:W-:Y:S04]  /*149d0*/  STL [R1+0x858], R168 ;  /* 0x000858a801007387 */ /* 0x0003e80000100800 */
[----:B------:R-:W2:Y:S01]  /*149e0*/  LDL.LU R203, [R1+0x4b4] ;  /* 0x0004b40001cb7983 */ /* 0x000ea20000300800 */
[----:B------:R-:W-:-:S05]  /*149f0*/  IADD3 R170, P2, R8, R184, RZ ;  /* 0x000000b808aa7210 */ /* 0x000fca0007f5e0ff */
[----:B------:R1:W-:Y:S04]  /*14a00*/  STL [R1+0x854], R170 ;  /* 0x000854aa01007387 */ /* 0x0003e80000100800 */
[----:B------:R-:W2:Y:S01]  /*14a10*/  LDL.LU R205, [R1+0x4b8] ;  /* 0x0004b80001cd7983 */ /* 0x000ea20000300800 */
[----:B------:R-:W-:-:S05]  /*14a20*/  IADD3 R172, P3, R8, R187, RZ ;  /* 0x000000bb08ac7210 */ /* 0x000fca0007f7e0ff */
[----:B------:R3:W-:Y:S04]  /*14a30*/  STL [R1+0x850], R172 ;  /* 0x000850ac01007387 */ /* 0x0007e80000100800 */
[----:B------:R-:W2:Y:S01]  /*14a40*/  LDL.LU R207, [R1+0x4bc] ;  /* 0x0004bc0001cf7983 */ /* 0x000ea20000300800 */
[----:B------:R-:W-:Y:S02]  /*14a50*/  IADD3 R150, P4, R8, R156, RZ ;  /* 0x0000009c08967210 */ /* 0x000fe40007f9e0ff */
[-C--:B-1----:R-:W-:Y:S02]  /*14a60*/  LEA.HI.X.SX32 R168, R176, R9.reuse, 0x1, P5 ;  /* 0x00000009b0a87211 */ /* 0x082fe400028f0eff */
[----:B------:R-:W-:Y:S02]  /*14a70*/  LEA.HI.X.SX32 R166, R156, R9, 0x1, P4 ;  /* 0x000000099ca67211 */ /* 0x000fe400020f0eff */
[----:B------:R-:W-:-:S02]  /*14a80*/  IADD3 R174, P4, R8, R22, RZ ;  /* 0x0000001608ae7210 */ /* 0x000fc40007f9e0ff */
[----:B------:R-:W-:-:S03]  /*14a90*/  LEA.HI.X.SX32 R170, R178, R9, 0x1, P6 ;  /* 0x00000009b2aa7211 */ /* 0x000fc600030f0eff */
[----:B------:R1:W-:Y:S01]  /*14aa0*/  STL [R1+0x84c], R174 ;  /* 0x00084cae01007387 */ /* 0x0003e20000100800 */
[----:B------:R-:W-:-:S03]  /*14ab0*/  IADD3 R176, P5, R8, R197, RZ ;  /* 0x000000c508b07210 */ /* 0x000fc60007fbe0ff */
[----:B------:R-:W2:Y:S04]  /*14ac0*/  LDL.LU R17, [R1+0x4c0] ;  /* 0x0004c00001117983 */ /* 0x000ea80000300800 */
[----:B------:R1:W-:Y:S04]  /*14ad0*/  STL [R1+0x848], R176 ;  /* 0x000848b001007387 */ /* 0x0003e80000100800 */
[----:B------:R-:W2:Y:S01]  /*14ae0*/  LDL.LU R156, [R1+0x4c4] ;  /* 0x0004c400019c7983 */ /* 0x000ea20000300800 */
[----:B---3--:R-:W-:-:S05]  /*14af0*/  IADD3 R178, P6, R8, R195, RZ ;  /* 0x000000c308b27210 */ /* 0x008fca0007fde0ff */
[----:B------:R3:W-:Y:S04]  /*14b00*/  STL [R1+0x844], R178 ;  /* 0x000844b201007387 */ /* 0x0007e80000100800 */
[----:B------:R-:W2:Y:S01]  /*14b10*/  LDL.LU R215, [R1+0x4c8] ;  /* 0x0004c80001d77983 */ /* 0x000ea20000300800 */
[-C--:B------:R-:W-:Y:S02]  /*14b20*/  LEA.HI.X.SX32 R172, R180, R9.reuse, 0x1, P0 ;  /* 0x00000009b4ac7211 */ /* 0x080fe400000f0eff */
[-C--:B-1----:R-:W-:Y:S02]  /*14b30*/  LEA.HI.X.SX32 R174, R252, R9.reuse, 0x1, P1 ;  /* 0x00000009fcae7211 */ /* 0x082fe400008f0eff */
[-C--:B------:R-:W-:Y:S02]  /*14b40*/  LEA.HI.X.SX32 R176, R184, R9.reuse, 0x1, P2 ;  /* 0x00000009b8b07211 */ /* 0x080fe400010f0eff */
[----:B---3--:R-:W-:-:S02]  /*14b50*/  LEA.HI.X.SX32 R178, R187, R9, 0x1, P3 ;  /* 0x00000009bbb27211 */ /* 0x008fc400018f0eff */
[----:B----4-:R-:W-:-:S05]  /*14b60*/  IADD3 R180, P0, R8, R157, RZ ;  /* 0x0000009d08b47210 */ /* 0x010fca0007f1e0ff */
[----:B------:R1:W-:Y:S04]  /*14b70*/  STL [R1+0x840], R180 ;  /* 0x000840b401007387 */ /* 0x0003e80000100800 */
[----:B------:R-:W3:Y:S01]  /*14b80*/  LDL.LU R252, [R1+0x4cc] ;  /* 0x0004cc0001fc7983 */ /* 0x000ee20000300800 */
[----:B------:R-:W-:-:S05]  /*14b90*/  IADD3 R182, P1, R8, R23, RZ ;  /* 0x0000001708b67210 */ /* 0x000fca0007f3e0ff */
[----:B------:R4:W-:Y:S04]  /*14ba0*/  STL [R1+0x83c], R182 ;  /* 0x00083cb601007387 */ /* 0x0009e80000100800 */
[----:B------:R-:W3:Y:S01]  /*14bb0*/  LDL.LU R20, [R1+0x4d0] ;  /* 0x0004d00001147983 */ /* 0x000ee20000300800 */
[----:B------:R-:W-:-:S05]  /*14bc0*/  IADD3 R184, P2, R8, R186, RZ ;  /* 0x000000ba08b87210 */ /* 0x000fca0007f5e0ff */
[----:B------:R2:W-:Y:S01]  /*14bd0*/  STL [R1+0x838], R184 ;  /* 0x000838b801007387 */ /* 0x0005e20000100800 */
[----:B-1----:R-:W-:-:S03]  /*14be0*/  LEA.HI.X.SX32 R180, R22, R9, 0x1, P4 ;  /* 0x0000000916b47211 */ /* 0x002fc600020f0eff */
[----:B------:R-:W3:Y:S01]  /*14bf0*/  LDL.LU R21, [R1+0x4d4] ;  /* 0x0004d40001157983 */ /* 0x000ee20000300800 */
[----:B----4-:R-:W-:Y:S02]  /*14c00*/  LEA.HI.X.SX32 R182, R197, R9, 0x1, P5 ;  /* 0x00000009c5b67211 */ /* 0x010fe400028f0eff */
        /* <DEDUP_REMOVED lines=9> */
[-C--:B------:R-:W-:Y:S02]  /*14ca0*/  LEA.HI.X.SX32 R184, R195, R9.reuse, 0x1, P6 ;  /* 0x00000009c3b87211 */ /* 0x080fe400030f0eff */
[-C--:B-1----:R-:W-:Y:S02]  /*14cb0*/  LEA.HI.X.SX32 R187, R157, R9.reuse, 0x1, P0 ;  /* 0x000000099dbb7211 */ /* 0x082fe400000f0eff */
[----:B----4-:R-:W-:Y:S02]  /*14cc0*/  LEA.HI.X.SX32 R191, R23, R9, 0x1, P1 ;  /* 0x0000000917bf7211 */ /* 0x010fe400008f0eff */
[----:B------:R-:W-:-:S05]  /*14cd0*/  IADD3 R195, P6, R8, R17, RZ ;  /* 0x0000001108c37210 */ /* 0x000fca0007fde0ff */
[----:B------:R1:W-:Y:S01]  /*14ce0*/  STL [R1+0x828], R195 ;  /* 0x000828c301007387 */ /* 0x0003e20000100800 */
[----:B------:R-:W-:-:S03]  /*14cf0*/  IADD3 R197, P0, R8, R156, RZ ;  /* 0x0000009c08c57210 */ /* 0x000fc60007f1e0ff */
[----:B------:R-:W4:Y:S04]  /*14d00*/  LDL.LU R157, [R1+0x4e4] ;  /* 0x0004e400019d7983 */ /* 0x000f280000300800 */
[----:B------:R-:W-:Y:S04]  /*14d10*/  STL [R1+0x824], R197 ;  /* 0x000824c501007387 */ /* 0x000fe80000100800 */
[----:B------:R-:W4:Y:S01]  /*14d20*/  LDL.LU R23, [R1+0x4e8] ;  /* 0x0004e80001177983 */ /* 0x000f220000300800 */
[----:B------:R-:W-:Y:S02]  /*14d30*/  LEA.HI.X.SX32 R193, R186, R9, 0x1, P2 ;  /* 0x00000009bac17211 */ /* 0x000fe400010f0eff */
[----:B------:R-:W-:-:S05]  /*14d40*/  IADD3 R199, P1, R8, R215, RZ ;  /* 0x000000d708c77210 */ /* 0x000fca0007f3e0ff */
[----:B------:R1:W-:Y:S04]  /*14d50*/  STL [R1+0x81c], R199 ;  /* 0x00081cc701007387 */ /* 0x0003e80000100800 */
[----:B------:R-:W4:Y:S01]  /*14d60*/  LDL.LU R186, [R1+0x4ec] ;  /* 0x0004ec0001ba7983 */ /* 0x000f220000300800 */
[-C--:B-1----:R-:W-:Y:S02]  /*14d70*/  LEA.HI.X.SX32 R195, R203, R9.reuse, 0x1, P3 ;  /* 0x00000009cbc37211 */ /* 0x082fe400018f0eff */
[-C--:B------:R-:W-:Y:S02]  /*14d80*/  LEA.HI.X.SX32 R0, R207, R9.reuse, 0x1, P5 ;  /* 0x00000009cf007211 */ /* 0x080fe400028f0eff */
[----:B------:R-:W-:Y:S02]  /*14d90*/  LEA.HI.X.SX32 R199, R156, R9, 0x1, P0 ;  /* 0x000000099cc77211 */ /* 0x000fe400000f0eff */
[----:B---3--:R-:W-:-:S05]  /*14da0*/  IADD3 R201, P2, R8, R252, RZ ;  /* 0x000000fc08c97210 */ /* 0x008fca0007f5e0ff */
[----:B------:R1:W-:Y:S04]  /*14db0*/  STL [R1+0x820], R201 ;  /* 0x000820c901007387 */ /* 0x0003e80000100800 */
[----:B------:R-:W3:Y:S01]  /*14dc0*/  LDL.LU R18, [R1+0x4f0] ;  /* 0x0004f00001127983 */ /* 0x000ee20000300800 */
[----:B------:R-:W-:-:S05]  /*14dd0*/  IADD3 R203, P3, R8, R20, RZ ;  /* 0x0000001408cb7210 */ /* 0x000fca0007f7e0ff */
[----:B------:R-:W-:Y:S04]  /*14de0*/  STL [R1+0x818], R203 ;  /* 0x000818cb01007387 */ /* 0x000fe80000100800 */
[----:B------:R-:W3:Y:S04]  /*14df0*/  LDL.LU R19, [R1+0x4f4] ;  /* 0x0004f40001137983 */ /* 0x000ee80000300800 */
[----:B------:R-:W3:Y:S01]  /*14e00*/  LDL.LU R14, [R1+0x4f8] ;  /* 0x0004f800010e7983 */ /* 0x000ee20000300800 */
[----:B-1----:R-:W-:-:S03]  /*14e10*/  LEA.HI.X.SX32 R201, R17, R9, 0x1, P6 ;  /* 0x0000000911c97211 */ /* 0x002fc600030f0eff */
[----:B------:R-:W-:Y:S01]  /*14e20*/  STL [R1+0x438], R0 ;  /* 0x0004380001007387 */ /* 0x000fe20000100800 */
        /* <DEDUP_REMOVED lines=9> */
[----:B-1----:R-:W-:-:S03]  /*14ec0*/  LEA.HI.X.SX32 R207, R252, R9, 0x1, P2 ;  /* 0x00000009fccf7211 */ /* 0x002fc600010f0eff */
[----:B------:R-:W2:Y:S04]  /*14ed0*/  LDL.LU R13, [R1+0x508] ;  /* 0x00050800010d7983 */ /* 0x000ea80000300800 */
[----:B------:R-:W2:Y:S01]  /*14ee0*/  LDL.LU R160, [R1+0x50c] ;  /* 0x00050c0001a07983 */ /* 0x000ea20000300800 */
[----:B------:R-:W-:Y:S02]  /*14ef0*/  LEA.HI.X.SX32 R211, R20, R9, 0x1, P3 ;  /* 0x0000000914d37211 */ /* 0x000fe400018f0eff */
[----:B----4-:R-:W-:-:S05]  /*14f00*/  IADD3 R252, P2, R8, R23, RZ ;  /* 0x0000001708fc7210 */ /* 0x010fca0007f5e0ff */
[----:B------:R1:W-:Y:S04]  /*14f10*/  STL [R1+0x808], R252 ;  /* 0x000808fc01007387 */ /* 0x0003e80000100800 */
[----:B------:R-:W4:Y:S04]  /*14f20*/  LDL.LU R161, [R1+0x510] ;  /* 0x0005100001a17983 */ /* 0x000f280000300800 */
[----:B------:R-:W4:Y:S01]  /*14f30*/  LDL.LU R152, [R1+0x598] ;  /* 0x0005980001987983 */ /* 0x000f220000300800 */
[----:B------:R-:W-:-:S05]  /*14f40*/  IADD3 R0, P3, R8, R186, RZ ;  /* 0x000000ba08007210 */ /* 0x000fca0007f7e0ff */
[----:B------:R3:W-:Y:S04]  /*14f50*/  STL [R1+0x350], R0 ;  /* 0x0003500001007387 */ /* 0x0007e80000100800 */
[----:B------:R-:W4:Y:S01]  /*14f60*/  LDL.LU R153, [R1+0x59c] ;  /* 0x00059c0001997983 */ /* 0x000f220000300800 */
[----:B------:R-:W-:Y:S02]  /*14f70*/  LEA.HI.X.SX32 R197, R205, R9, 0x1, P4 ;  /* 0x00000009cdc57211 */ /* 0x000fe400020f0eff */
[----:B------:R-:W-:Y:S01]  /*14f80*/  IADD3 R205, P4, R8, R21, RZ ;  /* 0x0000001508cd7210 */ /* 0x000fe20007f9e0ff */
[----:B------:R-:W4:Y:S03]  /*14f90*/  LDL.LU R16, [R1+0x5a0] ;  /* 0x0005a00001107983 */ /* 0x000f260000300800 */
[----:B------:R-:W-:-:S02]  /*14fa0*/  LEA.HI.X.SX32 R213, R21, R9, 0x1, P4 ;  /* 0x0000000915d57211 */ /* 0x000fc400020f0eff */
[-C--:B-1----:R-:W-:Y:S02]  /*14fb0*/  LEA.HI.X.SX32 R252, R158, R9.reuse, 0x1, P5 ;  /* 0x000000099efc7211 */ /* 0x082fe400028f0eff */
[-C--:B------:R-:W-:Y:S02]  /*14fc0*/  LEA.HI.X.SX32 R2, R159, R9.reuse, 0x1, P6 ;  /* 0x000000099f027211 */ /* 0x080fe400030f0eff */
[----:B------:R-:W-:Y:S02]  /*14fd0*/  LEA.HI.X.SX32 R203, R215, R9, 0x1, P1 ;  /* 0x00000009d7cb7211 */ /* 0x000fe400008f0eff */
[C---:B------:R-:W-:Y:S02]  /*14fe0*/  IADD3 R215, P1, R8.reuse, R157, RZ ;  /* 0x0000009d08d77210 */ /* 0x040fe40007f3e0ff */
[----:B---3--:R-:W-:-:S05]  /*14ff0*/  IADD3 R0, P4, R8, R18, RZ ;  /* 0x0000001208007210 */ /* 0x008fca0007f9e0ff */
[----:B------:R1:W-:Y:S04]  /*15000*/  STL [R1+0x354], R0 ;  /* 0x0003540001007387 */ /* 0x0003e80000100800 */
[----:B------:R-:W3:Y:S01]  /*15010*/  LDL.LU R17, [R1+0x5a4] ;  /* 0x0005a40001117983 */ /* 0x000ee20000300800 */
[----:B-1----:R-:W-:-:S05]  /*15020*/  IADD3 R0, P5, R8, R19, RZ ;  /* 0x0000001308007210 */ /* 0x002fca0007fbe0ff */
[----:B------:R1:W-:Y:S04]  /*15030*/  STL [R1+0x358], R0 ;  /* 0x0003580001007387 */ /* 0x0003e80000100800 */
[----:B------:R-:W3:Y:S04]  /*15040*/  LDL.LU R20, [R1+0x5a8] ;  /* 0x0005a80001147983 */ /* 0x000ee80000300800 */
[----:B------:R1:W-:Y:S02]  /*15050*/  STL [R1+0x458], R2 ;  /* 0x0004580201007387 */ /* 0x0003e40000100800 */
[----:B-1----:R-:W-:-:S02]  /*15060*/  IADD3 R0, P6, R8, R14, RZ ;  /* 0x0000000e08007210 */ /* 0x002fc40007fde0ff */
[----:B------:R-:W3:Y:S04]  /*15070*/  LDL.LU R21, [R1+0x5ac] ;  /* 0x0005ac0001157983 */ /* 0x000ee80000300800 */
[----:B------:R-:W-:Y:S01]  /*15080*/  STL [R1+0x35c], R0 ;  /* 0x00035c0001007387 */ /* 0x000fe20000100800 */
[----:B------:R-:W-:-:S03]  /*15090*/  LEA.HI.X.SX32 R2, R22, R9, 0x1, P0 ;  /* 0x0000000916027211 */ /* 0x000fc600000f0eff */
[----:B------:R-:W3:Y:S04]  /*150a0*/  LDL.LU R158, [R1+0x5b0] ;  /* 0x0005b000019e7983 */ /* 0x000ee80000300800 */
[----:B------:R1:W-:Y:S04]  /*150b0*/  STL [R1+0x45c], R2 ;  /* 0x00045c0201007387 */ /* 0x0003e80000100800 */
[----:B------:R-:W3:Y:S01]  /*150c0*/  LDL.LU R159, [R1+0x5b4] ;  /* 0x0005b400019f7983 */ /* 0x000ee20000300800 */
[----:B-1----:R-:W-:Y:S02]  /*150d0*/  LEA.HI.X.SX32 R2, R157, R9, 0x1, P1 ;  /* 0x000000099d027211 */ /* 0x002fe400008f0eff */
[----:B--2---:R-:W-:-:S05]  /*150e0*/  IADD3 R0, P0, R8, R15, RZ ;  /* 0x0000000f08007210 */ /* 0x004fca0007f1e0ff */
[----:B------:R-:W-:Y:S04]  /*150f0*/  STL [R1+0x360], R0 ;  /* 0x0003600001007387 */ /* 0x000fe80000100800 */
[----:B------:R-:W2:Y:S04]  /*15100*/  LDL.LU R157, [R1+0x5b8] ;  /* 0x0005b800019d7983 */ /* 0x000ea80000300800 */
[----:B------:R1:W-:Y:S04]  /*15110*/  STL [R1+0x460], R2 ;  /* 0x0004600201007387 */ /* 0x0003e80000100800 */
[----:B------:R-:W2:Y:S01]  /*15120*/  LDL.LU R22, [R1+0x5bc] ;  /* 0x0005bc0001167983 */ /* 0x000ea20000300800 */
[----:B-1----:R-:W-:-:S02]  /*15130*/  LEA.HI.X.SX32 R2, R23, R9, 0x1, P2 ;  /* 0x0000000917027211 */ /* 0x002fc400010f0eff */
[----:B------:R-:W-:-:S05]  /*15140*/  IADD3 R0, P1, R8, R156, RZ ;  /* 0x0000009c08007210 */ /* 0x000fca0007f3e0ff */
[----:B------:R1:W-:Y:S04]  /*15150*/  STL [R1+0x364], R0 ;  /* 0x0003640001007387 */ /* 0x0003e80000100800 */
[----:B------:R-:W2:Y:S01]  /*15160*/  LDL.LU R23, [R1+0x5c0] ;  /* 0x0005c00001177983 */ /* 0x000ea20000300800 */
[----:B-1----:R-:W-:-:S03]  /*15170*/  IADD3 R0, P2, R8, R12, RZ ;  /* 0x0000000c08007210 */ /* 0x002fc60007f5e0ff */
[----:B------:R1:W-:Y:S04]  /*15180*/  STL [R1+0x464], R2 ;  /* 0x0004640201007387 */ /* 0x0003e80000100800 */
[----:B------:R1:W-:Y:S02]  /*15190*/  STL [R1+0x368], R0 ;  /* 0x0003680001007387 */ /* 0x0003e40000100800 */
[----:B-1----:R-:W-:Y:S02]  /*151a0*/  LEA.HI.X.SX32 R2, R186, R9, 0x1, P3 ;  /* 0x00000009ba027211 */ /* 0x002fe400018f0eff */
[----:B------:R-:W2:Y:S01]  /*151b0*/  LDL.LU R186, [R1+0x5c4] ;  /* 0x0005c40001ba7983 */ /* 0x000ea20000300800 */
[----:B------:R-:W-:-:S03]  /*151c0*/  IADD3 R0, P3, R8, R13, RZ ;  /* 0x0000000d08007210 */ /* 0x000fc60007f7e0ff */
[----:B------:R1:W-:Y:S04]  /*151d0*/  STL [R1+0x468], R2 ;  /* 0x0004680201007387 */ /* 0x0003e80000100800 */
[----:B------:R1:W-:Y:S02]  /*151e0*/  STL [R1+0x36c], R0 ;  /* 0x00036c0001007387 */ /* 0x0003e40000100800 */
[-C--:B-1----:R-:W-:Y:S02]  /*151f0*/  LEA.HI.X.SX32 R2, R18, R9.reuse, 0x1, P4 ;  /* 0x0000000912027211 */ /* 0x082fe400020f0eff */
[C---:B------:R-:W-:Y:S02]  /*15200*/  IADD3 R3, P4, R8.reuse, R160, RZ ;  /* 0x000000a008037210 */ /* 0x040fe40007f9e0ff */
[----:B------:R-:W-:Y:S01]  /*15210*/  LEA.HI.X.SX32 R0, R19, R9, 0x1, P5 ;  /* 0x0000000913007211 */ /* 0x000fe200028f0eff */
[----:B------:R4:W-:Y:S04]  /*15220*/  STL [R1+0x46c], R2 ;  /* 0x00046c0201007387 */ /* 0x0009e80000100800 */
[----:B------:R1:W-:Y:S01]  /*15230*/  STL [R1+0x370], R3 ;  /* 0x0003700301007387 */ /* 0x0003e20000100800 */
[----:B----4-:R-:W-:-:S03]  /*15240*/  IADD3 R2, P5, R8, R161, RZ ;  /* 0x000000a108027210 */ /* 0x010fc60007fbe0ff */
[----:B------:R4:W-:Y:S01]  /*15250*/  STL [R1+0x470], R0 ;  /* 0x0004700001007387 */ /* 0x0009e20000100800 */
[----:B-1----:R-:W-:-:S03]  /*15260*/  LEA.HI.X.SX32 R3, R14, R9, 0x1, P6 ;  /* 0x000000090e037211 */ /* 0x002fc600030f0eff */
[----:B------:R1:W-:Y:S04]  /*15270*/  STL [R1+0x374], R2 ;  /* 0x0003740201007387 */ /* 0x0003e80000100800 */
[----:B------:R1:W-:Y:S01]  /*15280*/  STL [R1+0x474], R3 ;  /* 0x0004740301007387 */ /* 0x0003e20000100800 */
[----:B----4-:R-:W-:Y:S02]  /*15290*/  IADD3 R0, P6, R8, R152, RZ ;  /* 0x0000009808007210 */ /* 0x010fe40007fde0ff */
[----:B-1----:R-:W-:-:S03]  /*152a0*/  LEA.HI.X.SX32 R2, R15, R9, 0x1, P0 ;  /* 0x000000090f027211 */ /* 0x002fc600000f0eff */
[----:B------:R1:W-:Y:S01]  /*152b0*/  STL [R1+0x378], R0 ;  /* 0x0003780001007387 */ /* 0x0003e20000100800 */
[----:B------:R-:W-:-:S03]  /*152c0*/  IADD3 R3, P0, R8, R153, RZ ;  /* 0x0000009908037210 */ /* 0x000fc60007f1e0ff */
[----:B------:R4:W-:Y:S04]  /*152d0*/  STL [R1+0x478], R2 ;  /* 0x0004780201007387 */ /* 0x0009e80000100800 */
[----:B------:R4:W-:Y:S01]  /*152e0*/  STL [R1+0x37c], R3 ;  /* 0x00037c0301007387 */ /* 0x0009e20000100800 */
[----:B-1----:R-:W-:-:S03]  /*152f0*/  LEA.HI.X.SX32 R0, R156, R9, 0x1, P1 ;  /* 0x000000099c007211 */ /* 0x002fc600008f0eff */
[----:B------:R-:W2:Y:S01]  /*15300*/  LDL.LU R156, [R1+0x270] ;  /* 0x00027000019c7983 */ /* 0x000ea20000300800 */
[----:B----4-:R-:W-:-:S03]  /*15310*/  IADD3 R2, P1, R8, R16, RZ ;  /* 0x0000001008027210 */ /* 0x010fc60007f3e0ff */
[----:B------:R1:W-:Y:S04]  /*15320*/  STL [R1+0x47c], R0 ;  /* 0x00047c0001007387 */ /* 0x0003e80000100800 */
[----:B------:R3:W-:Y:S01]  /*15330*/  STL [R1+0x380], R2 ;  /* 0x0003800201007387 */ /* 0x0007e20000100800 */
[-C--:B------:R-:W-:Y:S02]  /*15340*/  LEA.HI.X.SX32 R3, R13, R9.reuse, 0x1, P3 ;  /* 0x000000090d037211 */ /* 0x080fe400018f0eff */
[----:B-1----:R-:W-:-:S05]  /*15350*/  LEA.HI.X.SX32 R0, R12, R9, 0x1, P2 ;  /* 0x000000090c007211 */ /* 0x002fca00010f0eff */
[----:B------:R1:W-:Y:S01]  /*15360*/  STL [R1+0x480], R0 ;  /* 0x0004800001007387 */ /* 0x0003e20000100800 */
[----:B---3--:R-:W-:-:S05]  /*15370*/  IADD3 R2, P2, R8, R17, RZ ;  /* 0x0000001108027210 */ /* 0x008fca0007f5e0ff */
[----:B------:R3:W-:Y:S04]  /*15380*/  STL [R1+0x384], R2 ;  /* 0x0003840201007387 */ /* 0x0007e80000100800 */
[----:B------:R4:W-:Y:S01]  /*15390*/  STL [R1+0x484], R3 ;  /* 0x0004840301007387 */ /* 0x0009e20000100800 */
[----:B-1----:R-:W-:Y:S02]  /*153a0*/  IADD3 R0, P3, R8, R20, RZ ;  /* 0x0000001408007210 */ /* 0x002fe40007f7e0ff */
[----:B---3--:R-:W-:-:S03]  /*153b0*/  LEA.HI.X.SX32 R2, R160, R9, 0x1, P4 ;  /* 0x00000009a0027211 */ /* 0x008fc600020f0eff */
[----:B------:R1:W-:Y:S01]  /*153c0*/  STL [R1+0x388], R0 ;  /* 0x0003880001007387 */ /* 0x0003e20000100800 */
[----:B----4-:R-:W-:-:S03]  /*153d0*/  IADD3 R3, P4, R8, R21, RZ ;  /* 0x0000001508037210 */ /* 0x010fc60007f9e0ff */
[----:B------:R3:W-:Y:S01]  /*153e0*/  STL [R1+0x488], R2 ;  /* 0x0004880201007387 */ /* 0x0007e20000100800 */
[----:B-1----:R-:W-:-:S03]  /*153f0*/  LEA.HI.X.SX32 R0, R161, R9, 0x1, P5 ;  /* 0x00000009a1007211 */ /* 0x002fc600028f0eff */
[----:B------:R1:W-:Y:S01]  /*15400*/  STL [R1+0x38c], R3 ;  /* 0x00038c0301007387 */ /* 0x0003e20000100800 */
[----:B---3--:R-:W-:-:S03]  /*15410*/  IADD3 R2, P5, R8, R158, RZ ;  /* 0x0000009e08027210 */ /* 0x008fc60007fbe0ff */
[----:B------:R3:W-:Y:S04]  /*15420*/  STL [R1+0x48c], R0 ;  /* 0x00048c0001007387 */ /* 0x0007e80000100800 */
[----:B------:R4:W-:Y:S01]  /*15430*/  STL [R1+0x390], R2 ;  /* 0x0003900201007387 */ /* 0x0009e20000100800 */
[----:B-1----:R-:W-:Y:S02]  /*15440*/  LEA.HI.X.SX32 R3, R152, R9, 0x1, P6 ;  /* 0x0000000998037211 */ /* 0x002fe400030f0eff */
[----:B---3--:R-:W-:-:S03]  /*15450*/  IADD3 R0, P6, R8, R159, RZ ;  /* 0x0000009f08007210 */ /* 0x008fc60007fde0ff */
[----:B------:R-:W-:Y:S01]  /*15460*/  STL [R1+0x490], R3 ;  /* 0x0004900301007387 */ /* 0x000fe20000100800 */
[----:B----4-:R-:W-:-:S03]  /*15470*/  LEA.HI.X.SX32 R2, R153, R9, 0x1, P0 ;  /* 0x0000000999027211 */ /* 0x010fc600000f0eff */
[----:B------:R1:W-:Y:S04]  /*15480*/  STL [R1+0x394], R0 ;  /* 0x0003940001007387 */ /* 0x0003e80000100800 */
[----:B------:R3:W-:Y:S01]  /*15490*/  STL [R1+0x494], R2 ;  /* 0x0004940201007387 */ /* 0x0007e20000100800 */
[-C--:B-1----:R-:W-:Y:S02]  /*154a0*/  LEA.HI.X.SX32 R0, R16, R9.reuse, 0x1, P1 ;  /* 0x0000000910007211 */ /* 0x082fe400008f0eff */
[----:B------:R-:W-:Y:S02]  /*154b0*/  LEA.HI.X.SX32 R4, R20, R9, 0x1, P3 ;  /* 0x0000000914047211 */ /* 0x000fe400018f0eff */
[----:B--2---:R-:W-:-:S05]  /*154c0*/  IADD3 R3, P0, R8, R157, RZ ;  /* 0x0000009d08037210 */ /* 0x004fca0007f1e0ff */
[----:B------:R1:W-:Y:S01]  /*154d0*/  STL [R1+0x398], R3 ;  /* 0x0003980301007387 */ /* 0x0003e20000100800 */
[----:B---3--:R-:W-:-:S03]  /*154e0*/  IADD3 R2, P1, R8, R22, RZ ;  /* 0x0000001608027210 */ /* 0x008fc60007f3e0ff */
[----:B------:R2:W-:Y:S01]  /*154f0*/  STL [R1+0x498], R0 ;  /* 0x0004980001007387 */ /* 0x0005e20000100800 */
[----:B-1----:R-:W-:-:S03]  /*15500*/  LEA.HI.X.SX32 R3, R17, R9, 0x1, P2 ;  /* 0x0000000911037211 */ /* 0x002fc600010f0eff */
[----:B--2---:R-:W2:Y:S04]  /*15510*/  LDL.LU R0, [R1+0x278] ;  /* 0x0002780001007983 */ /* 0x004ea80000300800 */
[----:B------:R1:W-:Y:S04]  /*15520*/  STL [R1+0x39c], R2 ;  /* 0x00039c0201007387 */ /* 0x0003e80000100800 */
[----:B------:R-:W-:Y:S01]  /*15530*/  STL [R1+0x4a0], R3 ;  /* 0x0004a00301007387 */ /* 0x000fe20000100800 */
[----:B-1----:R-:W-:-:S05]  /*15540*/  IADD3 R2, P2, R8, R23, RZ ;  /* 0x0000001708027210 */ /* 0x002fca0007f5e0ff */
[----:B------:R1:W-:Y:S04]  /*15550*/  STL [R1+0x3a0], R2 ;  /* 0x0003a00201007387 */ /* 0x0003e80000100800 */
[----:B------:R-:W-:Y:S01]  /*15560*/  STL [R1+0x4a4], R4 ;  /* 0x0004a40401007387 */ /* 0x000fe20000100800 */
[----:B-1----:R-:W-:Y:S02]  /*15570*/  LEA.HI.X.SX32 R2, R21, R9, 0x1, P4 ;  /* 0x0000000915027211 */ /* 0x002fe400020f0eff */
[----:B------:R-:W-:-:S05]  /*15580*/  IADD3 R3, P3, R8, R186, RZ ;  /* 0x000000ba08037210 */ /* 0x000fca0007f7e0ff */
[----:B------:R-:W-:Y:S04]  /*15590*/  STL [R1+0x3a4], R3 ;  /* 0x0003a40301007387 */ /* 0x000fe80000100800 */
[----:B------:R1:W-:Y:S02]  /*155a0*/  STL [R1+0x4a8], R2 ;  /* 0x0004a80201007387 */ /* 0x0003e40000100800 */
[-C--:B-1----:R-:W-:Y:S02]  /*155b0*/  LEA.HI.X.SX32 R2, R157, R9.reuse, 0x1, P0 ;  /* 0x000000099d027211 */ /* 0x082fe400000f0eff */
[----:B------:R-:W1:Y:S01]  /*155c0*/  S2R R157, SR_TID.X ;  /* 0x00000000009d7919 */ /* 0x000e620000002100 */
[-C--:B------:R-:W-:Y:S02]  /*155d0*/  LEA.HI.X.SX32 R4, R158, R9.reuse, 0x1, P5 ;  /* 0x000000099e047211 */ /* 0x080fe400028f0eff */
[----:B------:R-:W-:-:S03]  /*155e0*/  LEA.HI.X.SX32 R3, R159, R9, 0x1, P6 ;  /* 0x000000099f037211 */ /* 0x000fc600030f0eff */
[----:B------:R3:W-:Y:S04]  /*155f0*/  STL [R1+0x4ac], R4 ;  /* 0x0004ac0401007387 */ /* 0x0007e80000100800 */
[----:B------:R4:W-:Y:S04]  /*15600*/  STL [R1+0x4b0], R3 ;  /* 0x0004b00301007387 */ /* 0x0009e80000100800 */
[----:B------:R4:W-:Y:S01]  /*15610*/  STL [R1+0x4b4], R2 ;  /* 0x0004b40201007387 */ /* 0x0009e20000100800 */
[-C--:B---3--:R-:W-:Y:S02]  /*15620*/  LEA.HI.X.SX32 R4, R22, R9.reuse, 0x1, P1 ;  /* 0x0000000916047211 */ /* 0x088fe400008f0eff */
[----:B----4-:R-:W-:-:S03]  /*15630*/  LEA.HI.X.SX32 R3, R23, R9, 0x1, P2 ;  /* 0x0000000917037211 */ /* 0x010fc600010f0eff */
[----:B------:R3:W-:Y:S01]  /*15640*/  STL [R1+0x4b8], R4 ;  /* 0x0004b80401007387 */ /* 0x0007e20000100800 */
[----:B------:R-:W-:Y:S02]  /*15650*/  LEA.HI.X.SX32 R2, R186, R9, 0x1, P3 ;  /* 0x00000009ba027211 */ /* 0x000fe400018f0eff */
[----:B-1----:R-:W-:-:S04]  /*15660*/  SHF.R.U32.HI R157, RZ, 0x6, R157 ;  /* 0x00000006ff9d7819 */ /* 0x002fc8000001169d */
[----:B------:R-:W-:Y:S01]  /*15670*/  SGXT.U32 R157, R157, 0x1 ;  /* 0x000000019d9d781a */ /* 0x000fe20000000000 */
[----:B------:R1:W-:Y:S03]  /*15680*/  STL [R1+0x4bc], R3 ;  /* 0x0004bc0301007387 */ /* 0x0003e60000100800 */
[----:B------:R-:W-:Y:S01]  /*15690*/  LOP3.LUT R157, R157, 0x3e, RZ, 0xfc, !PT ;  /* 0x0000003e9d9d7812 */ /* 0x000fe200078efcff */
[----:B------:R-:W4:Y:S04]  /*156a0*/  LDL.LU R23, [R1+0x2a8] ;  /* 0x0002a80001177983 */ /* 0x000f280000300800 */
[----:B------:R4:W-:Y:S01]  /*156b0*/  STL [R1+0x4c0], R2 ;  /* 0x0004c00201007387 */ /* 0x0009e20000100800 */
[----:B------:R-:W-:-:S03]  /*156c0*/  IMAD R38, R157, R156, RZ ;  /* 0x0000009c9d267224 */ /* 0x000fc600078e02ff */
[----:B------:R-:W4:Y:S04]  /*156d0*/  LDL.LU R16, [R1+0x2ac] ;  /* 0x0002ac0001107983 */ /* 0x000f280000300800 */
        /* <DEDUP_REMOVED lines=9> */
[----:B------:R-:W4:Y:S01]  /*15770*/  LDL.LU R160, [R1+0x2d0] ;  /* 0x0002d00001a07983 */ /* 0x000f220000300800 */
[----:B---3--:R-:W3:Y:S01]  /*15780*/  S2R R4, SR_TID.X ;  /* 0x0000000000047919 */ /* 0x008ee20000002100 */
[----:B-1----:R-:W1:Y:S01]  /*15790*/  S2R R3, SR_TID.X ;  /* 0x0000000000037919 */ /* 0x002e620000002100 */
[----:B---3--:R-:W-:-:S04]  /*157a0*/  SHF.R.U32.HI R4, RZ, 0x6, R4 ;  /* 0x00000006ff047819 */ /* 0x008fc80000011604 */
[----:B------:R-:W-:-:S04]  /*157b0*/  SGXT.U32 R4, R4, 0x1 ;  /* 0x000000010404781a */ /* 0x000fc80000000000 */
[----:B------:R-:W-:-:S05]  /*157c0*/  LOP3.LUT R4, R4, 0x3c, RZ, 0xfc, !PT ;  /* 0x0000003c04047812 */ /* 0x000fca00078efcff */
[----:B------:R-:W-:Y:S02]  /*157d0*/  IMAD R42, R4, UR4, RZ ;  /* 0x00000004042a7c24 */ /* 0x000fe4000f8e02ff */
[----:B------:R-:W3:Y:S01]  /*157e0*/  S2R R4, SR_TID.X ;  /* 0x0000000000047919 */ /* 0x000ee20000002100 */
[----:B-1----:R-:W-:-:S04]  /*157f0*/  SHF.R.U32.HI R3, RZ, 0x6, R3 ;  /* 0x00000006ff037819 */ /* 0x002fc80000011603 */
[----:B------:R-:W-:-:S04]  /*15800*/  SGXT.U32 R3, R3, 0x1 ;  /* 0x000000010303781a */ /* 0x000fc80000000000 */
[----:B------:R-:W-:Y:S01]  /*15810*/  LOP3.LUT R3, R3, 0x36, RZ, 0xfc, !PT ;  /* 0x0000003603037812 */ /* 0x000fe200078efcff */
[----:B------:R-:W1:Y:S04]  /*15820*/  S2R R188, SR_TID.X ;  /* 0x0000000000bc7919 */ /* 0x000e680000002100 */
[----:B------:R-:W-:Y:S01]  /*15830*/  IMAD R39, R3, UR13, RZ ;  /* 0x0000000d03277c24 */ /* 0x000fe2000f8e02ff */
[----:B------:R-:W1:Y:S01]  /*15840*/  S2R R189, SR_TID.X ;  /* 0x0000000000bd7919 */ /* 0x000e620000002100 */
[----:B------:R-:W1:Y:S01]  /*15850*/  S2R R3, SR_TID.X ;  /* 0x0000000000037919 */ /* 0x000e620000002100 */
[----:B---3--:R-:W-:-:S04]  /*15860*/  SHF.R.U32.HI R4, RZ, 0x6, R4 ;  /* 0x00000006ff047819 */ /* 0x008fc80000011604 */
[----:B------:R-:W-:-:S04]  /*15870*/  SGXT.U32 R4, R4, 0x1 ;  /* 0x000000010404781a */ /* 0x000fc80000000000 */
[----:B------:R-:W-:-:S05]  /*15880*/  LOP3.LUT R4, R4, 0x34, RZ, 0xfc, !PT ;  /* 0x0000003404047812 */ /* 0x000fca00078efcff */
[----:B------:R-:W-:Y:S02]  /*15890*/  IMAD R37, R4, UR14, RZ ;  /* 0x0000000e04257c24 */ /* 0x000fe4000f8e02ff */
[----:B------:R-:W3:Y:S01]  /*158a0*/  S2R R4, SR_TID.X ;  /* 0x0000000000047919 */ /* 0x000ee20000002100 */
[----:B-1----:R-:W-:Y:S02]  /*158b0*/  SHF.R.U32.HI R188, RZ, 0x6, R188 ;  /* 0x00000006ffbc7819 */ /* 0x002fe400000116bc */
[----:B------:R-:W-:Y:S02]  /*158c0*/  SHF.R.U32.HI R189, RZ, 0x6, R189 ;  /* 0x00000006ffbd7819 */ /* 0x000fe400000116bd */
[----:B------:R-:W-:Y:S02]  /*158d0*/  SHF.R.U32.HI R3, RZ, 0x6, R3 ;  /* 0x00000006ff037819 */ /* 0x000fe40000011603 */
[----:B------:R-:W-:Y:S02]  /*158e0*/  SGXT.U32 R188, R188, 0x1 ;  /* 0x00000001bcbc781a */ /* 0x000fe40000000000 */
[----:B------:R-:W-:-:S02]  /*158f0*/  SGXT.U32 R189, R189, 0x1 ;  /* 0x00000001bdbd781a */ /* 0x000fc40000000000 */
[----:B------:R-:W-:Y:S02]  /*15900*/  SGXT.U32 R3, R3, 0x1 ;  /* 0x000000010303781a */ /* 0x000fe40000000000 */
[----:B------:R-:W-:Y:S02]  /*15910*/  LOP3.LUT R188, R188, 0x3a, RZ, 0xfc, !PT ;  /* 0x0000003abcbc7812 */ /* 0x000fe400078efcff */
[----:B------:R-:W-:Y:S02]  /*15920*/  LOP3.LUT R189, R189, 0x38, RZ, 0xfc, !PT ;  /* 0x00000038bdbd7812 */ /* 0x000fe400078efcff */
[----:B------:R-:W-:Y:S01]  /*15930*/  LOP3.LUT R3, R3, 0x2e, RZ, 0xfc, !PT ;  /* 0x0000002e03037812 */ /* 0x000fe200078efcff */
[----:B------:R-:W-:Y:S02]  /*15940*/  IMAD R41, R188, UR5, RZ ;  /* 0x00000005bc297c24 */ /* 0x000fe4000f8e02ff */
[----:B------:R-:W1:Y:S01]  /*15950*/  S2R R188, SR_TID.X ;  /* 0x0000000000bc7919 */ /* 0x000e620000002100 */
[----:B---3--:R-:W-:-:S04]  /*15960*/  SHF.R.U32.HI R4, RZ, 0x6, R4 ;  /* 0x00000006ff047819 */ /* 0x008fc80000011604 */
[----:B------:R-:W-:-:S04]  /*15970*/  SGXT.U32 R4, R4, 0x1 ;  /* 0x000000010404781a */ /* 0x000fc80000000000 */
[----:B------:R-:W-:Y:S01]  /*15980*/  LOP3.LUT R4, R4, 0x2c, RZ, 0xfc, !PT ;  /* 0x0000002c04047812 */ /* 0x000fe200078efcff */
[----:B------:R-:W-:Y:S02]  /*15990*/  IMAD R40, R189, UR6, RZ ;  /* 0x00000006bd287c24 */ /* 0x000fe4000f8e02ff */
[----:B------:R-:W-:Y:S01]  /*159a0*/  IMAD R34, R3, UR19, RZ ;  /* 0x0000001303227c24 */ /* 0x000fe2000f8e02ff */
[----:B------:R-:W3:Y:S01]  /*159b0*/  S2R R189, SR_TID.X ;  /* 0x0000000000bd7919 */ /* 0x000ee20000002100 */
[----:B------:R-:W-:Y:S01]  /*159c0*/  IMAD R33, R4, UR20, RZ ;  /* 0x0000001404217c24 */ /* 0x000fe2000f8e02ff */
[----:B------:R-:W2:Y:S01]  /*159d0*/  S2R R3, SR_TID.X ;  /* 0x0000000000037919 */ /* 0x000ea20000002100 */
[----:B------:R-:W2:Y:S01]  /*159e0*/  S2R R4, SR_TID.X ;  /* 0x0000000000047919 */ /* 0x000ea20000002100 */
[----:B-1----:R-:W-:-:S04]  /*159f0*/  SHF.R.U32.HI R188, RZ, 0x6, R188 ;  /* 0x00000006ffbc7819 */ /* 0x002fc800000116bc */
[----:B------:R-:W-:-:S04]  /*15a00*/  SGXT.U32 R188, R188, 0x1 ;  /* 0x00000001bcbc781a */ /* 0x000fc80000000000 */
[----:B------:R-:W-:Y:S02]  /*15a10*/  LOP3.LUT R188, R188, 0x32, RZ, 0xfc, !PT ;  /* 0x00000032bcbc7812 */ /* 0x000fe400078efcff */
[----:B---3--:R-:W-:Y:S02]  /*15a20*/  SHF.R.U32.HI R189, RZ, 0x6, R189 ;  /* 0x00000006ffbd7819 */ /* 0x008fe400000116bd */
[----:B--2---:R-:W-:Y:S02]  /*15a30*/  SHF.R.U32.HI R3, RZ, 0x6, R3 ;  /* 0x00000006ff037819 */ /* 0x004fe40000011603 */
        /* <DEDUP_REMOVED lines=9> */
[----:B------:R-:W-:-:S02]  /*15ad0*/  IMAD R35, R189, UR18, RZ ;  /* 0x00000012bd237c24 */ /* 0x000fc4000f8e02ff */
[----:B------:R-:W-:Y:S01]  /*15ae0*/  IMAD R30, R3, UR23, RZ ;  /* 0x00000017031e7c24 */ /* 0x000fe2000f8e02ff */
[----:B------:R-:W2:Y:S01]  /*15af0*/  S2R R189, SR_TID.X ;  /* 0x0000000000bd7919 */ /* 0x000ea20000002100 */
[----:B------:R-:W-:Y:S01]  /*15b00*/  IMAD R29, R4, UR24, RZ ;  /* 0x00000018041d7c24 */ /* 0x000fe2000f8e02ff */
[----:B------:R-:W3:Y:S01]  /*15b10*/  S2R R3, SR_TID.X ;  /* 0x0000000000037919 */ /* 0x000ee20000002100 */
[----:B------:R-:W3:Y:S01]  /*15b20*/  S2R R4, SR_TID.X ;  /* 0x0000000000047919 */ /* 0x000ee20000002100 */
[----:B------:R-:W-:Y:S02]  /*15b30*/  SHF.R.S32.HI R8, RZ, 0x1f, R0 ;  /* 0x0000001fff087819 */ /* 0x000fe40000011400 */
[----:B-1----:R-:W-:Y:S02]  /*15b40*/  SHF.R.U32.HI R188, RZ, 0x6, R188 ;  /* 0x00000006ffbc7819 */ /* 0x002fe400000116bc */
[----:B--2---:R-:W-:Y:S02]  /*15b50*/  SHF.R.U32.HI R189, RZ, 0x6, R189 ;  /* 0x00000006ffbd7819 */ /* 0x004fe400000116bd */
[----:B------:R-:W-:-:S02]  /*15b60*/  SGXT.U32 R188, R188, 0x1 ;  /* 0x00000001bcbc781a */ /* 0x000fc40000000000 */
[----:B---3--:R-:W-:Y:S02]  /*15b70*/  SHF.R.U32.HI R3, RZ, 0x6, R3 ;  /* 0x00000006ff037819 */ /* 0x008fe40000011603 */
[----:B------:R-:W-:Y:S02]  /*15b80*/  SHF.R.U32.HI R4, RZ, 0x6, R4 ;  /* 0x00000006ff047819 */ /* 0x000fe40000011604 */
[----:B------:R-:W-:Y:S02]  /*15b90*/  SGXT.U32 R189, R189, 0x1 ;  /* 0x00000001bdbd781a */ /* 0x000fe40000000000 */
[----:B------:R-:W-:Y:S02]  /*15ba0*/  SGXT.U32 R3, R3, 0x1 ;  /* 0x000000010303781a */ /* 0x000fe40000000000 */
[----:B----4-:R-:W-:-:S04]  /*15bb0*/  IADD3 R11, P0, R0, R23, RZ ;  /* 0x00000017000b7210 */ /* 0x010fc80007f1e0ff */
[----:B------:R-:W-:Y:S02]  /*15bc0*/  LEA.HI.X.SX32 R10, R23, R8, 0x1, P0 ;  /* 0x00000008170a7211 */ /* 0x000fe400000f0eff */
[C---:B------:R-:W-:Y:S02]  /*15bd0*/  IADD3 R13, P1, R0.reuse, R16, RZ ;  /* 0x00000010000d7210 */ /* 0x040fe40007f3e0ff */
[----:B------:R-:W-:Y:S02]  /*15be0*/  IADD3 R15, P2, R0, R20, RZ ;  /* 0x00000014000f7210 */ /* 0x000fe40007f5e0ff */
[-C--:B------:R-:W-:Y:S02]  /*15bf0*/  LEA.HI.X.SX32 R12, R16, R8.reuse, 0x1, P1 ;  /* 0x00000008100c7211 */ /* 0x080fe400008f0eff */
[----:B------:R-:W-:Y:S02]  /*15c00*/  LEA.HI.X.SX32 R14, R20, R8, 0x1, P2 ;  /* 0x00000008140e7211 */ /* 0x000fe400010f0eff */
[----:B------:R-:W-:-:S02]  /*15c10*/  SGXT.U32 R4, R4, 0x1 ;  /* 0x000000010404781a */ /* 0x000fc40000000000 */
[----:B------:R-:W-:Y:S02]  /*15c20*/  LOP3.LUT R188, R188, 0x2a, RZ, 0xfc, !PT ;  /* 0x0000002abcbc7812 */ /* 0x000fe400078efcff */
[C---:B------:R-:W-:Y:S02]  /*15c30*/  IADD3 R21, P5, R0.reuse, R22, RZ ;  /* 0x0000001600157210 */ /* 0x040fe40007fbe0ff */
[----:B------:R-:W-:Y:S02]  /*15c40*/  IADD3 R23, P0, R0, R186, RZ ;  /* 0x000000ba00177210 */ /* 0x000fe40007f1e0ff */
[----:B------:R-:W-:Y:S02]  /*15c50*/  LEA.HI.X.SX32 R20, R22, R8, 0x1, P5 ;  /* 0x0000000816147211 */ /* 0x000fe400028f0eff */
[----:B------:R-:W-:Y:S02]  /*15c60*/  IADD3 R153, P1, R0, R152, RZ ;  /* 0x0000009800997210 */ /* 0x000fe40007f3e0ff */
[----:B------:R-:W-:-:S02]  /*15c70*/  LEA.HI.X.SX32 R22, R186, R8, 0x1, P0 ;  /* 0x00000008ba167211 */ /* 0x000fc400000f0eff */
[----:B------:R-:W-:Y:S02]  /*15c80*/  IADD3 R155, P2, R0, R154, RZ ;  /* 0x0000009a009b7210 */ /* 0x000fe40007f5e0ff */
[----:B------:R-:W-:Y:S02]  /*15c90*/  LEA R186, P0, R6, UR8, 0x4 ;  /* 0x0000000806ba7c11 */ /* 0x000fe4000f8020ff */
[----:B------:R-:W-:Y:S02]  /*15ca0*/  LEA.HI.X.SX32 R152, R152, R8, 0x1, P1 ;  /* 0x0000000898987211 */ /* 0x000fe400008f0eff */
[----:B------:R-:W-:Y:S02]  /*15cb0*/  LOP3.LUT R189, R189, 0x28, RZ, 0xfc, !PT ;  /* 0x00000028bdbd7812 */ /* 0x000fe400078efcff */
[----:B------:R-:W-:Y:S02]  /*15cc0*/  LOP3.LUT R3, R3, 0x1e, RZ, 0xfc, !PT ;  /* 0x0000001e03037812 */ /* 0x000fe400078efcff */
[----:B------:R-:W-:-:S02]  /*15cd0*/  LEA R7, P1, R5, UR10, 0x4 ;  /* 0x0000000a05077c11 */ /* 0x000fc4000f8220ff */
[----:B------:R-:W-:Y:S02]  /*15ce0*/  LEA.HI.X.SX32 R154, R154, R8, 0x1, P2 ;  /* 0x000000089a9a7211 */ /* 0x000fe400010f0eff */
[----:B------:R-:W-:Y:S01]  /*15cf0*/  LOP3.LUT R4, R4, 0x1c, RZ, 0xfc, !PT ;  /* 0x0000001c04047812 */ /* 0x000fe200078efcff */
[----:B------:R-:W-:Y:S01]  /*15d00*/  IMAD R32, R188, UR21, RZ ;  /* 0x00000015bc207c24 */ /* 0x000fe2000f8e02ff */
[C---:B------:R-:W-:Y:S02]  /*15d10*/  IADD3 R19, P4, R0.reuse, R159, RZ ;  /* 0x0000009f00137210 */ /* 0x040fe40007f9e0ff */
[----:B------:R-:W-:Y:S01]  /*15d20*/  IADD3 R2, P2, R0, R38, RZ ;  /* 0x0000002600027210 */ /* 0x000fe20007f5e0ff */
[----:B------:R-:W1:Y:S01]  /*15d30*/  S2R R188, SR_TID.X ;  /* 0x0000000000bc7919 */ /* 0x000e620000002100 */
[----:B------:R-:W-:Y:S01]  /*15d40*/  IMAD R31, R189, UR22, RZ ;  /* 0x00000016bd1f7c24 */ /* 0x000fe2000f8e02ff */
[-C--:B------:R-:W-:Y:S01]  /*15d50*/  LEA.HI.X.SX32 R18, R159, R8.reuse, 0x1, P4 ;  /* 0x000000089f127211 */ /* 0x080fe200020f0eff */
[----:B------:R-:W-:Y:S01]  /*15d60*/  IMAD R9, R3, UR27, RZ ;  /* 0x0000001b03097c24 */ /* 0x000fe2000f8e02ff */
[----:B------:R-:W-:Y:S01]  /*15d70*/  STL [R1+0x800], R186 ;  /* 0x000800ba01007387 */ /* 0x000fe20000100800 */
[----:B------:R-:W-:Y:S01]  /*15d80*/  IMAD R24, R4, UR28, RZ ;  /* 0x0000001c04187c24 */ /* 0x000fe2000f8e02ff */
[----:B------:R-:W-:-:S02]  /*15d90*/  LEA.HI.X.SX32 R3, R38, R8, 0x1, P2 ;  /* 0x0000000826037211 */ /* 0x000fc400010f0eff */
[----:B------:R-:W-:Y:S01]  /*15da0*/  STL [R1+0x804], R7 ;  /* 0x0008040701007387 */ /* 0x000fe20000100800 */
[C---:B------:R-:W-:Y:S02]  /*15db0*/  IADD3 R159, P4, R0.reuse, R158, RZ ;  /* 0x0000009e009f7210 */ /* 0x040fe40007f9e0ff */
[C---:B------:R-:W-:Y:S01]  /*15dc0*/  IADD3 R4, P2, R0.reuse, R42, RZ ;  /* 0x0000002a00047210 */ /* 0x040fe20007f5e0ff */
[----:B------:R-:W2:Y:S01]  /*15dd0*/  S2R R189, SR_TID.X ;  /* 0x0000000000bd7919 */ /* 0x000ea20000002100 */
[C---:B------:R-:W-:Y:S02]  /*15de0*/  IADD3 R17, P3, R0.reuse, R157, RZ ;  /* 0x0000009d00117210 */ /* 0x040fe40007f7e0ff */
[----:B------:R-:W-:Y:S01]  /*15df0*/  IADD3 R161, P5, R0, R160, RZ ;  /* 0x000000a000a17210 */ /* 0x000fe20007fbe0ff */
[----:B------:R3:W-:Y:S01]  /*15e00*/  STL [R1+0x3a8], R2 ;  /* 0x0003a80201007387 */ /* 0x0007e20000100800 */
[-C--:B------:R-:W-:Y:S02]  /*15e10*/  LEA.HI.X.SX32 R158, R158, R8.reuse, 0x1, P4 ;  /* 0x000000089e9e7211 */ /* 0x080fe400020f0eff */
[-C--:B------:R-:W-:Y:S01]  /*15e20*/  LEA.HI.X.SX32 R16, R157, R8.reuse, 0x1, P3 ;  /* 0x000000089d107211 */ /* 0x080fe200018f0eff */
[----:B------:R4:W-:Y:S01]  /*15e30*/  STL [R1+0x4c4], R3 ;  /* 0x0004c40301007387 */ /* 0x0009e20000100800 */
[----:B------:R-:W-:-:S02]  /*15e40*/  LEA.HI.X.SX32 R160, R160, R8, 0x1, P5 ;  /* 0x00000008a0a07211 */ /* 0x000fc400028f0eff */
[C---:B---3--:R-:W-:Y:S01]  /*15e50*/  IADD3 R2, P6, R0.reuse, R41, RZ ;  /* 0x0000002900027210 */ /* 0x048fe20007fde0ff */
[----:B------:R3:W-:Y:S01]  /*15e60*/  STL [R1+0x3ac], R4 ;  /* 0x0003ac0401007387 */ /* 0x0007e20000100800 */
[C---:B------:R-:W-:Y:S02]  /*15e70*/  IADD3 R157, P3, R0.reuse, R156, RZ ;  /* 0x0000009c009d7210 */ /* 0x040fe40007f7e0ff */
[----:B----4-:R-:W-:Y:S01]  /*15e80*/  IADD3 R3, P4, R0, R40, RZ ;  /* 0x0000002800037210 */ /* 0x010fe20007f9e0ff */
[----:B------:R4:W-:Y:S01]  /*15e90*/  STL [R1+0x3b0], R2 ;  /* 0x0003b00201007387 */ /* 0x0009e20000100800 */
[-C--:B------:R-:W-:Y:S02]  /*15ea0*/  LEA.HI.X.SX32 R156, R156, R8.reuse, 0x1, P3 ;  /* 0x000000089c9c7211 */ /* 0x080fe400018f0eff */
[----:B---3--:R-:W-:Y:S01]  /*15eb0*/  IADD3 R4, P5, R0, R39, RZ ;  /* 0x0000002700047210 */ /* 0x008fe20007fbe0ff */
[----:B------:R3:W-:Y:S01]  /*15ec0*/  STL [R1+0x3b4], R3 ;  /* 0x0003b40301007387 */ /* 0x0007e20000100800 */
[----:B----4-:R-:W-:-:S03]  /*15ed0*/  LEA.HI.X.SX32 R2, R42, R8, 0x1, P2 ;  /* 0x000000082a027211 */ /* 0x010fc600010f0eff */
[----:B------:R4:W-:Y:S04]  /*15ee0*/  STL [R1+0x3b8], R4 ;  /* 0x0003b80401007387 */ /* 0x0009e80000100800 */
[----:B------:R1:W-:Y:S01]  /*15ef0*/  STL [R1+0x4c8], R2 ;  /* 0x0004c80201007387 */ /* 0x0003e20000100800 */
[----:B---3--:R-:W-:Y:S02]  /*15f00*/  IADD3 R3, P3, R0, R37, RZ ;  /* 0x0000002500037210 */ /* 0x008fe40007f7e0ff */
[----:B----4-:R-:W-:-:S03]  /*15f10*/  LEA.HI.X.SX32 R4, R41, R8, 0x1, P6 ;  /* 0x0000000829047211 */ /* 0x010fc600030f0eff */
[----:B------:R3:W-:Y:S01]  /*15f20*/  STL [R1+0x3bc], R3 ;  /* 0x0003bc0301007387 */ /* 0x0007e20000100800 */
[----:B-1----:R-:W-:-:S03]  /*15f30*/  IADD3 R2, P2, R0, R36, RZ ;  /* 0x0000002400027210 */ /* 0x002fc60007f5e0ff */
[----:B------:R1:W-:Y:S04]  /*15f40*/  STL [R1+0x4cc], R4 ;  /* 0x0004cc0401007387 */ /* 0x0003e80000100800 */
[----:B------:R4:W-:Y:S01]  /*15f50*/  STL [R1+0x3c0], R2 ;  /* 0x0003c00201007387 */ /* 0x0009e20000100800 */
[----:B---3--:R-:W-:Y:S02]  /*15f60*/  LEA.HI.X.SX32 R3, R40, R8, 0x1, P4 ;  /* 0x0000000828037211 */ /* 0x008fe400020f0eff */
[----:B-1----:R-:W-:-:S03]  /*15f70*/  IADD3 R4, P4, R0, R35, RZ ;  /* 0x0000002300047210 */ /* 0x002fc60007f9e0ff */
[----:B------:R1:W-:Y:S01]  /*15f80*/  STL [R1+0x4d0], R3 ;  /* 0x0004d00301007387 */ /* 0x0003e20000100800 */
[----:B----4-:R-:W-:-:S03]  /*15f90*/  LEA.HI.X.SX32 R2, R39, R8, 0x1, P5 ;  /* 0x0000000827027211 */ /* 0x010fc600028f0eff */
[----:B------:R3:W-:Y:S04]  /*15fa0*/  STL [R1+0x3c4], R4 ;  /* 0x0003c40401007387 */ /* 0x0007e80000100800 */
[----:B------:R4:W-:Y:S01]  /*15fb0*/  STL [R1+0x4d4], R2 ;  /* 0x0004d40201007387 */ /* 0x0009e20000100800 */
[----:B-1----:R-:W-:Y:S02]  /*15fc0*/  IADD3 R3, P5, R0, R34, RZ ;  /* 0x0000002200037210 */ /* 0x002fe40007fbe0ff */
[----:B---3--:R-:W-:-:S03]  /*15fd0*/  LEA.HI.X.SX32 R4, R37, R8, 0x1, P3 ;  /* 0x0000000825047211 */ /* 0x008fc600018f0eff */
[----:B------:R1:W-:Y:S01]  /*15fe0*/  STL [R1+0x3c8], R3 ;  /* 0x0003c80301007387 */ /* 0x0003e20000100800 */
[----:B----4-:R-:W-:-:S03]  /*15ff0*/  IADD3 R2, P3, R0, R33, RZ ;  /* 0x0000002100027210 */ /* 0x010fc60007f7e0ff */
[----:B------:R3:W-:Y:S01]  /*16000*/  STL [R1+0x4d8], R4 ;  /* 0x0004d80401007387 */ /* 0x0007e20000100800 */
[----:B------:R-:W-:Y:S02]  /*16010*/  SHF.R.U32.HI R188, RZ, 0x6, R188 ;  /* 0x00000006ffbc7819 */ /* 0x000fe400000116bc */
[----:B--2---:R-:W-:Y:S01]  /*16020*/  SHF.R.U32.HI R189, RZ, 0x6, R189 ;  /* 0x00000006ffbd7819 */ /* 0x004fe200000116bd */
[----:B------:R2:W-:Y:S01]  /*16030*/  STL [R1+0x3cc], R2 ;  /* 0x0003cc0201007387 */ /* 0x0005e20000100800 */
[----:B-1----:R-:W-:Y:S02]  /*16040*/  LEA.HI.X.SX32 R3, R36, R8, 0x1, P2 ;  /* 0x0000000824037211 */ /* 0x002fe400010f0eff */
[----:B---3--:R-:W-:-:S03]  /*16050*/  IADD3 R4, P2, R0, R32, RZ ;  /* 0x0000002000047210 */ /* 0x008fc60007f5e0ff */
[----:B------:R1:W-:Y:S01]  /*16060*/  STL [R1+0x4dc], R3 ;  /* 0x0004dc0301007387 */ /* 0x0003e20000100800 */
[----:B------:R-:W-:Y:S02]  /*16070*/  SGXT.U32 R188, R188, 0x1 ;  /* 0x00000001bcbc781a */ /* 0x000fe40000000000 */
[-C--:B--2---:R-:W-:Y:S01]  /*16080*/  LEA.HI.X.SX32 R2, R35, R8.reuse, 0x1, P4 ;  /* 0x0000000823027211 */ /* 0x084fe200020f0eff */
[----:B------:R2:W-:Y:S01]  /*16090*/  STL [R1+0x3d0], R4 ;  /* 0x0003d00401007387 */ /* 0x0005e20000100800 */
[----:B------:R-:W-:Y:S02]  /*160a0*/  SGXT.U32 R189, R189, 0x1 ;  /* 0x00000001bdbd781a */ /* 0x000fe40000000000 */
[----:B------:R-:W-:Y:S01]  /*160b0*/  LOP3.LUT R188, R188, 0x22, RZ, 0xfc, !PT ;  /* 0x00000022bcbc7812 */ /* 0x000fe200078efcff */
[----:B------:R3:W-:Y:S01]  /*160c0*/  STL [R1+0x4e0], R2 ;  /* 0x0004e00201007387 */ /* 0x0007e20000100800 */
[----:B-1----:R-:W-:Y:S02]  /*160d0*/  IADD3 R3, P4, R0, R31, RZ ;  /* 0x0000001f00037210 */ /* 0x002fe40007f9e0ff */
[----:B--2---:R-:W-:-:S03]  /*160e0*/  LEA.HI.X.SX32 R4, R34, R8, 0x1, P5 ;  /* 0x0000000822047211 */ /* 0x004fc600028f0eff */
[----:B------:R1:W-:Y:S01]  /*160f0*/  STL [R1+0x3d4], R3 ;  /* 0x0003d40301007387 */ /* 0x0003e20000100800 */
[----:B------:R-:W-:Y:S02]  /*16100*/  LOP3.LUT R189, R189, 0x20, RZ, 0xfc, !PT ;  /* 0x00000020bdbd7812 */ /* 0x000fe400078efcff */
[----:B---3--:R-:W-:Y:S01]  /*16110*/  IADD3 R2, P5, R0, R30, RZ ;  /* 0x0000001e00027210 */ /* 0x008fe20007fbe0ff */
[----:B------:R2:W-:Y:S01]  /*16120*/  STL [R1+0x4e4], R4 ;  /* 0x0004e40401007387 */ /* 0x0005e20000100800 */
[----:B------:R-:W-:-:S03]  /*16130*/  IMAD R28, R188, UR25, RZ ;  /* 0x00000019bc1c7c24 */ /* 0x000fc6000f8e02ff */
[----:B------:R3:W-:Y:S01]  /*16140*/  STL [R1+0x3d8], R2 ;  /* 0x0003d80201007387 */ /* 0x0007e20000100800 */
[----:B-1----:R-:W-:Y:S01]  /*16150*/  LEA.HI.X.SX32 R3, R33, R8, 0x1, P3 ;  /* 0x0000000821037211 */ /* 0x002fe200018f0eff */
[----:B------:R-:W-:Y:S01]  /*16160*/  IMAD R27, R189, UR26, RZ ;  /* 0x0000001abd1b7c24 */ /* 0x000fe2000f8e02ff */
[----:B--2---:R-:W-:-:S03]  /*16170*/  IADD3 R4, P3, R0, R29, RZ ;  /* 0x0000001d00047210 */ /* 0x004fc60007f7e0ff */
[----:B------:R1:W-:Y:S01]  /*16180*/  STL [R1+0x4e8], R3 ;  /* 0x0004e80301007387 */ /* 0x0003e20000100800 */
[----:B---3--:R-:W-:-:S03]  /*16190*/  LEA.HI.X.SX32 R2, R32, R8, 0x1, P2 ;  /* 0x0000000820027211 */ /* 0x008fc600010f0eff */
[----:B------:R2:W-:Y:S04]  /*161a0*/  STL [R1+0x3dc], R4 ;  /* 0x0003dc0401007387 */ /* 0x0005e80000100800 */
[----:B------:R3:W-:Y:S01]  /*161b0*/  STL [R1+0x4ec], R2 ;  /* 0x0004ec0201007387 */ /* 0x0007e20000100800 */
[----:B-1----:R-:W-:Y:S02]  /*161c0*/  IADD3 R3, P2, R0, R28, RZ ;  /* 0x0000001c00037210 */ /* 0x002fe40007f5e0ff */
[----:B--2---:R-:W-:-:S03]  /*161d0*/  LEA.HI.X.SX32 R4, R31, R8, 0x1, P4 ;  /* 0x000000081f047211 */ /* 0x004fc600020f0eff */
[----:B------:R1:W-:Y:S01]  /*161e0*/  STL [R1+0x3e0], R3 ;  /* 0x0003e00301007387 */ /* 0x0003e20000100800 */
[----:B---3--:R-:W-:-:S03]  /*161f0*/  IADD3 R2, P4, R0, R27, RZ ;  /* 0x0000001b00027210 */ /* 0x008fc60007f9e0ff */
[----:B------:R-:W-:Y:S04]  /*16200*/  STL [R1+0x4f0], R4 ;  /* 0x0004f00401007387 */ /* 0x000fe80000100800 */
[----:B------:R2:W-:Y:S01]  /*16210*/  STL [R1+0x3e4], R2 ;  /* 0x0003e40201007387 */ /* 0x0005e20000100800 */
[-C--:B-1----:R-:W-:Y:S02]  /*16220*/  LEA.HI.X.SX32 R3, R30, R8.reuse, 0x1, P5 ;  /* 0x000000081e037211 */ /* 0x082fe400028f0eff */
[----:B--2---:R-:W-:-:S03]  /*16230*/  LEA.HI.X.SX32 R2, R29, R8, 0x1, P3 ;  /* 0x000000081d027211 */ /* 0x004fc600018f0eff */
[----:B------:R-:W-:Y:S01]  /*16240*/  STL [R1+0x4f4], R3 ;  /* 0x0004f40301007387 */ /* 0x000fe20000100800 */
[----:B------:R-:W-:-:S03]  /*16250*/  LEA.HI.X.SX32 R4, R28, R8, 0x1, P2 ;  /* 0x000000081c047211 */ /* 0x000fc600010f0eff */
[----:B------:R1:W-:Y:S01]  /*16260*/  STL [R1+0x4f8], R2 ;  /* 0x0004f80201007387 */ /* 0x0003e20000100800 */
[----:B------:R-:W-:-:S03]  /*16270*/  SHF.L.U64.HI R251, R250, 0x2, R251 ;  /* 0x00000002fafb7819 */ /* 0x000fc600000102fb */
[----:B------:R-:W-:Y:S01]  /*16280*/  STL [R1+0x4fc], R4 ;  /* 0x0004fc0401007387 */ /* 0x000fe20000100800 */
[----:B-1----:R-:W-:-:S05]  /*16290*/  LEA.HI.X.SX32 R2, R27, R8, 0x1, P4 ;  /* 0x000000081b027211 */ /* 0x002fca00020f0eff */
[----:B------:R-:W-:Y:S04]  /*162a0*/  STL [R1+0x500], R2 ;  /* 0x0005000201007387 */ /* 0x000fe80000100800 */
[----:B------:R1:W-:Y:S02]  /*162b0*/  STL [R1+0x34c], R251 ;  /* 0x00034cfb01007387 */ /* 0x0003e40000100800 */
[----:B-1----:R-:W-:Y:S01]  /*162c0*/  IMAD.SHL.U32 R251, R250, 0x4, RZ ;  /* 0x00000004fafb7824 */ /* 0x002fe200078e00ff */
[C---:B------:R-:W-:Y:S01]  /*162d0*/  SHF.L.U64.HI R250, R248.reuse, 0x2, R249 ;  /* 0x00000002f8fa7819 */ /* 0x040fe200000102f9 */
[----:B------:R-:W-:Y:S01]  /*162e0*/  IMAD.SHL.U32 R249, R248, 0x4, RZ ;  /* 0x00000004f8f97824 */ /* 0x000fe200078e00ff */
[C---:B------:R-:W-:Y:S01]  /*162f0*/  SHF.L.U64.HI R248, R246.reuse, 0x2, R247 ;  /* 0x00000002f6f87819 */ /* 0x040fe200000102f7 */
[----:B------:R-:W-:Y:S01]  /*16300*/  IMAD.SHL.U32 R247, R246, 0x4, RZ ;  /* 0x00000004f6f77824 */ /* 0x000fe200078e00ff */
[----:B------:R-:W-:Y:S01]  /*16310*/  STL [R1+0x348], R251 ;  /* 0x000348fb01007387 */ /* 0x000fe20000100800 */
[C---:B------:R-:W-:Y:S01]  /*16320*/  SHF.L.U64.HI R246, R244.reuse, 0x2, R245 ;  /* 0x00000002f4f67819 */ /* 0x040fe200000102f5 */
[----:B------:R-:W-:Y:S01]  /*16330*/  IMAD.SHL.U32 R245, R244, 0x4, RZ ;  /* 0x00000004f4f57824 */ /* 0x000fe200078e00ff */
[C---:B------:R-:W-:Y:S01]  /*16340*/  SHF.L.U64.HI R244, R242.reuse, 0x2, R243 ;  /* 0x00000002f2f47819 */ /* 0x040fe200000102f3 */
[----:B------:R-:W-:Y:S01]  /*16350*/  STL [R1+0x344], R250 ;  /* 0x000344fa01007387 */ /* 0x000fe20000100800 */
[----:B------:R-:W-:Y:S01]  /*16360*/  IMAD.SHL.U32 R243, R242, 0x4, RZ ;  /* 0x00000004f2f37824 */ /* 0x000fe200078e00ff */
[----:B------:R-:W-:-:S02]  /*16370*/  SHF.L.U64.HI R242, R240, 0x2, R241 ;  /* 0x00000002f0f27819 */ /* 0x000fc400000102f1 */
[----:B------:R-:W-:Y:S01]  /*16380*/  STL [R1+0x340], R249 ;  /* 0x000340f901007387 */ /* 0x000fe20000100800 */
[----:B------:R-:W-:-:S03]  /*16390*/  IMAD.SHL.U32 R241, R240, 0x4, RZ ;  /* 0x00000004f0f17824 */ /* 0x000fc600078e00ff */
[----:B------:R-:W-:Y:S01]  /*163a0*/  STL [R1+0x33c], R248 ;  /* 0x00033cf801007387 */ /* 0x000fe20000100800 */
[----:B------:R-:W-:-:S03]  /*163b0*/  SHF.L.U64.HI R240, R238, 0x2, R239 ;  /* 0x00000002eef07819 */ /* 0x000fc600000102ef */
        /* <DEDUP_REMOVED lines=44> */
[----:B------:R-:W-:Y:S04]  /*16680*/  STL [R1+0x2e0], R225 ;  /* 0x0002e0e101007387 */ /* 0x000fe80000100800 */
[----:B------:R-:W-:Y:S04]  /*16690*/  STL [R1+0x2dc], R224 ;  /* 0x0002dce001007387 */ /* 0x000fe80000100800 */
[----:B------:R-:W-:Y:S01]  /*166a0*/  STL [R1+0x2d8], R223 ;  /* 0x0002d8df01007387 */ /* 0x000fe20000100800 */
[----:B------:R-:W-:-:S03]  /*166b0*/  IMAD.SHL.U32 R216, R216, 0x4, RZ ;  /* 0x00000004d8d87824 */ /* 0x000fc600078e00ff */
[----:B------:R-:W-:Y:S01]  /*166c0*/  STL [R1+0x2d4], R222 ;  /* 0x0002d4de01007387 */ /* 0x000fe20000100800 */
[----:B------:R-:W-:-:S03]  /*166d0*/  SHF.L.U64.HI R217, R214, 0x2, R206 ;  /* 0x00000002d6d97819 */ /* 0x000fc600000102ce */
[----:B------:R-:W-:Y:S04]  /*166e0*/  STL [R1+0x2d0], R221 ;  /* 0x0002d0dd01007387 */ /* 0x000fe80000100800 */
[----:B------:R-:W-:Y:S04]  /*166f0*/  STL [R1+0x2cc], R220 ;  /* 0x0002ccdc01007387 */ /* 0x000fe80000100800 */
[----:B------:R-:W-:Y:S04]  /*16700*/  STL [R1+0x2c8], R219 ;  /* 0x0002c8db01007387 */ /* 0x000fe80000100800 */
[----:B------:R-:W-:Y:S04]  /*16710*/  STL [R1+0x2c4], R218 ;  /* 0x0002c4da01007387 */ /* 0x000fe80000100800 */
[----:B------:R-:W2:Y:S04]  /*16720*/  LDL.LU R206, [R1+0x8b8] ;  /* 0x0008b80001ce7983 */ /* 0x000ea80000300800 */
[----:B------:R1:W-:Y:S04]  /*16730*/  STL [R1+0x2c0], R216 ;  /* 0x0002c0d801007387 */ /* 0x0003e80000100800 */
[----:B------:R-:W-:Y:S01]  /*16740*/  STL [R1+0x2bc], R217 ;  /* 0x0002bcd901007387 */ /* 0x000fe20000100800 */
[----:B-1----:R-:W-:-:S03]  /*16750*/  SHF.L.U64.HI R216, R212, 0x2, R204 ;  /* 0x00000002d4d87819 */ /* 0x002fc600000102cc */
[----:B------:R-:W3:Y:S01]  /*16760*/  LDL.LU R204, [R1+0x8b4] ;  /* 0x0008b40001cc7983 */ /* 0x000ee20000300800 */
[----:B------:R-:W-:Y:S02]  /*16770*/  IMAD.SHL.U32 R214, R214, 0x4, RZ ;  /* 0x00000004d6d67824 */ /* 0x000fe400078e00ff */
[----:B------:R-:W-:-:S03]  /*16780*/  IMAD.SHL.U32 R212, R212, 0x4, RZ ;  /* 0x00000004d4d47824 */ /* 0x000fc600078e00ff */
[----:B------:R1:W-:Y:S04]  /*16790*/  STL [R1+0x2b8], R214 ;  /* 0x0002b8d601007387 */ /* 0x0003e80000100800 */
[----:B------:R-:W-:Y:S01]  /*167a0*/  STL [R1+0x2b4], R216 ;  /* 0x0002b4d801007387 */ /* 0x000fe20000100800 */
[----:B-1----:R-:W-:-:S03]  /*167b0*/  SHF.L.U64.HI R214, R208, 0x2, R202 ;  /* 0x00000002d0d67819 */ /* 0x002fc600000102ca */
[----:B------:R-:W4:Y:S01]  /*167c0*/  LDL.LU R202, [R1+0x8b0] ;  /* 0x0008b00001ca7983 */ /* 0x000f220000300800 */
[----:B------:R-:W-:-:S03]  /*167d0*/  IMAD.SHL.U32 R208, R208, 0x4, RZ ;  /* 0x00000004d0d07824 */ /* 0x000fc600078e00ff */
[----:B------:R2:W-:Y:S04]  /*167e0*/  STL [R1+0x2b0], R212 ;  /* 0x0002b0d401007387 */ /* 0x0005e80000100800 */
[----:B------:R-:W-:Y:S01]  /*167f0*/  STL [R1+0x2ac], R214 ;  /* 0x0002acd601007387 */ /* 0x000fe20000100800 */
[----:B--2---:R-:W-:-:S03]  /*16800*/  SHF.L.U64.HI R212, R206, 0x2, R200 ;  /* 0x00000002ced47819 */ /* 0x004fc600000102c8 */
[----:B------:R-:W2:Y:S04]  /*16810*/  LDL.LU R200, [R1+0x8ac] ;  /* 0x0008ac0001c87983 */ /* 0x000ea80000300800 */
[----:B------:R3:W-:Y:S04]  /*16820*/  STL [R1+0x2a8], R208 ;  /* 0x0002a8d001007387 */ /* 0x0007e80000100800 */
[----:B------:R-:W-:Y:S01]  /*16830*/  STL [R1+0x2a4], R212 ;  /* 0x0002a4d401007387 */ /* 0x000fe20000100800 */
[----:B---3--:R-:W-:-:S03]  /*16840*/  SHF.L.U64.HI R208, R204, 0x2, R198 ;  /* 0x00000002ccd07819 */ /* 0x008fc600000102c6 */
[----:B------:R-:W3:Y:S01]  /*16850*/  LDL.LU R198, [R1+0x8a8] ;  /* 0x0008a80001c67983 */ /* 0x000ee20000300800 */
[----:B------:R-:W-:Y:S02]  /*16860*/  IMAD.SHL.U32 R206, R206, 0x4, RZ ;  /* 0x00000004cece7824 */ /* 0x000fe400078e00ff */
[----:B------:R-:W-:-:S03]  /*16870*/  IMAD.SHL.U32 R204, R204, 0x4, RZ ;  /* 0x00000004cccc7824 */ /* 0x000fc600078e00ff */
[----:B------:R4:W-:Y:S04]  /*16880*/  STL [R1+0x2a0], R206 ;  /* 0x0002a0ce01007387 */ /* 0x0009e80000100800 */
[----:B------:R-:W-:Y:S01]  /*16890*/  STL [R1+0x29c], R208 ;  /* 0x00029cd001007387 */ /* 0x000fe20000100800 */
[----:B----4-:R-:W-:-:S03]  /*168a0*/  SHF.L.U64.HI R206, R202, 0x2, R196 ;  /* 0x00000002cace7819 */ /* 0x010fc600000102c4 */
        /* <DEDUP_REMOVED lines=25> */
[----:B------:R-:W-:-:S05]  /*16a40*/  IMAD.SHL.U32 R194, R194, 0x4, RZ ;  /* 0x00000004c2c27824 */ /* 0x000fca00078e00ff */
[----:B------:R1:W-:Y:S04]  /*16a50*/  STL [R1+0x270], R194 ;  /* 0x000270c201007387 */ /* 0x0003e80000100800 */
[----:B------:R-:W-:Y:S01]  /*16a60*/  STL [R1+0x26c], R196 ;  /* 0x00026cc401007387 */ /* 0x000fe20000100800 */
[----:B-1----:R-:W-:Y:S01]  /*16a70*/  IMAD.SHL.U32 R194, R192, 0x4, RZ ;  /* 0x00000004c0c27824 */ /* 0x002fe200078e00ff */
[C---:B----4-:R-:W-:Y:S02]  /*16a80*/  SHF.L.U64.HI R192, R190.reuse, 0x2, R181 ;  /* 0x00000002bec07819 */ /* 0x050fe400000102b5 */
[----:B------:R-:W4:Y:S01]  /*16a90*/  LDL.LU R181, [R1+0x88c] ;  /* 0x00088c0001b57983 */ /* 0x000f220000300800 */
[----:B------:R-:W-:-:S03]  /*16aa0*/  IMAD.SHL.U32 R190, R190, 0x4, RZ ;  /* 0x00000004bebe7824 */ /* 0x000fc600078e00ff */
[----:B------:R-:W-:Y:S04]  /*16ab0*/  STL [R1+0x268], R194 ;  /* 0x000268c201007387 */ /* 0x000fe80000100800 */
[----:B------:R-:W4:Y:S04]  /*16ac0*/  LDL.LU R243, [R1+0x54] ;  /* 0x0000540001f37983 */ /* 0x000f280000300800 */
[----:B------:R2:W-:Y:S02]  /*16ad0*/  STL [R1+0x264], R192 ;  /* 0x000264c001007387 */ /* 0x0005e40000100800 */
[----:B--2---:R-:W-:-:S02]  /*16ae0*/  SHF.L.U64.HI R192, R185, 0x2, R175 ;  /* 0x00000002b9c07819 */ /* 0x004fc400000102af */
[----:B------:R-:W2:Y:S04]  /*16af0*/  LDL.LU R175, [R1+0x888] ;  /* 0x0008880001af7983 */ /* 0x000ea80000300800 */
[----:B------:R1:W-:Y:S04]  /*16b00*/  STL [R1+0x260], R190 ;  /* 0x000260be01007387 */ /* 0x0003e80000100800 */
[----:B------:R-:W2:Y:S04]  /*16b10*/  LDL.LU R244, [R1+0x58] ;  /* 0x0000580001f47983 */ /* 0x000ea80000300800 */
[----:B------:R-:W-:Y:S01]  /*16b20*/  STL [R1+0x25c], R192 ;  /* 0x00025cc001007387 */ /* 0x000fe20000100800 */
[----:B-1----:R-:W-:Y:S01]  /*16b30*/  IMAD.SHL.U32 R190, R185, 0x4, RZ ;  /* 0x00000004b9be7824 */ /* 0x002fe200078e00ff */
[----:B---3--:R-:W-:-:S02]  /*16b40*/  SHF.L.U64.HI R185, R183, 0x2, R179 ;  /* 0x00000002b7b97819 */ /* 0x008fc400000102b3 */
[----:B------:R-:W3:Y:S04]  /*16b50*/  LDL.LU R179, [R1+0x884] ;  /* 0x0008840001b37983 */ /* 0x000ee80000300800 */
[----:B------:R-:W-:Y:S04]  /*16b60*/  STL [R1+0x258], R190 ;  /* 0x000258be01007387 */ /* 0x000fe80000100800 */
[----:B------:R-:W2:Y:S01]  /*16b70*/  LDL.LU R245, [R1+0x5c] ;  /* 0x00005c0001f57983 */ /* 0x000ea20000300800 */
[----:B------:R-:W-:-:S03]  /*16b80*/  IMAD.SHL.U32 R183, R183, 0x4, RZ ;  /* 0x00000004b7b77824 */ /* 0x000fc600078e00ff */
[----:B------:R4:W-:Y:S02]  /*16b90*/  STL [R1+0x254], R185 ;  /* 0x000254b901007387 */ /* 0x0009e40000100800 */
[C---:B----4-:R-:W-:Y:S02]  /*16ba0*/  SHF.L.U64.HI R185, R181.reuse, 0x2, R177 ;  /* 0x00000002b5b97819 */ /* 0x050fe400000102b1 */
[----:B------:R-:W4:Y:S04]  /*16bb0*/  LDL.LU R177, [R1+0x880] ;  /* 0x0008800001b17983 */ /* 0x000f280000300800 */
[----:B------:R1:W-:Y:S04]  /*16bc0*/  STL [R1+0x250], R183 ;  /* 0x000250b701007387 */ /* 0x0003e80000100800 */
[----:B------:R-:W2:Y:S01]  /*16bd0*/  LDL.LU R240, [R1+0x60] ;  /* 0x0000600001f07983 */ /* 0x000ea20000300800 */
[----:B-1----:R-:W-:-:S03]  /*16be0*/  IMAD.SHL.U32 R183, R181, 0x4, RZ ;  /* 0x00000004b5b77824 */ /* 0x002fc600078e00ff */
[----:B------:R-:W-:Y:S04]  /*16bf0*/  STL [R1+0x24c], R185 ;  /* 0x00024cb901007387 */ /* 0x000fe80000100800 */
[----:B------:R-:W2:Y:S04]  /*16c00*/  LDL.LU R246, [R1+0x64] ;  /* 0x0000640001f67983 */ /* 0x000ea80000300800 */
[----:B------:R-:W-:Y:S01]  /*16c10*/  STL [R1+0x248], R183 ;  /* 0x000248b701007387 */ /* 0x000fe20000100800 */
[----:B---3--:R-:W-:-:S03]  /*16c20*/  SHF.L.U64.HI R181, R179, 0x2, R173 ;  /* 0x00000002b3b57819 */ /* 0x008fc600000102ad */
[----:B------:R-:W3:Y:S01]  /*16c30*/  LDL.LU R173, [R1+0x87c] ;  /* 0x00087c0001ad7983 */ /* 0x000ee20000300800 */
[----:B------:R-:W-:-:S03]  /*16c40*/  IMAD.SHL.U32 R179, R179, 0x4, RZ ;  /* 0x00000004b3b37824 */ /* 0x000fc600078e00ff */
[----:B------:R-:W3:Y:S04]  /*16c50*/  LDL.LU R247, [R1+0x68] ;  /* 0x0000680001f77983 */ /* 0x000ee80000300800 */
[----:B------:R4:W-:Y:S04]  /*16c60*/  STL [R1+0x244], R181 ;  /* 0x000244b501007387 */ /* 0x0009e80000100800 */
[----:B------:R1:W-:Y:S01]  /*16c70*/  STL [R1+0x240], R179 ;  /* 0x000240b301007387 */ /* 0x0003e20000100800 */
[----:B----4-:R-:W-:-:S03]  /*16c80*/  SHF.L.U64.HI R181, R177, 0x2, R171 ;  /* 0x00000002b1b57819 */ /* 0x010fc600000102ab */
[----:B------:R-:W4:Y:S01]  /*16c90*/  LDL.LU R171, [R1+0x878] ;  /* 0x0008780001ab7983 */ /* 0x000f220000300800 */
[----:B-1----:R-:W-:Y:S01]  /*16ca0*/  IMAD.SHL.U32 R179, R177, 0x4, RZ ;  /* 0x00000004b1b37824 */ /* 0x002fe200078e00ff */
[----:B--2---:R-:W-:Y:S02]  /*16cb0*/  SHF.L.U64.HI R177, R175, 0x2, R165 ;  /* 0x00000002afb17819 */ /* 0x004fe400000102a5 */
[----:B------:R-:W2:Y:S04]  /*16cc0*/  LDL.LU R241, [R1+0x6c] ;  /* 0x00006c0001f17983 */ /* 0x000ea80000300800 */
[----:B------:R-:W-:Y:S04]  /*16cd0*/  STL [R1+0x23c], R181 ;  /* 0x00023cb501007387 */ /* 0x000fe80000100800 */
[----:B------:R-:W-:Y:S04]  /*16ce0*/  STL [R1+0x238], R179 ;  /* 0x000238b301007387 */ /* 0x000fe80000100800 */
[----:B------:R-:W2:Y:S04]  /*16cf0*/  LDL.LU R165, [R1+0x874] ;  /* 0x0008740001a57983 */ /* 0x000ea80000300800 */
[----:B------:R-:W2:Y:S04]  /*16d00*/  LDL.LU R248, [R1+0x70] ;  /* 0x0000700001f87983 */ /* 0x000ea80000300800 */
[----:B------:R3:W-:Y:S02]  /*16d10*/  STL [R1+0x234], R177 ;  /* 0x000234b101007387 */ /* 0x0007e40000100800 */
[----:B---3--:R-:W-:-:S02]  /*16d20*/  SHF.L.U64.HI R177, R173, 0x2, R169 ;  /* 0x00000002adb17819 */ /* 0x008fc400000102a9 */
[----:B------:R-:W3:Y:S01]  /*16d30*/  LDL.LU R169, [R1+0x870] ;  /* 0x0008700001a97983 */ /* 0x000ee20000300800 */
[----:B------:R-:W-:-:S05]  /*16d40*/  IMAD.SHL.U32 R175, R175, 0x4, RZ ;  /* 0x00000004afaf7824 */ /* 0x000fca00078e00ff */
[----:B------:R1:W-:Y:S04]  /*16d50*/  STL [R1+0x230], R175 ;  /* 0x000230af01007387 */ /* 0x0003e80000100800 */
[----:B------:R-:W2:Y:S04]  /*16d60*/  LDL.LU R249, [R1+0x74] ;  /* 0x0000740001f97983 */ /* 0x000ea80000300800 */
[----:B------:R-:W-:Y:S01]  /*16d70*/  STL [R1+0x22c], R177 ;  /* 0x00022cb101007387 */ /* 0x000fe20000100800 */
[----:B-1----:R-:W-:Y:S01]  /*16d80*/  IMAD.SHL.U32 R175, R173, 0x4, RZ ;  /* 0x00000004adaf7824 */ /* 0x002fe200078e00ff */
[----:B----4-:R-:W-:-:S02]  /*16d90*/  SHF.L.U64.HI R173, R171, 0x2, R167 ;  /* 0x00000002abad7819 */ /* 0x010fc400000102a7 */
[----:B------:R-:W4:Y:S01]  /*16da0*/  LDL.LU R167, [R1+0x86c] ;  /* 0x00086c0001a77983 */ /* 0x000f220000300800 */
[----:B------:R-:W-:-:S03]  /*16db0*/  IMAD.SHL.U32 R171, R171, 0x4, RZ ;  /* 0x00000004abab7824 */ /* 0x000fc600078e00ff */
[----:B------:R-:W-:Y:S04]  /*16dc0*/  STL [R1+0x228], R175 ;  /* 0x000228af01007387 */ /* 0x000fe80000100800 */
[----:B------:R-:W2:Y:S04]  /*16dd0*/  LDL.LU R242, [R1+0x78] ;  /* 0x0000780001f27983 */ /* 0x000ea80000300800 */
[----:B------:R3:W-:Y:S04]  /*16de0*/  STL [R1+0x224], R173 ;  /* 0x000224ad01007387 */ /* 0x0007e80000100800 */
[----:B------:R-:W2:Y:S04]  /*16df0*/  LDL.LU R250, [R1+0x7c] ;  /* 0x00007c0001fa7983 */ /* 0x000ea80000300800 */
[----:B------:R1:W-:Y:S01]  /*16e00*/  STL [R1+0x220], R171 ;  /* 0x000220ab01007387 */ /* 0x0003e20000100800 */
[----:B---3--:R-:W-:-:S03]  /*16e10*/  SHF.L.U64.HI R173, R169, 0x2, R163 ;  /* 0x00000002a9ad7819 */ /* 0x008fc600000102a3 */
[----:B------:R-:W3:Y:S04]  /*16e20*/  LDL.LU R163, [R1+0x868] ;  /* 0x0008680001a37983 */ /* 0x000ee80000300800 */
[----:B------:R-:W3:Y:S01]  /*16e30*/  LDL.LU R251, [R1+0x80] ;  /* 0x0000800001fb7983 */ /* 0x000ee20000300800 */
[----:B-1----:R-:W-:-:S03]  /*16e40*/  IMAD.SHL.U32 R171, R169, 0x4, RZ ;  /* 0x00000004a9ab7824 */ /* 0x002fc600078e00ff */
[----:B------:R-:W-:Y:S04]  /*16e50*/  STL [R1+0x21c], R173 ;  /* 0x00021cad01007387 */ /* 0x000fe80000100800 */
[----:B------:R-:W-:Y:S01]  /*16e60*/  STL [R1+0x218], R171 ;  /* 0x000218ab01007387 */ /* 0x000fe20000100800 */
[C---:B----4-:R-:W-:Y:S01]  /*16e70*/  SHF.L.U64.HI R169, R167.reuse, 0x2, R243 ;  /* 0x00000002a7a97819 */ /* 0x050fe200000102f3 */
[----:B------:R-:W-:Y:S02]  /*16e80*/  IMAD.SHL.U32 R167, R167, 0x4, RZ ;  /* 0x00000004a7a77824 */ /* 0x000fe400078e00ff */
[----:B------:R-:W4:Y:S04]  /*16e90*/  LDL.LU R243, [R1+0x84] ;  /* 0x0000840001f37983 */ /* 0x000f280000300800 */
[----:B------:R2:W-:Y:S04]  /*16ea0*/  STL [R1+0x214], R169 ;  /* 0x000214a901007387 */ /* 0x0005e80000100800 */
[----:B------:R1:W-:Y:S01]  /*16eb0*/  STL [R1+0x210], R167 ;  /* 0x000210a701007387 */ /* 0x0003e20000100800 */
[----:B--2---:R-:W-:-:S03]  /*16ec0*/  SHF.L.U64.HI R169, R165, 0x2, R244 ;  /* 0x00000002a5a97819 */ /* 0x004fc600000102f4 */
[----:B------:R-:W2:Y:S01]  /*16ed0*/  LDL.LU R244, [R1+0x88] ;  /* 0x0000880001f47983 */ /* 0x000ea20000300800 */
[----:B-1----:R-:W-:-:S03]  /*16ee0*/  IMAD.SHL.U32 R167, R165, 0x4, RZ ;  /* 0x00000004a5a77824 */ /* 0x002fc600078e00ff */
[----:B------:R-:W-:Y:S04]  /*16ef0*/  STL [R1+0x20c], R169 ;  /* 0x00020ca901007387 */ /* 0x000fe80000100800 */
[----:B------:R1:W-:Y:S02]  /*16f00*/  STL [R1+0x208], R167 ;  /* 0x000208a701007387 */ /* 0x0003e40000100800 */
[----:B-1----:R-:W-:Y:S02]  /*16f10*/  SHF.L.U64.HI R167, R151, 0x2, R240 ;  /* 0x0000000297a77819 */ /* 0x002fe400000102f0 */
[C---:B---3--:R-:W-:Y:S02]  /*16f20*/  SHF.L.U64.HI R165, R163.reuse, 0x2, R245 ;  /* 0x00000002a3a57819 */ /* 0x048fe400000102f5 */
[----:B------:R-:W3:Y:S01]  /*16f30*/  LDL.LU R245, [R1+0x8c] ;  /* 0x00008c0001f57983 */ /* 0x000ee20000300800 */
[----:B------:R-:W-:-:S03]  /*16f40*/  IMAD.SHL.U32 R163, R163, 0x4, RZ ;  /* 0x00000004a3a37824 */ /* 0x000fc600078e00ff */
[----:B------:R1:W-:Y:S04]  /*16f50*/  STL [R1+0x204], R165 ;  /* 0x000204a501007387 */ /* 0x0003e80000100800 */
[----:B------:R1:W-:Y:S04]  /*16f60*/  STL [R1+0x200], R163 ;  /* 0x000200a301007387 */ /* 0x0003e80000100800 */
[----:B------:R4:W-:Y:S01]  /*16f70*/  STL [R1+0x1fc], R167 ;  /* 0x0001fca701007387 */ /* 0x0009e20000100800 */
[----:B-1----:R-:W-:Y:S01]  /*16f80*/  IMAD.SHL.U32 R165, R151, 0x4, RZ ;  /* 0x0000000497a57824 */ /* 0x002fe200078e00ff */
[----:B------:R-:W-:-:S02]  /*16f90*/  SHF.L.U64.HI R163, R149, 0x2, R246 ;  /* 0x0000000295a37819 */ /* 0x000fc400000102f6 */
[----:B------:R-:W3:Y:S01]  /*16fa0*/  LDL.LU R246, [R1+0x90] ;  /* 0x0000900001f67983 */ /* 0x000ee20000300800 */
[----:B----4-:R-:W-:-:S03]  /*16fb0*/  IMAD.SHL.U32 R167, R149, 0x4, RZ ;  /* 0x0000000495a77824 */ /* 0x010fc600078e00ff */
[----:B------:R1:W-:Y:S04]  /*16fc0*/  STL [R1+0x1f8], R165 ;  /* 0x0001f8a501007387 */ /* 0x0003e80000100800 */
[----:B------:R4:W-:Y:S04]  /*16fd0*/  STL [R1+0x1f4], R163 ;  /* 0x0001f4a301007387 */ /* 0x0009e80000100800 */
[----:B------:R2:W-:Y:S01]  /*16fe0*/  STL [R1+0x1f0], R167 ;  /* 0x0001f0a701007387 */ /* 0x0005e20000100800 */
[----:B-1----:R-:W-:-:S03]  /*16ff0*/  SHF.L.U64.HI R165, R147, 0x2, R247 ;  /* 0x0000000293a57819 */ /* 0x002fc600000102f7 */
[----:B------:R-:W3:Y:S01]  /*17000*/  LDL.LU R247, [R1+0x94] ;  /* 0x0000940001f77983 */ /* 0x000ee20000300800 */
[----:B----4-:R-:W-:Y:S01]  /*17010*/  IMAD.SHL.U32 R163, R147, 0x4, RZ ;  /* 0x0000000493a37824 */ /* 0x010fe200078e00ff */
[C---:B--2---:R-:W-:Y:S02]  /*17020*/  SHF.L.U64.HI R167, R145.reuse, 0x2, R241 ;  /* 0x0000000291a77819 */ /* 0x044fe400000102f1 */
[----:B------:R1:W-:Y:S04]  /*17030*/  STL [R1+0x1ec], R165 ;  /* 0x0001eca501007387 */ /* 0x0003e80000100800 */
[----:B------:R2:W-:Y:S04]  /*17040*/  STL [R1+0x1e8], R163 ;  /* 0x0001e8a301007387 */ /* 0x0005e80000100800 */
[----:B------:R4:W-:Y:S01]  /*17050*/  STL [R1+0x1e4], R167 ;  /* 0x0001e4a701007387 */ /* 0x0009e20000100800 */
[----:B-1----:R-:W-:Y:S01]  /*17060*/  IMAD.SHL.U32 R165, R145, 0x4, RZ ;  /* 0x0000000491a57824 */ /* 0x002fe200078e00ff */
[----:B--2---:R-:W-:-:S02]  /*17070*/  SHF.L.U64.HI R163, R143, 0x2, R248 ;  /* 0x000000028fa37819 */ /* 0x004fc400000102f8 */
[----:B------:R-:W2:Y:S01]  /*17080*/  LDL.LU R248, [R1+0x98] ;  /* 0x0000980001f87983 */ /* 0x000ea20000300800 */
[----:B----4-:R-:W-:-:S03]  /*17090*/  IMAD.SHL.U32 R167, R143, 0x4, RZ ;  /* 0x000000048fa77824 */ /* 0x010fc600078e00ff */
[----:B------:R1:W-:Y:S04]  /*170a0*/  STL [R1+0x1e0], R165 ;  /* 0x0001e0a501007387 */ /* 0x0003e80000100800 */
[----:B------:R4:W-:Y:S04]  /*170b0*/  STL [R1+0x1dc], R163 ;  /* 0x0001dca301007387 */ /* 0x0009e80000100800 */
[----:B------:R4:W-:Y:S01]  /*170c0*/  STL [R1+0x1d8], R167 ;  /* 0x0001d8a701007387 */ /* 0x0009e20000100800 */
[----:B-1----:R-:W-:-:S03]  /*170d0*/  SHF.L.U64.HI R165, R141, 0x2, R249 ;  /* 0x000000028da57819 */ /* 0x002fc600000102f9 */
[----:B------:R-:W2:Y:S01]  /*170e0*/  LDL.LU R249, [R1+0x9c] ;  /* 0x00009c0001f97983 */ /* 0x000ea20000300800 */
[----:B----4-:R-:W-:Y:S01]  /*170f0*/  IMAD.SHL.U32 R163, R141, 0x4, RZ ;  /* 0x000000048da37824 */ /* 0x010fe200078e00ff */
[C---:B------:R-:W-:Y:S02]  /*17100*/  SHF.L.U64.HI R167, R139.reuse, 0x2, R242 ;  /* 0x000000028ba77819 */ /* 0x040fe400000102f2 */
[----:B------:R1:W-:Y:S04]  /*17110*/  STL [R1+0x1d4], R165 ;  /* 0x0001d4a501007387 */ /* 0x0003e80000100800 */
[----:B------:R4:W-:Y:S04]  /*17120*/  STL [R1+0x1d0], R163 ;  /* 0x0001d0a301007387 */ /* 0x0009e80000100800 */
[----:B------:R4:W-:Y:S01]  /*17130*/  STL [R1+0x1cc], R167 ;  /* 0x0001cca701007387 */ /* 0x0009e20000100800 */
[----:B-1----:R-:W-:Y:S01]  /*17140*/  IMAD.SHL.U32 R165, R139, 0x4, RZ ;  /* 0x000000048ba57824 */ /* 0x002fe200078e00ff */
[----:B----4-:R-:W-:-:S02]  /*17150*/  SHF.L.U64.HI R163, R137, 0x2, R250 ;  /* 0x0000000289a37819 */ /* 0x010fc400000102fa */
[----:B------:R-:W4:Y:S01]  /*17160*/  LDL.LU R250, [R1+0xa0] ;  /* 0x0000a00001fa7983 */ /* 0x000f220000300800 */
[----:B------:R-:W-:-:S03]  /*17170*/  IMAD.SHL.U32 R167, R137, 0x4, RZ ;  /* 0x0000000489a77824 */ /* 0x000fc600078e00ff */
[----:B------:R1:W-:Y:S04]  /*17180*/  STL [R1+0x1c8], R165 ;  /* 0x0001c8a501007387 */ /* 0x0003e80000100800 */
[----:B------:R1:W-:Y:S04]  /*17190*/  STL [R1+0x1c4], R163 ;  /* 0x0001c4a301007387 */ /* 0x0003e80000100800 */
[----:B------:R1:W-:Y:S02]  /*171a0*/  STL [R1+0x1c0], R167 ;  /* 0x0001c0a701007387 */ /* 0x0003e40000100800 */
[----:B-1----:R-:W-:-:S02]  /*171b0*/  SHF.L.U64.HI R165, R135, 0x2, R251 ;  /* 0x0000000287a57819 */ /* 0x002fc400000102fb */
[----:B------:R-:W4:Y:S01]  /*171c0*/  LDL.LU R251, [R1+0xa4] ;  /* 0x0000a40001fb7983 */ /* 0x000f220000300800 */
[----:B------:R-:W-:-:S03]  /*171d0*/  IMAD.SHL.U32 R163, R135, 0x4, RZ ;  /* 0x0000000487a37824 */ /* 0x000fc600078e00ff */
[----:B------:R1:W-:Y:S01]  /*171e0*/  STL [R1+0x1bc], R165 ;  /* 0x0001bca501007387 */ /* 0x0003e20000100800 */
[----:B------:R-:W-:-:S03]  /*171f0*/  SHF.L.U64.HI R167, R133, 0x2, R243 ;  /* 0x0000000285a77819 */ /* 0x000fc600000102f3 */
[----:B------:R1:W-:Y:S04]  /*17200*/  STL [R1+0x1b8], R163 ;  /* 0x0001b8a301007387 */ /* 0x0003e80000100800 */
[----:B------:R-:W-:Y:S01]  /*17210*/  STL [R1+0x1b4], R167 ;  /* 0x0001b4a701007387 */ /* 0x000fe20000100800 */
[----:B-1----:R-:W-:-:S03]  /*17220*/  SHF.L.U64.HI R165, R131, 0x2, R244 ;  /* 0x0000000283a57819 */ /* 0x002fc600000102f4 */
[----:B------:R-:W4:Y:S01]  /*17230*/  LDL.LU R236, [R1+0xa8] ;  /* 0x0000a80001ec7983 */ /* 0x000f220000300800 */
[----:B------:R-:W-:-:S05]  /*17240*/  IMAD.SHL.U32 R163, R133, 0x4, RZ ;  /* 0x0000000485a37824 */ /* 0x000fca00078e00ff */
[----:B------:R1:W-:Y:S04]  /*17250*/  STL [R1+0x1b0], R163 ;  /* 0x0001b0a301007387 */ /* 0x0003e80000100800 */
[----:B------:R-:W-:Y:S04]  /*17260*/  STL [R1+0x1ac], R165 ;  /* 0x0001aca501007387 */ /* 0x000fe80000100800 */
[----:B------:R-:W4:Y:S01]  /*17270*/  LDL.LU R237, [R1+0xac] ;  /* 0x0000ac0001ed7983 */ /* 0x000f220000300800 */
[----:B-1----:R-:W-:-:S05]  /*17280*/  IMAD.SHL.U32 R163, R131, 0x4, RZ ;  /* 0x0000000483a37824 */ /* 0x002fca00078e00ff */
[----:B------:R1:W-:Y:S04]  /*17290*/  STL [R1+0x1a8], R163 ;  /* 0x0001a8a301007387 */ /* 0x0003e80000100800 */
[----:B------:R-:W4:Y:S01]  /*172a0*/  LDL.LU R238, [R1+0xb0] ;  /* 0x0000b00001ee7983 */ /* 0x000f220000300800 */
[C---:B-1----:R-:W-:Y:S01]  /*172b0*/  IMAD.SHL.U32 R163, R129.reuse, 0x4, RZ ;  /* 0x0000000481a37824 */ /* 0x042fe200078e00ff */
[----:B---3--:R-:W-:-:S05]  /*172c0*/  SHF.L.U64.HI R165, R129, 0x2, R245 ;  /* 0x0000000281a57819 */ /* 0x008fca00000102f5 */
[----:B------:R1:W-:Y:S04]  /*172d0*/  STL [R1+0x1a4], R165 ;  /* 0x0001a4a501007387 */ /* 0x0003e80000100800 */
[----:B------:R-:W3:Y:S04]  /*172e0*/  LDL.LU R239, [R1+0xb4] ;  /* 0x0000b40001ef7983 */ /* 0x000ee80000300800 */
[----:B------:R1:W-:Y:S04]  /*172f0*/  STL [R1+0x1a0], R163 ;  /* 0x0001a0a301007387 */ /* 0x0003e80000100800 */
[----:B------:R-:W3:Y:S01]  /*17300*/  LDL.LU R240, [R1+0xb8] ;  /* 0x0000b80001f07983 */ /* 0x000ee20000300800 */
[C---:B-1----:R-:W-:Y:S01]  /*17310*/  SHF.L.U64.HI R165, R127.reuse, 0x2, R246 ;  /* 0x000000027fa57819 */ /* 0x042fe200000102f6 */
[----:B------:R-:W-:-:S04]  /*17320*/  IMAD.SHL.U32 R163, R127, 0x4, RZ ;  /* 0x000000047fa37824 */ /* 0x000fc800078e00ff */
[----:B------:R1:W-:Y:S04]  /*17330*/  STL [R1+0x19c], R165 ;  /* 0x00019ca501007387 */ /* 0x0003e80000100800 */
[----:B------:R-:W3:Y:S04]  /*17340*/  LDL.LU R241, [R1+0xbc] ;  /* 0x0000bc0001f17983 */ /* 0x000ee80000300800 */
[----:B------:R1:W-:Y:S02]  /*17350*/  STL [R1+0x198], R163 ;  /* 0x000198a301007387 */ /* 0x0003e40000100800 */
[----:B-1----:R-:W-:-:S02]  /*17360*/  SHF.L.U64.HI R165, R125, 0x2, R247 ;  /* 0x000000027da57819 */ /* 0x002fc400000102f7 */
[----:B------:R-:W3:Y:S04]  /*17370*/  LDL.LU R242, [R1+0xc0] ;  /* 0x0000c00001f27983 */ /* 0x000ee80000300800 */
[----:B------:R2:W-:Y:S01]  /*17380*/  STL [R1+0x194], R165 ;  /* 0x000194a501007387 */ /* 0x0005e20000100800 */
[----:B------:R-:W-:-:S03]  /*17390*/  IMAD.SHL.U32 R163, R125, 0x4, RZ ;  /* 0x000000047da37824 */ /* 0x000fc600078e00ff */
[----:B------:R-:W3:Y:S04]  /*173a0*/  LDL.LU R243, [R1+0xc4] ;  /* 0x0000c40001f37983 */ /* 0x000ee80000300800 */
[----:B------:R1:W-:Y:S04]  /*173b0*/  STL [R1+0x190], R163 ;  /* 0x000190a301007387 */ /* 0x0003e80000100800 */
[----:B------:R-:W3:Y:S01]  /*173c0*/  LDL.LU R244, [R1+0xc8] ;  /* 0x0000c80001f47983 */ /* 0x000ee20000300800 */
[C---:B--2---:R-:W-:Y:S01]  /*173d0*/  SHF.L.U64.HI R165, R123.reuse, 0x2, R248 ;  /* 0x000000027ba57819 */ /* 0x044fe200000102f8 */
[----:B-1----:R-:W-:-:S04]  /*173e0*/  IMAD.SHL.U32 R163, R123, 0x4, RZ ;  /* 0x000000047ba37824 */ /* 0x002fc800078e00ff */
[----:B------:R1:W-:Y:S04]  /*173f0*/  STL [R1+0x18c], R165 ;  /* 0x00018ca501007387 */ /* 0x0003e80000100800 */
[----:B------:R-:W2:Y:S04]  /*17400*/  LDL.LU R245, [R1+0xcc] ;  /* 0x0000cc0001f57983 */ /* 0x000ea80000300800 */
[----:B------:R1:W-:Y:S02]  /*17410*/  STL [R1+0x188], R163 ;  /* 0x000188a301007387 */ /* 0x0003e40000100800 */
[----:B-1----:R-:W-:-:S02]  /*17420*/  SHF.L.U64.HI R165, R121, 0x2, R249 ;  /* 0x0000000279a57819 */ /* 0x002fc400000102f9 */
[----:B------:R-:W2:Y:S01]  /*17430*/  LDL.LU R246, [R1+0xd0] ;  /* 0x0000d00001f67983 */ /* 0x000ea20000300800 */
[----:B------:R-:W-:-:S03]  /*17440*/  IMAD.SHL.U32 R163, R121, 0x4, RZ ;  /* 0x0000000479a37824 */ /* 0x000fc600078e00ff */
[----:B------:R4:W-:Y:S04]  /*17450*/  STL [R1+0x184], R165 ;  /* 0x000184a501007387 */ /* 0x0009e80000100800 */
[----:B------:R-:W2:Y:S04]  /*17460*/  LDL.LU R247, [R1+0xd4] ;  /* 0x0000d40001f77983 */ /* 0x000ea80000300800 */
[----:B------:R1:W-:Y:S04]  /*17470*/  STL [R1+0x180], R163 ;  /* 0x000180a301007387 */ /* 0x0003e80000100800 */
[----:B------:R-:W2:Y:S01]  /*17480*/  LDL.LU R248, [R1+0xd8] ;  /* 0x0000d80001f87983 */ /* 0x000ea20000300800 */
[C---:B----4-:R-:W-:Y:S01]  /*17490*/  SHF.L.U64.HI R165, R119.reuse, 0x2, R250 ;  /* 0x0000000277a57819 */ /* 0x050fe200000102fa */
[----:B-1----:R-:W-:-:S04]  /*174a0*/  IMAD.SHL.U32 R163, R119, 0x4, RZ ;  /* 0x0000000477a37824 */ /* 0x002fc800078e00ff */
[----:B------:R1:W-:Y:S04]  /*174b0*/  STL [R1+0x17c], R165 ;  /* 0x00017ca501007387 */ /* 0x0003e80000100800 */
[----:B------:R-:W4:Y:S04]  /*174c0*/  LDL.LU R249, [R1+0xdc] ;  /* 0x0000dc0001f97983 */ /* 0x000f280000300800 */
[----:B------:R1:W-:Y:S02]  /*174d0*/  STL [R1+0x178], R163 ;  /* 0x000178a301007387 */ /* 0x0003e40000100800 */
[----:B-1----:R-:W-:-:S02]  /*174e0*/  SHF.L.U64.HI R165, R117, 0x2, R251 ;  /* 0x0000000275a57819 */ /* 0x002fc400000102fb */
[----:B------:R-:W4:Y:S04]  /*174f0*/  LDL.LU R250, [R1+0xe0] ;  /* 0x0000e00001fa7983 */ /* 0x000f280000300800 */
[----:B------:R1:W-:Y:S04]  /*17500*/  STL [R1+0x174], R165 ;  /* 0x000174a501007387 */ /* 0x0003e80000100800 */
[----:B------:R-:W4:Y:S01]  /*17510*/  LDL.LU R251, [R1+0xe4] ;  /* 0x0000e40001fb7983 */ /* 0x000f220000300800 */
[----:B------:R-:W-:Y:S01]  /*17520*/  IMAD.SHL.U32 R163, R117, 0x4, RZ ;  /* 0x0000000475a37824 */ /* 0x000fe200078e00ff */
[----:B-1----:R-:W-:-:S04]  /*17530*/  SHF.L.U64.HI R165, R115, 0x2, R236 ;  /* 0x0000000273a57819 */ /* 0x002fc800000102ec */
[----:B------:R1:W-:Y:S04]  /*17540*/  STL [R1+0x170], R163 ;  /* 0x000170a301007387 */ /* 0x0003e80000100800 */
[----:B------:R1:W-:Y:S02]  /*17550*/  STL [R1+0x16c], R165 ;  /* 0x00016ca501007387 */ /* 0x0003e40000100800 */
[----:B-1----:R-:W-:Y:S01]  /*17560*/  IMAD.SHL.U32 R163, R115, 0x4, RZ ;  /* 0x0000000473a37824 */ /* 0x002fe200078e00ff */
[C---:B------:R-:W-:Y:S01]  /*17570*/  SHF.L.U64.HI R167, R116.reuse, 0x2, R237 ;  /* 0x0000000274a77819 */ /* 0x040fe200000102ed */
[----:B------:R-:W-:-:S03]  /*17580*/  IMAD.SHL.U32 R165, R116, 0x4, RZ ;  /* 0x0000000474a57824 */ /* 0x000fc600078e00ff */
[----:B------:R1:W-:Y:S04]  /*17590*/  STL [R1+0x168], R163 ;  /* 0x000168a301007387 */ /* 0x0003e80000100800 */
[----:B------:R1:W-:Y:S04]  /*175a0*/  STL [R1+0x164], R167 ;  /* 0x000164a701007387 */ /* 0x0003e80000100800 */
[----:B------:R-:W-:Y:S01]  /*175b0*/  STL [R1+0x160], R165 ;  /* 0x000160a501007387 */ /* 0x000fe20000100800 */
[C---:B-1----:R-:W-:Y:S01]  /*175c0*/  SHF.L.U64.HI R163, R118.reuse, 0x2, R238 ;  /* 0x0000000276a37819 */ /* 0x042fe200000102ee */
[----:B------:R-:W-:-:S04]  /*175d0*/  IMAD.SHL.U32 R167, R118, 0x4, RZ ;  /* 0x0000000476a77824 */ /* 0x000fc800078e00ff */
[----:B------:R1:W-:Y:S04]  /*175e0*/  STL [R1+0x15c], R163 ;  /* 0x00015ca301007387 */ /* 0x0003e80000100800 */
[----:B------:R3:W-:Y:S01]  /*175f0*/  STL [R1+0x158], R167 ;  /* 0x000158a701007387 */ /* 0x0007e20000100800 */
[C---:B-1----:R-:W-:Y:S01]  /*17600*/  IMAD.SHL.U32 R163, R120.reuse, 0x4, RZ ;  /* 0x0000000478a37824 */ /* 0x042fe200078e00ff */
[----:B---3--:R-:W-:-:S05]  /*17610*/  SHF.L.U64.HI R165, R120, 0x2, R239 ;  /* 0x0000000278a57819 */ /* 0x008fca00000102ef */
[----:B------:R1:W-:Y:S01]  /*17620*/  STL [R1+0x154], R165 ;  /* 0x000154a501007387 */ /* 0x0003e20000100800 */
[----:B------:R-:W-:-:S03]  /*17630*/  SHF.L.U64.HI R167, R122, 0x2, R240 ;  /* 0x000000027aa77819 */ /* 0x000fc600000102f0 */
[----:B------:R3:W-:Y:S01]  /*17640*/  STL [R1+0x150], R163 ;  /* 0x000150a301007387 */ /* 0x0007e20000100800 */
[----:B-1----:R-:W-:-:S03]  /*17650*/  IMAD.SHL.U32 R165, R122, 0x4, RZ ;  /* 0x000000047aa57824 */ /* 0x002fc600078e00ff */
[----:B------:R1:W-:Y:S01]  /*17660*/  STL [R1+0x14c], R167 ;  /* 0x00014ca701007387 */ /* 0x0003e20000100800 */
[----:B---3--:R-:W-:-:S03]  /*17670*/  SHF.L.U64.HI R163, R124, 0x2, R241 ;  /* 0x000000027ca37819 */ /* 0x008fc600000102f1 */
[----:B------:R3:W-:Y:S01]  /*17680*/  STL [R1+0x148], R165 ;  /* 0x000148a501007387 */ /* 0x0007e20000100800 */
[----:B-1----:R-:W-:-:S03]  /*17690*/  IMAD.SHL.U32 R167, R124, 0x4, RZ ;  /* 0x000000047ca77824 */ /* 0x002fc600078e00ff */
[----:B------:R1:W-:Y:S01]  /*176a0*/  STL [R1+0x144], R163 ;  /* 0x000144a301007387 */ /* 0x0003e20000100800 */
[----:B---3--:R-:W-:-:S03]  /*176b0*/  SHF.L.U64.HI R165, R126, 0x2, R242 ;  /* 0x000000027ea57819 */ /* 0x008fc600000102f2 */
[----:B------:R3:W-:Y:S04]  /*176c0*/  STL [R1+0x140], R167 ;  /* 0x000140a701007387 */ /* 0x0007e80000100800 */
[----:B------:R3:W-:Y:S01]  /*176d0*/  STL [R1+0x13c], R165 ;  /* 0x00013ca501007387 */ /* 0x0007e20000100800 */
[----:B-1----:R-:W-:Y:S01]  /*176e0*/  IMAD.SHL.U32 R163, R126, 0x4, RZ ;  /* 0x000000047ea37824 */ /* 0x002fe200078e00ff */
[----:B---3--:R-:W-:-:S04]  /*176f0*/  SHF.L.U64.HI R167, R128, 0x2, R243 ;  /* 0x0000000280a77819 */ /* 0x008fc800000102f3 */
[----:B------:R1:W-:Y:S01]  /*17700*/  STL [R1+0x138], R163 ;  /* 0x000138a301007387 */ /* 0x0003e20000100800 */
[----:B------:R-:W-:-:S03]  /*17710*/  IMAD.SHL.U32 R165, R128, 0x4, RZ ;  /* 0x0000000480a57824 */ /* 0x000fc600078e00ff */
[----:B------:R3:W-:Y:S04]  /*17720*/  STL [R1+0x134], R167 ;  /* 0x000134a701007387 */ /* 0x0007e80000100800 */
[----:B------:R2:W-:Y:S01]  /*17730*/  STL [R1+0x130], R165 ;  /* 0x000130a501007387 */ /* 0x0005e20000100800 */
[C---:B-1----:R-:W-:Y:S01]  /*17740*/  SHF.L.U64.HI R163, R130.reuse, 0x2, R244 ;  /* 0x0000000282a37819 */ /* 0x042fe200000102f4 */
[----:B---3--:R-:W-:-:S04]  /*17750*/  IMAD.SHL.U32 R167, R130, 0x4, RZ ;  /* 0x0000000482a77824 */ /* 0x008fc800078e00ff */
[----:B------:R1:W-:Y:S01]  /*17760*/  STL [R1+0x12c], R163 ;  /* 0x00012ca301007387 */ /* 0x0003e20000100800 */
[----:B--2---:R-:W-:-:S03]  /*17770*/  SHF.L.U64.HI R165, R132, 0x2, R245 ;  /* 0x0000000284a57819 */ /* 0x004fc600000102f5 */
[----:B------:R2:W-:Y:S04]  /*17780*/  STL [R1+0x128], R167 ;  /* 0x000128a701007387 */ /* 0x0005e80000100800 */
[----:B------:R3:W-:Y:S01]  /*17790*/  STL [R1+0x124], R165 ;  /* 0x000124a501007387 */ /* 0x0007e20000100800 */
[----:B-1----:R-:W-:Y:S01]  /*177a0*/  IMAD.SHL.U32 R163, R132, 0x4, RZ ;  /* 0x0000000484a37824 */ /* 0x002fe200078e00ff */
[----:B--2---:R-:W-:-:S04]  /*177b0*/  SHF.L.U64.HI R167, R134, 0x2, R246 ;  /* 0x0000000286a77819 */ /* 0x004fc800000102f6 */
[----:B------:R1:W-:Y:S01]  /*177c0*/  STL [R1+0x120], R163 ;  /* 0x000120a301007387 */ /* 0x0003e20000100800 */
[----:B---3--:R-:W-:-:S03]  /*177d0*/  IMAD.SHL.U32 R165, R134, 0x4, RZ ;  /* 0x0000000486a57824 */ /* 0x008fc600078e00ff */
[----:B------:R2:W-:Y:S04]  /*177e0*/  STL [R1+0x11c], R167 ;  /* 0x00011ca701007387 */ /* 0x0005e80000100800 */
[----:B------:R3:W-:Y:S01]  /*177f0*/  STL [R1+0x118], R165 ;  /* 0x000118a501007387 */ /* 0x0007e20000100800 */
[C---:B-1----:R-:W-:Y:S01]  /*17800*/  SHF.L.U64.HI R163, R136.reuse, 0x2, R247 ;  /* 0x0000000288a37819 */ /* 0x042fe200000102f7 */
[----:B--2---:R-:W-:-:S04]  /*17810*/  IMAD.SHL.U32 R167, R136, 0x4, RZ ;  /* 0x0000000488a77824 */ /* 0x004fc800078e00ff */
[----:B------:R1:W-:Y:S01]  /*17820*/  STL [R1+0x114], R163 ;  /* 0x000114a301007387 */ /* 0x0003e20000100800 */
[----:B---3--:R-:W-:-:S03]  /*17830*/  SHF.L.U64.HI R165, R138, 0x2, R248 ;  /* 0x000000028aa57819 */ /* 0x008fc600000102f8 */
[----:B------:R4:W-:Y:S04]  /*17840*/  STL [R1+0x110], R167 ;  /* 0x000110a701007387 */ /* 0x0009e80000100800 */
[----:B------:R2:W-:Y:S01]  /*17850*/  STL [R1+0x10c], R165 ;  /* 0x00010ca501007387 */ /* 0x0005e20000100800 */
[----:B-1----:R-:W-:Y:S01]  /*17860*/  IMAD.SHL.U32 R163, R138, 0x4, RZ ;  /* 0x000000048aa37824 */ /* 0x002fe200078e00ff */
[----:B----4-:R-:W-:-:S04]  /*17870*/  SHF.L.U64.HI R167, R140, 0x2, R249 ;  /* 0x000000028ca77819 */ /* 0x010fc800000102f9 */
[----:B------:R1:W-:Y:S01]  /*17880*/  STL [R1+0x108], R163 ;  /* 0x000108a301007387 */ /* 0x0003e20000100800 */
[----:B--2---:R-:W-:-:S03]  /*17890*/  IMAD.SHL.U32 R165, R140, 0x4, RZ ;  /* 0x000000048ca57824 */ /* 0x004fc600078e00ff */
        /* <DEDUP_REMOVED lines=9> */
[----:B--2---:R-:W-:Y:S02]  /*17930*/  SHF.L.U64.HI R167, R146, 0x2, R162 ;  /* 0x0000000292a77819 */ /* 0x004fe400000102a2 */
[----:B------:R-:W2:Y:S01]  /*17940*/  LDL.LU R162, [R1+0x864] ;  /* 0x0008640001a27983 */ /* 0x000ea20000300800 */
[----:B---3--:R-:W-:-:S03]  /*17950*/  SHF.L.U64.HI R165, R148, 0x2, R164 ;  /* 0x0000000294a57819 */ /* 0x008fc600000102a4 */
[----:B------:R1:W-:Y:S04]  /*17960*/  STL [R1+0xf0], R163 ;  /* 0x0000f0a301007387 */ /* 0x0003e80000100800 */
[----:B------:R3:W-:Y:S04]  /*17970*/  STL [R1+0xec], R167 ;  /* 0x0000eca701007387 */ /* 0x0007e80000100800 */
[----:B------:R-:W4:Y:S01]  /*17980*/  LDL.LU R164, [R1+0x860] ;  /* 0x0008600001a47983 */ /* 0x000f220000300800 */
[----:B-1----:R-:W-:-:S05]  /*17990*/  IMAD.SHL.U32 R163, R146, 0x4, RZ ;  /* 0x0000000492a37824 */ /* 0x002fca00078e00ff */
[----:B------:R1:W-:Y:S01]  /*179a0*/  STL [R1+0xe8], R163 ;  /* 0x0000e8a301007387 */ /* 0x0003e20000100800 */
[----:B---3--:R-:W-:-:S03]  /*179b0*/  SHF.L.U64.HI R167, R150, 0x2, R166 ;  /* 0x0000000296a77819 */ /* 0x008fc600000102a6 */
[----:B------:R-:W3:Y:S01]  /*179c0*/  LDL.LU R251, [R1+0x438] ;  /* 0x0004380001fb7983 */ /* 0x000ee20000300800 */
[----:B-1----:R-:W-:-:S03]  /*179d0*/  IMAD.SHL.U32 R163, R148, 0x4, RZ ;  /* 0x0000000494a37824 */ /* 0x002fc600078e00ff */
[----:B------:R-:W-:Y:S04]  /*179e0*/  STL [R1+0xe4], R165 ;  /* 0x0000e4a501007387 */ /* 0x000fe80000100800 */
[----:B------:R1:W-:Y:S04]  /*179f0*/  STL [R1+0xe0], R163 ;  /* 0x0000e0a301007387 */ /* 0x0003e80000100800 */
[----:B------:R-:W3:Y:S04]  /*17a00*/  LDL.LU R166, [R1+0x85c] ;  /* 0x00085c0001a67983 */ /* 0x000ee80000300800 */
[----:B------:R-:W-:Y:S01]  /*17a10*/  STL [R1+0xdc], R167 ;  /* 0x0000dca701007387 */ /* 0x000fe20000100800 */
[----:B-1----:R-:W-:Y:S01]  /*17a20*/  IMAD.SHL.U32 R163, R150, 0x4, RZ ;  /* 0x0000000496a37824 */ /* 0x002fe200078e00ff */
[----:B--2---:R-:W-:-:S02]  /*17a30*/  SHF.L.U64.HI R165, R162, 0x2, R168 ;  /* 0x00000002a2a57819 */ /* 0x004fc400000102a8 */
[----:B------:R-:W2:Y:S04]  /*17a40*/  LDL.LU R168, [R1+0x858] ;  /* 0x0008580001a87983 */ /* 0x000ea80000300800 */
[----:B------:R4:W-:Y:S04]  /*17a50*/  STL [R1+0xd8], R163 ;  /* 0x0000d8a301007387 */ /* 0x0009e80000100800 */
[----:B------:R-:W-:Y:S01]  /*17a60*/  STL [R1+0xd4], R165 ;  /* 0x0000d4a501007387 */ /* 0x000fe20000100800 */
[----:B----4-:R-:W-:-:S03]  /*17a70*/  SHF.L.U64.HI R163, R164, 0x2, R170 ;  /* 0x00000002a4a37819 */ /* 0x010fc600000102aa */
[----:B------:R-:W4:Y:S01]  /*17a80*/  LDL.LU R170, [R1+0x854] ;  /* 0x0008540001aa7983 */ /* 0x000f220000300800 */
[----:B------:R-:W-:-:S05]  /*17a90*/  IMAD.SHL.U32 R162, R162, 0x4, RZ ;  /* 0x00000004a2a27824 */ /* 0x000fca00078e00ff */
[----:B------:R1:W-:Y:S04]  /*17aa0*/  STL [R1+0xd0], R162 ;  /* 0x0000d0a201007387 */ /* 0x0003e80000100800 */
[----:B------:R-:W-:Y:S01]  /*17ab0*/  STL [R1+0xcc], R163 ;  /* 0x0000cca301007387 */ /* 0x000fe20000100800 */
[----:B-1----:R-:W-:Y:S01]  /*17ac0*/  IMAD.SHL.U32 R162, R164, 0x4, RZ ;  /* 0x00000004a4a27824 */ /* 0x002fe200078e00ff */
[C---:B---3--:R-:W-:Y:S02]  /*17ad0*/  SHF.L.U64.HI R164, R166.reuse, 0x2, R172 ;  /* 0x00000002a6a47819 */ /* 0x048fe400000102ac */
[----:B------:R-:W3:Y:S04]  /*17ae0*/  LDL.LU R172, [R1+0x850] ;  /* 0x0008500001ac7983 */ /* 0x000ee80000300800 */
[----:B------:R1:W-:Y:S04]  /*17af0*/  STL [R1+0xc8], R162 ;  /* 0x0000c8a201007387 */ /* 0x0003e80000100800 */
[----:B------:R4:W-:Y:S01]  /*17b00*/  STL [R1+0xc4], R164 ;  /* 0x0000c4a401007387 */ /* 0x0009e20000100800 */
[----:B-1----:R-:W-:Y:S01]  /*17b10*/  IMAD.SHL.U32 R162, R166, 0x4, RZ ;  /* 0x00000004a6a27824 */ /* 0x002fe200078e00ff */
[----:B--2---:R-:W-:-:S02]  /*17b20*/  SHF.L.U64.HI R163, R168, 0x2, R174 ;  /* 0x00000002a8a37819 */ /* 0x004fc400000102ae */
[----:B------:R-:W2:Y:S04]  /*17b30*/  LDL.LU R174, [R1+0x84c] ;  /* 0x00084c0001ae7983 */ /* 0x000ea80000300800 */
[----:B------:R1:W-:Y:S04]  /*17b40*/  STL [R1+0xc0], R162 ;  /* 0x0000c0a201007387 */ /* 0x0003e80000100800 */
[----:B------:R-:W-:Y:S01]  /*17b50*/  STL [R1+0xbc], R163 ;  /* 0x0000bca301007387 */ /* 0x000fe20000100800 */
[----:B----4-:R-:W-:-:S03]  /*17b60*/  SHF.L.U64.HI R164, R170, 0x2, R176 ;  /* 0x00000002aaa47819 */ /* 0x010fc600000102b0 */
[----:B------:R-:W4:Y:S01]  /*17b70*/  LDL.LU R176, [R1+0x848] ;  /* 0x0008480001b07983 */ /* 0x000f220000300800 */
[----:B-1----:R-:W-:-:S05]  /*17b80*/  IMAD.SHL.U32 R162, R168, 0x4, RZ ;  /* 0x00000004a8a27824 */ /* 0x002fca00078e00ff */
        /* <DEDUP_REMOVED lines=46> */
[----:B------:R3:W-:Y:S01]  /*17e70*/  STL [R1+0x6c], R162 ;  /* 0x00006ca201007387 */ /* 0x0007e20000100800 */
[----:B-1----:R-:W-:Y:S01]  /*17e80*/  IMAD.SHL.U32 R163, R191, 0x4, RZ ;  /* 0x00000004bfa37824 */ /* 0x002fe200078e00ff */
[C---:B---3--:R-:W-:Y:S01]  /*17e90*/  SHF.L.U64.HI R164, R193.reuse, 0x2, R251 ;  /* 0x00000002c1a47819 */ /* 0x048fe200000102fb */
[----:B------:R-:W-:-:S03]  /*17ea0*/  IMAD.SHL.U32 R162, R193, 0x4, RZ ;  /* 0x00000004c1a27824 */ /* 0x000fc600078e00ff */
[----:B------:R2:W-:Y:S04]  /*17eb0*/  STL [R1+0x68], R163 ;  /* 0x000068a301007387 */ /* 0x0005e80000100800 */
[----:B------:R-:W-:Y:S01]  /*17ec0*/  STL [R1+0x64], R164 ;  /* 0x000064a401007387 */ /* 0x000fe20000100800 */
[----:B--2---:R-:W-:-:S03]  /*17ed0*/  SHF.L.U64.HI R163, R195, 0x2, R201 ;  /* 0x00000002c3a37819 */ /* 0x004fc600000102c9 */
[----:B------:R-:W2:Y:S04]  /*17ee0*/  LDL.LU R201, [R1+0x820] ;  /* 0x0008200001c97983 */ /* 0x000ea80000300800 */
[----:B------:R1:W-:Y:S04]  /*17ef0*/  STL [R1+0x60], R162 ;  /* 0x000060a201007387 */ /* 0x0003e80000100800 */
[----:B------:R-:W3:Y:S01]  /*17f00*/  LDL.LU R234, [R1+0x458] ;  /* 0x0004580001ea7983 */ /* 0x000ee20000300800 */
[----:B-1----:R-:W-:-:S03]  /*17f10*/  IMAD.SHL.U32 R162, R195, 0x4, RZ ;  /* 0x00000004c3a27824 */ /* 0x002fc600078e00ff */
[----:B------:R4:W-:Y:S04]  /*17f20*/  STL [R1+0x5c], R163 ;  /* 0x00005ca301007387 */ /* 0x0009e80000100800 */
[----:B------:R-:W3:Y:S04]  /*17f30*/  LDL.LU R235, [R1+0x45c] ;  /* 0x00045c0001eb7983 */ /* 0x000ee80000300800 */
[----:B------:R1:W-:Y:S01]  /*17f40*/  STL [R1+0x58], R162 ;  /* 0x000058a201007387 */ /* 0x0003e20000100800 */
[----:B----4-:R-:W-:-:S03]  /*17f50*/  SHF.L.U64.HI R163, R197, 0x2, R199 ;  /* 0x00000002c5a37819 */ /* 0x010fc600000102c7 */
[----:B------:R-:W4:Y:S04]  /*17f60*/  LDL.LU R199, [R1+0x81c] ;  /* 0x00081c0001c77983 */ /* 0x000f280000300800 */
[----:B------:R-:W3:Y:S01]  /*17f70*/  LDL.LU R236, [R1+0x460] ;  /* 0x0004600001ec7983 */ /* 0x000ee20000300800 */
[----:B-1----:R-:W-:-:S03]  /*17f80*/  IMAD.SHL.U32 R162, R197, 0x4, RZ ;  /* 0x00000004c5a27824 */ /* 0x002fc600078e00ff */
[----:B------:R4:W-:Y:S04]  /*17f90*/  STL [R1+0x54], R163 ;  /* 0x000054a301007387 */ /* 0x0009e80000100800 */
[----:B------:R-:W3:Y:S04]  /*17fa0*/  LDL.LU R237, [R1+0x464] ;  /* 0x0004640001ed7983 */ /* 0x000ee80000300800 */
[----:B------:R-:W3:Y:S04]  /*17fb0*/  LDL.LU R238, [R1+0x468] ;  /* 0x0004680001ee7983 */ /* 0x000ee80000300800 */
[----:B------:R1:W-:Y:S04]  /*17fc0*/  STL [R1+0x50], R162 ;  /* 0x000050a201007387 */ /* 0x0003e80000100800 */
[----:B------:R-:W3:Y:S04]  /*17fd0*/  LDL R239, [R1+0x350] ;  /* 0x0003500001ef7983 */ /* 0x000ee80000100800 */
[----:B------:R-:W3:Y:S04]  /*17fe0*/  LDL.LU R240, [R1+0x46c] ;  /* 0x00046c0001f07983 */ /* 0x000ee80000300800 */
[----:B------:R-:W3:Y:S04]  /*17ff0*/  LDL R251, [R1+0x354] ;  /* 0x0003540001fb7983 */ /* 0x000ee80000100800 */
[----:B------:R-:W3:Y:S04]  /*18000*/  LDL.LU R250, [R1+0x470] ;  /* 0x0004700001fa7983 */ /* 0x000ee80000300800 */
[----:B------:R-:W3:Y:S04]  /*18010*/  LDL R249, [R1+0x358] ;  /* 0x0003580001f97983 */ /* 0x000ee80000100800 */
[----:B------:R-:W3:Y:S04]  /*18020*/  LDL.LU R248, [R1+0x474] ;  /* 0x0004740001f87983 */ /* 0x000ee80000300800 */
[----:B------:R-:W3:Y:S04]  /*18030*/  LDL.LU R247, [R1+0x35c] ;  /* 0x00035c0001f77983 */ /* 0x000ee80000300800 */
[----:B------:R-:W3:Y:S04]  /*18040*/  LDL.LU R246, [R1+0x478] ;  /* 0x0004780001f67983 */ /* 0x000ee80000300800 */
[----:B------:R-:W3:Y:S01]  /*18050*/  LDL.LU R245, [R1+0x360] ;  /* 0x0003600001f57983 */ /* 0x000ee20000300800 */
[----:B----4-:R-:W-:-:S03]  /*18060*/  SHF.L.U64.HI R163, R199, 0x2, R203 ;  /* 0x00000002c7a37819 */ /* 0x010fc600000102cb */
[----:B------:R-:W4:Y:S01]  /*18070*/  LDL.LU R203, [R1+0x818] ;  /* 0x0008180001cb7983 */ /* 0x000f220000300800 */
[----:B-1----:R-:W-:-:S03]  /*18080*/  IMAD.SHL.U32 R162, R199, 0x4, RZ ;  /* 0x00000004c7a27824 */ /* 0x002fc600078e00ff */
[----:B------:R-:W3:Y:S04]  /*18090*/  LDL.LU R244, [R1+0x47c] ;  /* 0x00047c0001f47983 */ /* 0x000ee80000300800 */
[----:B------:R2:W-:Y:S04]  /*180a0*/  STL [R1+0x4c], R163 ;  /* 0x00004ca301007387 */ /* 0x0005e80000100800 */
[----:B------:R-:W3:Y:S04]  /*180b0*/  LDL.LU R243, [R1+0x364] ;  /* 0x0003640001f37983 */ /* 0x000ee80000300800 */
[----:B------:R1:W-:Y:S01]  /*180c0*/  STL [R1+0x48], R162 ;  /* 0x000048a201007387 */ /* 0x0003e20000100800 */
[----:B--2---:R-:W-:-:S03]  /*180d0*/  SHF.L.U64.HI R163, R201, 0x2, R207 ;  /* 0x00000002c9a37819 */ /* 0x004fc600000102cf */
[----:B------:R-:W2:Y:S04]  /*180e0*/  LDL.LU R242, [R1+0x480] ;  /* 0x0004800001f27983 */ /* 0x000ea80000300800 */
[----:B------:R-:W2:Y:S04]  /*180f0*/  LDL.LU R241, [R1+0x368] ;  /* 0x0003680001f17983 */ /* 0x000ea80000300800 */
[----:B------:R-:W3:Y:S01]  /*18100*/  LDL.LU R207, [R1+0x814] ;  /* 0x0008140001cf7983 */ /* 0x000ee20000300800 */
[----:B-1----:R-:W-:-:S03]  /*18110*/  IMAD.SHL.U32 R162, R201, 0x4, RZ ;  /* 0x00000004c9a27824 */ /* 0x002fc600078e00ff */
[----:B------:R1:W-:Y:S02]  /*18120*/  STL [R1+0x44], R163 ;  /* 0x000044a301007387 */ /* 0x0003e40000100800 */
[----:B-1----:R-:W-:Y:S02]  /*18130*/  SHF.L.U64.HI R163, R205, 0x2, R213 ;  /* 0x00000002cda37819 */ /* 0x002fe400000102d5 */
[C---:B----4-:R-:W-:Y:S02]  /*18140*/  SHF.L.U64.HI R164, R203.reuse, 0x2, R211 ;  /* 0x00000002cba47819 */ /* 0x050fe400000102d3 */
[----:B------:R-:W4:Y:S04]  /*18150*/  LDL.LU R211, [R1+0x810] ;  /* 0x0008100001d37983 */ /* 0x000f280000300800 */
[----:B------:R1:W-:Y:S04]  /*18160*/  STL [R1+0x40], R162 ;  /* 0x000040a201007387 */ /* 0x0003e80000100800 */
[----:B------:R3:W-:Y:S04]  /*18170*/  STL [R1+0x3c], R164 ;  /* 0x00003ca401007387 */ /* 0x0007e80000100800 */
[----:B------:R-:W2:Y:S01]  /*18180*/  LDL.LU R213, [R1+0x80c] ;  /* 0x00080c0001d57983 */ /* 0x000ea20000300800 */
[----:B-1----:R-:W-:-:S05]  /*18190*/  IMAD.SHL.U32 R162, R203, 0x4, RZ ;  /* 0x00000004cba27824 */ /* 0x002fca00078e00ff */
[----:B------:R1:W-:Y:S04]  /*181a0*/  STL [R1+0x38], R162 ;  /* 0x000038a201007387 */ /* 0x0003e80000100800 */
[----:B------:R1:W-:Y:S01]  /*181b0*/  STL [R1+0x34], R163 ;  /* 0x000034a301007387 */ /* 0x0003e20000100800 */
[----:B---3--:R-:W-:-:S03]  /*181c0*/  SHF.L.U64.HI R164, R207, 0x2, R252 ;  /* 0x00000002cfa47819 */ /* 0x008fc600000102fc */
[----:B------:R-:W3:Y:S01]  /*181d0*/  LDL.LU R252, [R1+0x808] ;  /* 0x0008080001fc7983 */ /* 0x000ee20000300800 */
[----:B-1----:R-:W-:Y:S02]  /*181e0*/  IMAD.SHL.U32 R162, R205, 0x4, RZ ;  /* 0x00000004cda27824 */ /* 0x002fe400078e00ff */
[----:B------:R-:W-:-:S03]  /*181f0*/  IMAD.SHL.U32 R163, R207, 0x4, RZ ;  /* 0x00000004cfa37824 */ /* 0x000fc600078e00ff */
[----:B------:R4:W-:Y:S04]  /*18200*/  STL [R1+0x30], R162 ;  /* 0x000030a201007387 */ /* 0x0009e80000100800 */
[----:B------:R1:W-:Y:S04]  /*18210*/  STL [R1+0x2c], R164 ;  /* 0x00002ca401007387 */ /* 0x0003e80000100800 */
[----:B------:R2:W-:Y:S01]  /*18220*/  STL [R1+0x28], R163 ;  /* 0x000028a301007387 */ /* 0x0005e20000100800 */
[C---:B----4-:R-:W-:Y:S01]  /*18230*/  SHF.L.U64.HI R162, R211.reuse, 0x2, R234 ;  /* 0x00000002d3a27819 */ /* 0x050fe200000102ea */
[----:B-1----:R-:W-:-:S04]  /*18240*/  IMAD.SHL.U32 R164, R211, 0x4, RZ ;  /* 0x00000004d3a47824 */ /* 0x002fc800078e00ff */
[----:B------:R1:W-:Y:S01]  /*18250*/  STL [R1+0x24], R162 ;  /* 0x000024a201007387 */ /* 0x0003e20000100800 */
[C---:B--2---:R-:W-:Y:S01]  /*18260*/  SHF.L.U64.HI R163, R213.reuse, 0x2, R235 ;  /* 0x00000002d5a37819 */ /* 0x044fe200000102eb */
[----:B-1----:R-:W-:Y:S02]  /*18270*/  IMAD.SHL.U32 R162, R213, 0x4, RZ ;  /* 0x00000004d5a27824 */ /* 0x002fe400078e00ff */
[----:B------:R1:W-:Y:S04]  /*18280*/  STL [R1+0x20], R164 ;  /* 0x000020a401007387 */ /* 0x0003e80000100800 */
        /* <DEDUP_REMOVED lines=9> */
[----:B--2---:R-:W-:-:S04]  /*18320*/  SHF.L.U64.HI R163, R239, 0x2, R238 ;  /* 0x00000002efa37819 */ /* 0x004fc800000102ee */
[----:B------:R-:W-:Y:S01]  /*18330*/  STL [R1+0x8], R164 ;  /* 0x000008a401007387 */ /* 0x000fe20000100800 */
[----:B---3--:R-:W-:-:S03]  /*18340*/  IMAD.SHL.U32 R162, R239, 0x4, RZ ;  /* 0x00000004efa27824 */ /* 0x008fc600078e00ff */
[----:B------:R-:W-:Y:S01]  /*18350*/  STL [R1+0x4], R163 ;  /* 0x000004a301007387 */ /* 0x000fe20000100800 */
[----:B------:R-:W-:-:S03]  /*18360*/  SHF.L.U64.HI R252, R251, 0x2, R240 ;  /* 0x00000002fbfc7819 */ /* 0x000fc600000102f0 */
[----:B------:R1:W-:Y:S04]  /*18370*/  STL [R1], R162 ;  /* 0x000000a201007387 */ /* 0x0003e80000100800 */
[----:B------:R-:W2:Y:S04]  /*18380*/  LDL.LU R240, [R1+0x484] ;  /* 0x0004840001f07983 */ /* 0x000ea80000300800 */
[----:B------:R-:W2:Y:S04]  /*18390*/  LDL.LU R239, [R1+0x36c] ;  /* 0x00036c0001ef7983 */ /* 0x000ea80000300800 */
[----:B------:R-:W3:Y:S04]  /*183a0*/  LDL.LU R238, [R1+0x488] ;  /* 0x0004880001ee7983 */ /* 0x000ee80000300800 */
[----:B------:R-:W3:Y:S04]  /*183b0*/  LDL.LU R237, [R1+0x370] ;  /* 0x0003700001ed7983 */ /* 0x000ee80000300800 */
        /* <DEDUP_REMOVED lines=20> */
[----:B------:R-:W2:Y:S04]  /*18500*/  LDL.LU R216, [R1+0x4b8] ;  /* 0x0004b80001d87983 */ /* 0x000ea80000300800 */
[----:B------:R-:W2:Y:S04]  /*18510*/  LDL.LU R204, [R1+0x39c] ;  /* 0x00039c0001cc7983 */ /* 0x000ea80000300800 */
[----:B------:R-:W3:Y:S04]  /*18520*/  LDL.LU R214, [R1+0x4bc] ;  /* 0x0004bc0001d67983 */ /* 0x000ee80000300800 */
[----:B------:R-:W3:Y:S04]  /*18530*/  LDL.LU R206, [R1+0x3a0] ;  /* 0x0003a00001ce7983 */ /* 0x000ee80000300800 */
[----:B------:R-:W4:Y:S04]  /*18540*/  LDL.LU R212, [R1+0x4c0] ;  /* 0x0004c00001d47983 */ /* 0x000f280000300800 */
[----:B------:R-:W4:Y:S04]  /*18550*/  LDL.LU R202, [R1+0x3a4] ;  /* 0x0003a40001ca7983 */ /* 0x000f280000300800 */
[----:B------:R-:W4:Y:S04]  /*18560*/  LDL.LU R208, [R1+0x4c4] ;  /* 0x0004c40001d07983 */ /* 0x000f280000300800 */
[----:B------:R-:W4:Y:S01]  /*18570*/  LDL.LU R182, [R1+0x3a8] ;  /* 0x0003a80001b67983 */ /* 0x000f220000300800 */
[C---:B--2---:R-:W-:Y:S01]  /*18580*/  SHF.L.U64.HI R216, R204.reuse, 0x2, R216 ;  /* 0x00000002ccd87819 */ /* 0x044fe200000102d8 */
[----:B------:R-:W-:Y:S01]  /*18590*/  IMAD.SHL.U32 R215, R204, 0x4, RZ ;  /* 0x00000004ccd77824 */ /* 0x000fe200078e00ff */
[----:B------:R-:W-:-:S04]  /*185a0*/  SHF.R.S32.HI R204, RZ, 0x1f, R6 ;  /* 0x0000001fffcc7819 */ /* 0x000fc80000011406 */
[----:B-1----:R-:W-:Y:S02]  /*185b0*/  SHF.L.U64.HI R162, R6, 0x2, R204 ;  /* 0x0000000206a27819 */ /* 0x002fe400000102cc */
[C---:B---3--:R-:W-:Y:S01]  /*185c0*/  SHF.L.U64.HI R214, R206.reuse, 0x2, R214 ;  /* 0x00000002ced67819 */ /* 0x048fe200000102d6 */
[----:B------:R-:W-:Y:S01]  /*185d0*/  IMAD.SHL.U32 R213, R206, 0x4, RZ ;  /* 0x00000004ced57824 */ /* 0x000fe200078e00ff */
[----:B------:R-:W-:Y:S02]  /*185e0*/  SHF.R.S32.HI R206, RZ, 0x1f, R5 ;  /* 0x0000001fffce7819 */ /* 0x000fe40000011405 */
[----:B------:R-:W2:Y:S02]  /*185f0*/  LDL.LU R162, [R1+0x49c] ;  /* 0x00049c0001a27983 */ /* 0x000ea40000300800 */
[----:B------:R-:W-:Y:S02]  /*18600*/  SHF.L.U64.HI R163, R5, 0x2, R206 ;  /* 0x0000000205a37819 */ /* 0x000fe400000102ce */
[----:B------:R-:W3:Y:S01]  /*18610*/  LDL.LU R206, [R1+0x4c8] ;  /* 0x0004c80001ce7983 */ /* 0x000ee20000300800 */
[C---:B----4-:R-:W-:Y:S01]  /*18620*/  SHF.L.U64.HI R212, R202.reuse, 0x2, R212 ;  /* 0x00000002cad47819 */ /* 0x050fe200000102d4 */
[----:B------:R-:W-:-:S02]  /*18630*/  IMAD.SHL.U32 R211, R202, 0x4, RZ ;  /* 0x00000004cad37824 */ /* 0x000fc400078e00ff */
[----:B------:R-:W3:Y:S04]  /*18640*/  LDL.LU R180, [R1+0x3ac] ;  /* 0x0003ac0001b47983 */ /* 0x000ee80000300800 */
[----:B------:R-:W4:Y:S04]  /*18650*/  LDL.LU R204, [R1+0x4cc] ;  /* 0x0004cc0001cc7983 */ /* 0x000f280000300800 */
[----:B------:R-:W4:Y:S04]  /*18660*/  LDL.LU R178, [R1+0x3b0] ;  /* 0x0003b00001b27983 */ /* 0x000f280000300800 */
        /* <DEDUP_REMOVED lines=24> */
[----:B------:R-:W1:Y:S01]  /*187f0*/  S2R R188, SR_TID.X ;  /* 0x0000000000bc7919 */ /* 0x000e620000002100 */
[----:B------:R-:W1:Y:S02]  /*18800*/  S2R R189, SR_TID.X ;  /* 0x0000000000bd7919 */ /* 0x000e640000002100 */
[----:B------:R-:W2:Y:S04]  /*18810*/  LDL.LU R185, [R1+0x500] ;  /* 0x0005000001b97983 */ /* 0x000ea80000300800 */
[----:B------:R-:W2:Y:S01]  /*18820*/  LDL.LU R190, [R1+0x3e4] ;  /* 0x0003e40001be7983 */ /* 0x000ea20000300800 */
[----:B------:R-:W-:-:S02]  /*18830*/  IADD3 R186, P5, R0, R9, RZ ;  /* 0x0000000900ba7210 */ /* 0x000fc40007fbe0ff */
[----:B-1----:R-:W-:Y:S02]  /*18840*/  SHF.R.U32.HI R188, RZ, 0x6, R188 ;  /* 0x00000006ffbc7819 */ /* 0x002fe400000116bc */
[----:B------:R-:W-:Y:S02]  /*18850*/  SHF.R.U32.HI R189, RZ, 0x6, R189 ;  /* 0x00000006ffbd7819 */ /* 0x000fe400000116bd */
[----:B------:R-:W-:Y:S02]  /*18860*/  SGXT.U32 R188, R188, 0x1 ;  /* 0x00000001bcbc781a */ /* 0x000fe40000000000 */
[----:B------:R-:W-:Y:S02]  /*18870*/  SGXT.U32 R189, R189, 0x1 ;  /* 0x00000001bdbd781a */ /* 0x000fe40000000000 */
[----:B------:R-:W-:Y:S02]  /*18880*/  LOP3.LUT R188, R188, 0x1a, RZ, 0xfc, !PT ;  /* 0x0000001abcbc7812 */ /* 0x000fe400078efcff */
[----:B------:R-:W-:-:S03]  /*18890*/  LOP3.LUT R189, R189, 0x18, RZ, 0xfc, !PT ;  /* 0x00000018bdbd7812 */ /* 0x000fc600078efcff */
[----:B------:R-:W-:Y:S01]  /*188a0*/  IMAD R25, R188, UR29, RZ ;  /* 0x0000001dbc197c24 */ /* 0x000fe2000f8e02ff */
[C---:B------:R-:W-:Y:S01]  /*188b0*/  IADD3 R188, P3, R0.reuse, R24, RZ ;  /* 0x0000001800bc7210 */ /* 0x040fe20007f7e0ff */
[----:B------:R-:W-:Y:S01]  /*188c0*/  IMAD R26, R189, UR30, RZ ;  /* 0x0000001ebd1a7c24 */ /* 0x000fe2000f8e02ff */
[----:B------:R-:W-:Y:S02]  /*188d0*/  LEA.HI.X.SX32 R7, R9, R8, 0x1, P5 ;  /* 0x0000000809077211 */ /* 0x000fe400028f0eff */
[C---:B------:R-:W-:Y:S02]  /*188e0*/  IADD3 R3, P2, R0.reuse, R25, RZ ;  /* 0x0000001900037210 */ /* 0x040fe40007f5e0ff */
[----:B------:R-:W-:Y:S02]  /*188f0*/  IADD3 R0, P4, R0, R26, RZ ;  /* 0x0000001a00007210 */ /* 0x000fe40007f9e0ff */
[-C--:B------:R-:W-:Y:S02]  /*18900*/  LEA.HI.X.SX32 R189, R24, R8.reuse, 0x1, P3 ;  /* 0x0000000818bd7211 */ /* 0x080fe400018f0eff */
[----:B------:R-:W-:-:S02]  /*18910*/  LEA.HI.X.SX32 R4, R25, R8, 0x1, P2 ;  /* 0x0000000819047211 */ /* 0x000fc400010f0eff */
[----:B------:R-:W-:Y:S01]  /*18920*/  LEA.HI.X.SX32 R2, R26, R8, 0x1, P4 ;  /* 0x000000081a027211 */ /* 0x000fe200020f0eff */
[C---:B------:R-:W-:Y:S01]  /*18930*/  IMAD.SHL.U32 R207, R182.reuse, 0x4, RZ ;  /* 0x00000004b6cf7824 */ /* 0x040fe200078e00ff */
[----:B------:R-:W-:Y:S02]  /*18940*/  SHF.L.U64.HI R208, R182, 0x2, R208 ;  /* 0x00000002b6d07819 */ /* 0x000fe400000102d0 */
[----:B------:R-:W-:Y:S02]  /*18950*/  SHF.L.U64.HI R182, R3, 0x2, R4 ;  /* 0x0000000203b67819 */ /* 0x000fe40000010204 */
[----:B------:R-:W-:Y:S02]  /*18960*/  SHF.L.U64.HI R184, R0, 0x2, R2 ;  /* 0x0000000200b87819 */ /* 0x000fe40000010202 */
[C---:B---3--:R-:W-:Y:S01]  /*18970*/  SHF.L.U64.HI R206, R180.reuse, 0x2, R206 ;  /* 0x00000002b4ce7819 */ /* 0x048fe200000102ce */
[----:B------:R-:W-:Y:S01]  /*18980*/  IMAD.SHL.U32 R205, R180, 0x4, RZ ;  /* 0x00000004b4cd7824 */ /* 0x000fe200078e00ff */
[----:B------:R-:W-:-:S02]  /*18990*/  SHF.L.U64.HI R180, R188, 0x2, R189 ;  /* 0x00000002bcb47819 */ /* 0x000fc400000102bd */
[C---:B----4-:R-:W-:Y:S01]  /*189a0*/  SHF.L.U64.HI R204, R178.reuse, 0x2, R204 ;  /* 0x00000002b2cc7819 */ /* 0x050fe200000102cc */
[----:B------:R-:W-:Y:S01]  /*189b0*/  IMAD.SHL.U32 R203, R178, 0x4, RZ ;  /* 0x00000004b2cb7824 */ /* 0x000fe200078e00ff */
[----:B------:R-:W-:Y:S02]  /*189c0*/  SHF.L.U64.HI R178, R186, 0x2, R7 ;  /* 0x00000002bab27819 */ /* 0x000fe40000010207 */
[----:B------:R1:W5:Y:S01]  /*189d0*/  LDL.LU R7, [R1+0x804] ;  /* 0x0008040001077983 */ /* 0x0003620000300800 */
[C---:B--2---:R-:W-:Y:S01]  /*189e0*/  SHF.L.U64.HI R200, R174.reuse, 0x2, R200 ;  /* 0x00000002aec87819 */ /* 0x044fe200000102c8 */
[----:B------:R-:W-:Y:S01]  /*189f0*/  IMAD.SHL.U32 R199, R174, 0x4, RZ ;  /* 0x00000004aec77824 */ /* 0x000fe200078e00ff */
[C---:B------:R-:W-:Y:S01]  /*18a00*/  SHF.L.U64.HI R198, R172.reuse, 0x2, R198 ;  /* 0x00000002acc67819 */ /* 0x040fe200000102c6 */
        /* <DEDUP_REMOVED lines=10> */
[----:B------:R-:W-:-:S02]  /*18ab0*/  IMAD.SHL.U32 R173, R179, 0x4, RZ ;  /* 0x00000004b3ad7824 */ /* 0x000fc400078e00ff */
[----:B------:R-:W-:Y:S02]  /*18ac0*/  IMAD.SHL.U32 R179, R186, 0x4, RZ ;  /* 0x00000004bab37824 */ /* 0x000fe400078e00ff */
[----:B------:R1:W5:Y:S01]  /*18ad0*/  LDL.LU R186, [R1+0x800] ;  /* 0x0008000001ba7983 */ /* 0x0003620000300800 */
[----:B------:R-:W-:-:S03]  /*18ae0*/  SHF.L.U64.HI R174, R183, 0x2, R181 ;  /* 0x00000002b7ae7819 */ /* 0x000fc600000102b5 */
[----:B------:R1:W5:Y:S01]  /*18af0*/  LDL.LU R189, [R1+0x7fc] ;  /* 0x0007fc0001bd7983 */ /* 0x0003620000300800 */
[----:B------:R-:W-:Y:S02]  /*18b00*/  IMAD.SHL.U32 R181, R188, 0x4, RZ ;  /* 0x00000004bcb57824 */ /* 0x000fe400078e00ff */
[----:B------:R-:W-:Y:S01]  /*18b10*/  IMAD.SHL.U32 R175, R183, 0x4, RZ ;  /* 0x00000004b7af7824 */ /* 0x000fe200078e00ff */
[----:B------:R1:W5:Y:S01]  /*18b20*/  LDL.LU R188, [R1+0x7f8] ;  /* 0x0007f80001bc7983 */ /* 0x0003620000300800 */
[----:B------:R-:W-:-:S03]  /*18b30*/  IMAD.SHL.U32 R183, R3, 0x4, RZ ;  /* 0x0000000403b77824 */ /* 0x000fc600078e00ff */
[----:B------:R1:W5:Y:S04]  /*18b40*/  LDL.LU R4, [R1+0x7f4] ;  /* 0x0007f40001047983 */ /* 0x0003680000300800 */
[----:B------:R1:W5:Y:S04]  /*18b50*/  LDL.LU R3, [R1+0x7f0] ;  /* 0x0007f00001037983 */ /* 0x0003680000300800 */
[----:B------:R1:W5:Y:S01]  /*18b60*/  LDL.LU R2, [R1+0x7ec] ;  /* 0x0007ec0001027983 */ /* 0x0003620000300800 */
[C---:B------:R-:W-:Y:S01]  /*18b70*/  SHF.L.U64.HI R202, R176.reuse, 0x2, R202 ;  /* 0x00000002b0ca7819 */ /* 0x040fe200000102ca */
[----:B------:R-:W-:Y:S01]  /*18b80*/  IMAD.SHL.U32 R201, R176, 0x4, RZ ;  /* 0x00000004b0c97824 */ /* 0x000fe200078e00ff */
[----:B------:R-:W-:Y:S01]  /*18b90*/  SHF.L.U64.HI R176, R190, 0x2, R185 ;  /* 0x00000002beb07819 */ /* 0x000fe200000102b9 */
[----:B------:R-:W-:-:S02]  /*18ba0*/  IMAD.SHL.U32 R185, R0, 0x4, RZ ;  /* 0x0000000400b97824 */ /* 0x000fc400078e00ff */
[----:B------:R-:W2:Y:S01]  /*18bb0*/  S2R R0, SR_TID.X ;  /* 0x0000000000007919 */ /* 0x000ea20000002100 */
[----:B------:R-:W-:Y:S02]  /*18bc0*/  SHF.R.S32.HI R162, RZ, 0x6, R162 ;  /* 0x00000006ffa27819 */ /* 0x000fe400000114a2 */
[----:B------:R-:W-:Y:S02]  /*18bd0*/  SHF.R.S32.HI R9, RZ, 0x1f, R5 ;  /* 0x0000001fff097819 */ /* 0x000fe40000011405 */
[----:B------:R-:W-:Y:S02]  /*18be0*/  SHF.R.S32.HI R8, RZ, 0x1f, R6 ;  /* 0x0000001fff087819 */ /* 0x000fe40000011406 */
[----:B------:R-:W-:Y:S02]  /*18bf0*/  CS2R R24, SRZ ;  /* 0x0000000000187805 */ /* 0x000fe4000001ff00 */
[----:B------:R-:W-:Y:S02]  /*18c00*/  SHF.L.U64.HI R210, R209, 0x2, R210 ;  /* 0x00000002d1d27819 */ /* 0x000fe400000102d2 */
[----:B------:R-:W-:-:S02]  /*18c10*/  CS2R R26, SRZ ;  /* 0x00000000001a7805 */ /* 0x000fc4000001ff00 */
[----:B------:R-:W-:Y:S02]  /*18c20*/  SHF.L.U64.HI R10, R11, 0x2, R10 ;  /* 0x000000020b0a7819 */ /* 0x000fe4000001020a */
[----:B------:R-:W-:Y:S02]  /*18c30*/  CS2R R28, SRZ ;  /* 0x00000000001c7805 */ /* 0x000fe4000001ff00 */
[----:B------:R-:W-:Y:S02]  /*18c40*/  SHF.L.U64.HI R12, R13, 0x2, R12 ;  /* 0x000000020d0c7819 */ /* 0x000fe4000001020c */
        /* <DEDUP_REMOVED lines=18> */
[----:B--2---:R-:W-:Y:S02]  /*18d70*/  SHF.R.U32.HI R0, RZ, 0x6, R0 ;  /* 0x00000006ff007819 */ /* 0x004fe40000011600 */
[----:B------:R-:W-:Y:S02]  /*18d80*/  CS2R R48, SRZ ;  /* 0x0000000000307805 */ /* 0x000fe4000001ff00 */
[----:B------:R-:W-:-:S02]  /*18d90*/  SHF.L.U64.HI R160, R161, 0x2, R160 ;  /* 0x00000002a1a07819 */ /* 0x000fc400000102a0 */
[----:B------:R-:W-:Y:S02]  /*18da0*/  CS2R R50, SRZ ;  /* 0x0000000000327805 */ /* 0x000fe4000001ff00 */
[----:B------:R-:W-:Y:S02]  /*18db0*/  SHF.L.U64.HI R250, R249, 0x2, R250 ;  /* 0x00000002f9fa7819 */ /* 0x000fe400000102fa */
[----:B------:R-:W-:Y:S02]  /*18dc0*/  CS2R R52, SRZ ;  /* 0x0000000000347805 */ /* 0x000fe4000001ff00 */
[----:B------:R-:W-:Y:S02]  /*18dd0*/  SHF.L.U64.HI R248, R247, 0x2, R248 ;  /* 0x00000002f7f87819 */ /* 0x000fe400000102f8 */
        /* <DEDUP_REMOVED lines=37> */
[----:B------:R-:W-:-:S02]  /*19030*/  LEA.HI.X R8, R6, UR9, R8, 0x4, P0 ;  /* 0x0000000906087c11 */ /* 0x000fc400080f2408 */
[----:B------:R-:W-:Y:S02]  /*19040*/  CS2R R92, SRZ ;  /* 0x00000000005c7805 */ /* 0x000fe4000001ff00 */
[----:B------:R-:W-:Y:S02]  /*19050*/  LEA.HI.X R9, R5, UR11, R9, 0x4, P1 ;  /* 0x0000000b05097c11 */ /* 0x000fe400088f2409 */
        /* <DEDUP_REMOVED lines=9> */
[----:B------:R-:W-:Y:S01]  /*190f0*/  CS2R R112, SRZ ;  /* 0x0000000000707805 */ /* 0x000fe2000001ff00 */
[----:B------:R-:W-:Y:S01]  /*19100*/  IMAD.SHL.U32 R209, R209, 0x4, RZ ;  /* 0x00000004d1d17824 */ /* 0x000fe200078e00ff */
[----:B------:R-:W-:Y:S01]  /*19110*/  SGXT.U32 R0, R0, 0x1 ;  /* 0x000000010000781a */ /* 0x000fe20000000000 */
[----:B------:R-:W-:Y:S01]  /*19120*/  IMAD.SHL.U32 R11, R11, 0x4, RZ ;  /* 0x000000040b0b7824 */ /* 0x000fe200078e00ff */
[----:B------:R-:W-:Y:S01]  /*19130*/  CS2R R114, SRZ ;  /* 0x0000000000727805 */ /* 0x000fe2000001ff00 */
        /* <DEDUP_REMOVED lines=36> */
[----:B------:R-:W-:-:S02]  /*19380*/  IMAD.SHL.U32 R237, R237, 0x4, RZ ;  /* 0x00000004eded7824 */ /* 0x000fc400078e00ff */
[----:B------:R-:W-:Y:S02]  /*19390*/  IMAD.SHL.U32 R235, R235, 0x4, RZ ;  /* 0x00000004ebeb7824 */ /* 0x000fe400078e00ff */
[----:B------:R-:W-:Y:S02]  /*193a0*/  IMAD.SHL.U32 R233, R233, 0x4, RZ ;  /* 0x00000004e9e97824 */ /* 0x000fe400078e00ff */
[----:B------:R-:W-:Y:S02]  /*193b0*/  IMAD.SHL.U32 R231, R231, 0x4, RZ ;  /* 0x00000004e7e77824 */ /* 0x000fe400078e00ff */
[----:B------:R-:W-:Y:S02]  /*193c0*/  IMAD.SHL.U32 R229, R229, 0x4, RZ ;  /* 0x00000004e5e57824 */ /* 0x000fe400078e00ff */
[----:B------:R-:W-:Y:S02]  /*193d0*/  IMAD.SHL.U32 R227, R227, 0x4, RZ ;  /* 0x00000004e3e37824 */ /* 0x000fe400078e00ff */
        /* <DEDUP_REMOVED lines=9> */
[----:B------:R-:W-:Y:S01]  /*19470*/  VIADD R187, R162, 0xfffffffc ;  /* 0xfffffffca2bb7836 */ /* 0x000fe20000000000 */
[----:B------:R-:W-:Y:S01]  /*19480*/  UIADD3 UR12, UR12, -0x100, URZ ;  /* 0xffffff000c0c7890 */ /* 0x000fe2000fffe03f */
[----:B------:R-:W-:Y:S01]  /*19490*/  UMOV UR13, 0x3 ;  /* 0x00000003000d7882 */ /* 0x000fe20000000000 */
[----:B------:R-:W-:Y:S01]  /*194a0*/  UMOV UR14, 0xffffffff ;  /* 0xffffffff000e7882 */ /* 0x000fe20000000000 */
[----:B-1----:R-:W-:-:S09]  /*194b0*/  UMOV UR4, URZ ;  /* 0x0000003f00047c82 */ /* 0x002fd20008000000 */
.L_x_1:
[----:B------:R-:W-:Y:S01]  /*194c0*/  UIADD3 UR14, UR14, 0x1, URZ ;  /* 0x000000010e0e7890 */ /* 0x000fe2000fffe03f */
[----:B------:R-:W-:-:S04]  /*194d0*/  DEPBAR.LE SB0, 0x6 ;  /* 0x000081800000791a */ /* 0x000fc80000000000 */
[----:B------:R-:W-:Y:S01]  /*194e0*/  BAR.SYNC.DEFER_BLOCKING 0x0 ;  /* 0x0000000000007b1d */ /* 0x000fe20000010000 */
[----:B------:R-:W-:Y:S01]  /*194f0*/  UISETP.GT.AND UP0, UPT, UR14, 0x4, UPT ;  /* 0x000000040e00788c */ /* 0x000fe2000bf04270 */
[----:B------:R-:W-:Y:S01]  /*19500*/  VIADD R187, R162, 0xfffffffc ;  /* 0xfffffffca2bb7836 */ /* 0x000fe20000000000 */
[C---:B------:R-:W-:Y:S01]  /*19510*/  ISETP.GE.AND P1, PT, R0.reuse, UR12, PT ;  /* 0x0000000c00007c0c */ /* 0x040fe2000bf26270 */
[----:B------:R-:W-:Y:S01]  /*19520*/  UIADD3 UR13, UR13, 0x1, URZ ;  /* 0x000000010d0d7890 */ /* 0x000fe2000fffe03f */
[----:B------:R-:W-:Y:S01]  /*19530*/  LOP3.LUT R190, R0, 0x2, RZ, 0xfc, !PT ;  /* 0x0000000200be7812 */ /* 0x000fe200078efcff */
[----:B------:R-:W-:Y:S01]  /*19540*/  USEL UR14, UR14, URZ, !UP0 ;  /* 0x0000003f0e0e7287 */ /* 0x000fe2000c000000 */
[----:B------:R-:W-:Y:S01]  /*19550*/  ISETP.LE.AND P0, PT, R187, UR4, PT ;  /* 0x00000004bb007c0c */ /* 0x000fe2000bf03270 */
[----:B------:R-:W-:Y:S01]  /*19560*/  UMOV UR11, 0x40000040 ;  /* 0x40000040000b7882 */ /* 0x000fe20000000000 */
[----:B------:R-:W-:Y:S01]  /*19570*/  UMOV UR9, 0x40000040 ;  /* 0x4000004000097882 */ /* 0x000fe20000000000 */
[----:B------:R-:W-:Y:S01]  /*19580*/  ULEA UR5, UR14, UR7, 0xe ;  /* 0x000000070e057291 */ /* 0x000fe2000f8e703f */
[----:B------:R-:W-:Y:S01]  /*19590*/  SEL R187, RZ, 0x4, P1 ;  /* 0x00000004ffbb7807 */ /* 0x000fe20000800000 */
[----:B------:R-:W-:Y:S01]  /*195a0*/  ULEA UR6, UR14, UR7, 0x10 ;  /* 0x000000070e067291 */ /* 0x000fe2000f8e803f */
[----:B------:R-:W-:Y:S01]  /*195b0*/  ISETP.GE.AND P1, PT, R190, UR12, PT ;  /* 0x0000000cbe007c0c */ /* 0x000fe2000bf26270 */
[----:B------:R-:W-:Y:S01]  /*195c0*/  UIADD3 UR5, UR5, 0x50000, URZ ;  /* 0x0005000005057890 */ /* 0x000fe2000fffe03f */
[----:B------:R-:W-:Y:S01]  /*195d0*/  SEL R187, R187, RZ, !P0 ;  /* 0x000000ffbbbb7207 */ /* 0x000fe20004000000 */
[----:B------:R-:W-:Y:S01]  /*195e0*/  USHF.R.U32.HI UR6, URZ, 0x4, UR6 ;  /* 0x000000043f067899 */ /* 0x000fe20008011606 */
[----:B-----5:R-:W-:Y:S01]  /*195f0*/  IADD3 R190, P3, R7, R161, RZ ;  /* 0x000000a107be7210 */ /* 0x020fe20007f7e0ff */
[----:B------:R-:W-:Y:S01]  /*19600*/  USHF.R.U32.HI UR5, URZ, 0x4, UR5 ;  /* 0x000000043f057899 */ /* 0x000fe20008011605 */
[----:B------:R-:W-:Y:S01]  /*19610*/  ISETP.NE.U32.AND P2, PT, R187, RZ, PT ;  /* 0x000000ffbb00720c */ /* 0x000fe20003f45070 */
[----:B------:R-:W-:Y:S01]  /*19620*/  USGXT.U32 UR10, UR6, 0xe ;  /* 0x0000000e060a789a */ /* 0x000fe20008000000 */
[----:B------:R-:W-:Y:S01]  /*19630*/  SEL R187, RZ, 0x4, P1 ;  /* 0x00000004ffbb7807 */ /* 0x000fe20000800000 */
[----:B------:R-:W-:Y:S01]  /*19640*/  USGXT.U32 UR8, UR5, 0xe ;  /* 0x0000000e0508789a */ /* 0x000fe20008000000 */
[----:B------:R-:W-:Y:S01]  /*19650*/  IMAD.X R191, R9, 0x1, R160, P3 ;  /* 0x0000000109bf7824 */ /* 0x000fe200018e06a0 */
[----:B------:R-:W-:Y:S01]  /*19660*/  WARPGROUP.ARRIVE ;  /* 0x00000000000079c5 */ /* 0x000fe20000000000 */
[----:B------:R-:W-:Y:S01]  /*19670*/  UMOV UR5, URZ ;  /* 0x0000003f00057c82 */ /* 0x000fe20008000000 */
[----:B------:R-:W-:Y:S01]  /*19680*/  UMOV UR6, URZ ;  /* 0x0000003f00067c82 */ /* 0x000fe20008000000 */
[----:B------:R-:W-:-:S04]  /*19690*/  SEL R187, R187, RZ, !P0 ;  /* 0x000000ffbbbb7207 */ /* 0x000fc80004000000 */
[----:B------:R-:W-:Y:S01]  /*196a0*/  HGMMA.64x256x8.F32.TF32 R24, gdesc[UR8], R24 ;  /* 0x07e00000081879f0 */ /* 0x000fe20008702818 */
[----:B------:R-:W-:Y:S01]  /*196b0*/  UIADD3 UR10, UP1, UR10, 0x2, URZ ;  /* 0x000000020a0a7890 */ /* 0x000fe2000ff3e03f */
[----:B------:R-:W-:Y:S01]  /*196c0*/  ISETP.NE.U32.AND P1, PT, R187, RZ, PT ;  /* 0x000000ffbb00720c */ /* 0x000fe20003f25070 */
[----:B------:R-:W-:Y:S02]  /*196d0*/  UIADD3 UR8, UP0, UR8, 0x2, URZ ;  /* 0x0000000208087890 */ /* 0x000fe4000ff1e03f */
[----:B------:R-:W-:Y:S02]  /*196e0*/  UIADD3.X UR11, UR6, 0x40000040, URZ, UP1, !UPT ;  /* 0x40000040060b7890 */ /* 0x000fe40008ffe43f */
[----:B------:R-:W-:Y:S02]  /*196f0*/  UIADD3.X UR9, UR5, 0x40000040, URZ, UP0, !UPT ;  /* 0x4000004005097890 */ /* 0x000fe400087fe43f */
[----:B------:R-:W-:Y:S02]  /*19700*/  UIADD3.64 UR22, UR10, 0x2, URZ ;  /* 0x000000020a167897 */ /* 0x000fe4000fffe03f */
[----:B------:R-:W-:-:S02]  /*19710*/  UIADD3.64 UR20, UR8, 0x2, URZ ;  /* 0x0000000208147897 */ /* 0x000fc4000fffe03f */
[----:B------:R-:W-:-:S04]  /*19720*/  UISETP.GT.AND UP0, UPT, UR13, 0x4, UPT ;  /* 0x000000040d00788c */ /* 0x000fc8000bf04270 */
[----:B------:R-:W-:-:S04]  /*19730*/  USEL UR13, UR13, URZ, !UP0 ;  /* 0x0000003f0d0d7287 */ /* 0x000fc8000c000000 */
[----:B------:R-:W-:-:S06]  /*19740*/  ULEA UR5, UR13, UR7, 0xe ;  /* 0x000000070d057291 */ /* 0x000fcc000f8e703f */
[----:B------:R-:W-:Y:S01]  /*19750*/  VIADD R187, R3, UR5 ;  /* 0x0000000503bb7c36 */ /* 0x000fe20008000000 */
[----:B------:R-:W-:-:S15]  /*19760*/  HGMMA.64x256x8.F32.TF32 R24, gdesc[UR8], R24 ;  /* 0x07e00000081879f0 */ /* 0x000fde0008702818 */
[----:B------:R-:W-:-:S13]  /*19770*/  NOP ;  /* 0x0000000000007918 */ /* 0x000fda0000000000 */
[----:B------:R-:W-:Y:S01]  /*19780*/  HGMMA.64x256x8.F32.TF32 R24, gdesc[UR20], R24 ;  /* 0x07e00000141879f0 */ /* 0x000fe20008702818 */
[----:B------:R-:W-:Y:S02]  /*19790*/  UIADD3.64 UR22, UR10, 0x4, URZ ;  /* 0x000000040a167897 */ /* 0x000fe4000fffe03f */
[----:B------:R-:W-:-:S15]  /*197a0*/  UIADD3.64 UR20, UR8, 0x4, URZ ;  /* 0x0000000408147897 */ /* 0x000fde000fffe03f */
[----:B------:R-:W-:-:S10]  /*197b0*/  NOP ;  /* 0x0000000000007918 */ /* 0x000fd40000000000 */
        /* <DEDUP_REMOVED lines=10> */
[----:B------:R-:W-:Y:S02]  /*19860*/  UIADD3.64 UR20, UR8, 0x202, URZ ;  /* 0x0000020208147897 */ /* 0x000fe4000fffe03f */
[----:B------:R-:W-:Y:S02]  /*19870*/  UIADD3.64 UR10, UR10, 0x804, URZ ;  /* 0x000008040a0a7897 */ /* 0x000fe4000fffe03f */
[----:B------:R-:W-:-:S15]  /*19880*/  UIADD3.64 UR8, UR8, 0x204, URZ ;  /* 0x0000020408087897 */ /* 0x000fde000fffe03f */
[----:B------:R-:W-:-:S06]  /*19890*/  NOP ;  /* 0x0000000000007918 */ /* 0x000fcc0000000000 */
[----:B------:R-:W-:-:S15]  /*198a0*/  HGMMA.64x256x8.F32.TF32 R24, gdesc[UR20], R24 ;  /* 0x07e00000141879f0 */ /* 0x000fde0008702818 */
[----:B------:R-:W-:-:S13]  /*198b0*/  NOP ;  /* 0x0000000000007918 */ /* 0x000fda0000000000 */
[----:B------:R-:W-:Y:S03]  /*198c0*/  HGMMA.64x256x8.F32.TF32 R24, gdesc[UR8], R24, gsb0 ;  /* 0x07e00000081879f0 */ /* 0x000fe60008002818 */
[----:B------:R-:W-:Y:S02]  /*198d0*/  WARPGROUP.DEPBAR.LE gsb0, 0x1 ;  /* 0x00008000000079c5 */ /* 0x000fe40000010100 */
[----:B------:R-:W-:Y:S06]  /*198e0*/  BAR.SYNC.DEFER_BLOCKING 0x0 ;  /* 0x0000000000007b1d */ /* 0x000fec0000010000 */
[----:B------:R-:W-:Y:S01]  /*198f0*/  @!PT LDS RZ, [RZ] ;  /* 0x00000000fffff984 */ /* 0x000fe20000000800 */
[----:B------:R-:W-:Y:S01]  /*19900*/  @!PT LDS RZ, [RZ] ;  /* 0x00000000fffff984 */ /* 0x000fe20000000800 */
[----:B------:R-:W-:Y:S01]  /*19910*/  @!PT LDS RZ, [RZ] ;  /* 0x00000000fffff984 */ /* 0x000fe20000000800 */
[----:B------:R1:W-:Y:S02]  /*19920*/  LDGSTS.E [R187+0x50000], desc[UR16][R190.64], P2 ;  /* 0x50000000bebb7fae */ /* 0x0003e40009121850 */
[----:B-1----:R-:W-:-:S05]  /*19930*/  IADD3 R190, P2, R7, R159, RZ ;  /* 0x0000009f07be7210 */ /* 0x002fca0007f5e0ff */
[----:B------:R-:W-:-:S05]  /*19940*/  IMAD.X R191, R9, 0x1, R158, P2 ;  /* 0x0000000109bf7824 */ /* 0x000fca00010e069e */
[----:B------:R1:W-:Y:S02]  /*19950*/  LDGSTS.E [R187+0x50008], desc[UR16][R190.64], P1 ;  /* 0x50008000bebb7fae */ /* 0x0003e40008921850 */
[C---:B-1----:R-:W-:Y:S02]  /*19960*/  LOP3.LUT R190, R0.reuse, 0x20, RZ, 0xfc, !PT ;  /* 0x0000002000be7812 */ /* 0x042fe400078efcff */
[----:B------:R-:W-:Y:S02]  /*19970*/  LOP3.LUT R191, R0, 0x22, RZ, 0xfc, !PT ;  /* 0x0000002200bf7812 */ /* 0x000fe400078efcff */
[----:B------:R-:W-:-:S04]  /*19980*/  ISETP.GE.AND P1, PT, R190, UR12, PT ;  /* 0x0000000cbe007c0c */ /* 0x000fc8000bf26270 */
[----:B------:R-:W-:Y:S02]  /*19990*/  SEL R190, RZ, 0x4, P1 ;  /* 0x00000004ffbe7807 */ /* 0x000fe40000800000 */
[----:B------:R-:W-:Y:S02]  /*199a0*/  ISETP.GE.AND P1, PT, R191, UR12, PT ;  /* 0x0000000cbf007c0c */ /* 0x000fe4000bf26270 */
[----:B------:R-:W-:-:S04]  /*199b0*/  SEL R190, R190, RZ, !P0 ;  /* 0x000000ffbebe7207 */ /* 0x000fc80004000000 */
[----:B------:R-:W-:Y:S02]  /*199c0*/  ISETP.NE.U32.AND P2, PT, R190, RZ, PT ;  /* 0x000000ffbe00720c */ /* 0x000fe40003f45070 */
[----:B------:R-:W-:-:S04]  /*199d0*/  SEL R190, RZ, 0x4, P1 ;  /* 0x00000004ffbe7807 */ /* 0x000fc80000800000 */
[----:B------:R-:W-:-:S04]  /*199e0*/  SEL R190, R190, RZ, !P0 ;  /* 0x000000ffbebe7207 */ /* 0x000fc80004000000 */
[----:B------:R-:W-:Y:S02]  /*199f0*/  ISETP.NE.U32.AND P1, PT, R190, RZ, PT ;  /* 0x000000ffbe00720c */ /* 0x000fe40003f25070 */
[----:B------:R-:W-:-:S05]  /*19a00*/  IADD3 R190, P3, R7, R177, RZ ;  /* 0x000000b107be7210 */ /* 0x000fca0007f7e0ff */
[----:B------:R-:W-:-:S05]  /*19a10*/  IMAD.X R191, R9, 0x1, R176, P3 ;  /* 0x0000000109bf7824 */ /* 0x000fca00018e06b0 */
[----:B------:R1:W-:Y:S02]  /*19a20*/  LDGSTS.E [R187+0x52000], desc[UR16][R190.64], P2 ;  /* 0x52000000bebb7fae */ /* 0x0003e40009121850 */
[----:B-1----:R-:W-:-:S05]  /*19a30*/  IADD3 R190, P2, R7, R175, RZ ;  /* 0x000000af07be7210 */ /* 0x002fca0007f5e0ff */
[----:B------:R-:W-:-:S05]  /*19a40*/  IMAD.X R191, R9, 0x1, R174, P2 ;  /* 0x0000000109bf7824 */ /* 0x000fca00010e06ae */
[----:B------:R1:W-:Y:S02]  /*19a50*/  LDGSTS.E [R187+0x52008], desc[UR16][R190.64], P1 ;  /* 0x52008000bebb7fae */ /* 0x0003e40008921850 */
[C---:B-1----:R-:W-:Y:S02]  /*19a60*/  LOP3.LUT R190, R0.reuse, 0x4, RZ, 0xfc, !PT ;  /* 0x0000000400be7812 */ /* 0x042fe400078efcff */
[----:B------:R-:W-:Y:S02]  /*19a70*/  LOP3.LUT R191, R0, 0x6, RZ, 0xfc, !PT ;  /* 0x0000000600bf7812 */ /* 0x000fe400078efcff */
[----:B------:R-:W-:Y:S02]  /*19a80*/  ISETP.GE.AND P1, PT, R190, UR12, PT ;  /* 0x0000000cbe007c0c */ /* 0x000fe4000bf26270 */
[----:B------:R-:W-:Y:S02]  /*19a90*/  IADD3 R190, P3, R7, R157, RZ ;  /* 0x0000009d07be7210 */ /* 0x000fe40007f7e0ff */
[----:B------:R-:W-:-:S02]  /*19aa0*/  SEL R187, RZ, 0x4, P1 ;  /* 0x00000004ffbb7807 */ /* 0x000fc40000800000 */
[----:B------:R-:W-:Y:S01]  /*19ab0*/  ISETP.GE.AND P1, PT, R191, UR12, PT ;  /* 0x0000000cbf007c0c */ /* 0x000fe2000bf26270 */
[----:B------:R-:W-:Y:S01]  /*19ac0*/  IMAD.X R191, R9, 0x1, R156, P3 ;  /* 0x0000000109bf7824 */ /* 0x000fe200018e069c */
[----:B------:R-:W-:-:S04]  /*19ad0*/  SEL R187, R187, RZ, !P0 ;  /* 0x000000ffbbbb7207 */ /* 0x000fc80004000000 */
[----:B------:R-:W-:Y:S02]  /*19ae0*/  ISETP.NE.U32.AND P2, PT, R187, RZ, PT ;  /* 0x000000ffbb00720c */ /* 0x000fe40003f45070 */
[----:B------:R-:W-:-:S04]  /*19af0*/  SEL R187, RZ, 0x4, P1 ;  /* 0x00000004ffbb7807 */ /* 0x000fc80000800000 */
[----:B------:R-:W-:-:S04]  /*19b00*/  SEL R187, R187, RZ, !P0 ;  /* 0x000000ffbbbb7207 */ /* 0x000fc80004000000 */
[----:B------:R-:W-:Y:S02]  /*19b10*/  ISETP.NE.U32.AND P1, PT, R187, RZ, PT ;  /* 0x000000ffbb00720c */ /* 0x000fe40003f25070 */
[----:B------:R-:W-:-:S05]  /*19b20*/  LOP3.LUT R187, R3, 0x10, RZ, 0x3c, !PT ;  /* 0x0000001003bb7812 */ /* 0x000fca00078e3cff */
[----:B------:R-:W-:-:S05]  /*19b30*/  VIADD R187, R187, UR5 ;  /* 0x00000005bbbb7c36 */ /* 0x000fca0008000000 */
        /* <DEDUP_REMOVED lines=203> */
[----:B------:R-:W-:Y:S01]  /*1a7f0*/  VIADD R187, R187, UR5 ;  /* 0x00000005bbbb7c36 */ /* 0x000fe20008000000 */
[----:B------:R-:W-:-:S04]  /*1a800*/  ULEA UR5, UR13, UR7, 0x10 ;  /* 0x000000070d057291 */ /* 0x000fc8000f8e803f */
        /* <DEDUP_REMOVED lines=19> */
[----:B------:R1:W-:Y:S04]  /*1a940*/  LDGSTS.E [R187+0x52008], desc[UR16][R190.64], P1 ;  /* 0x52008000bebb7fae */ /* 0x0003e80008921850 */
[----:B------:R-:W0:Y:S01]  /*1a950*/  LDGDEPBAR ;  /* 0x00000000000079af */ /* 0x000e220000000000 */
[----:B-1----:R-:W1:Y:S02]  /*1a960*/  S2R R191, SR_TID.X ;  /* 0x0000000000bf7919 */ /* 0x002e640000002100 */
[----:B-1----:R-:W-:-:S04]  /*1a970*/  LOP3.LUT R191, R191, 0x3f, RZ, 0xc0, !PT ;  /* 0x0000003fbfbf7812 */ /* 0x002fc800078ec0ff */
[----:B------:R-:W-:-:S04]  /*1a980*/  ISETP.GE.AND P1, PT, R191, UR12, PT ;  /* 0x0000000cbf007c0c */ /* 0x000fc8000bf26270 */
[----:B------:R-:W-:Y:S02]  /*1a990*/  SEL R187, RZ, 0x4, P1 ;  /* 0x00000004ffbb7807 */ /* 0x000fe40000800000 */
[----:B------:R-:W-:Y:S02]  /*1a9a0*/  IADD3 R190, P1, R186, R209, RZ ;  /* 0x000000d1babe7210 */ /* 0x000fe40007f3e0ff */
[----:B------:R-:W-:-:S03]  /*1a9b0*/  SEL R187, R187, RZ, !P0 ;  /* 0x000000ffbbbb7207 */ /* 0x000fc60004000000 */
[----:B------:R-:W-:Y:S01]  /*1a9c0*/  IMAD.X R191, R8, 0x1, R210, P1 ;  /* 0x0000000108bf7824 */ /* 0x000fe200008e06d2 */
[----:B------:R-:W-:Y:S01]  /*1a9d0*/  ISETP.NE.U32.AND P0, PT, R187, RZ, PT ;  /* 0x000000ffbb00720c */ /* 0x000fe20003f05070 */
[----:B------:R-:W-:-:S12]  /*1a9e0*/  VIADD R187, R4, UR5 ;  /* 0x0000000504bb7c36 */ /* 0x000fd80008000000 */
[----:B------:R1:W-:Y:S02]  /*1a9f0*/  LDGSTS.E [R187], desc[UR16][R190.64], P0 ;  /* 0x00000000bebb7fae */ /* 0x0003e40008121850 */
[----:B-1----:R-:W-:-:S05]  /*1aa00*/  IADD3 R190, P1, R186, R217, RZ ;  /* 0x000000d9babe7210 */ /* 0x002fca0007f3e0ff */
[----:B------:R-:W-:-:S05]  /*1aa10*/  IMAD.X R191, R8, 0x1, R218, P1 ;  /* 0x0000000108bf7824 */ /* 0x000fca00008e06da */
[----:B------:R1:W-:Y:S02]  /*1aa20*/  LDGSTS.E [R187+0x400], desc[UR16][R190.64], P0 ;  /* 0x00400000bebb7fae */ /* 0x0003e40008121850 */
        /* <DEDUP_REMOVED lines=11> */
[----:B------:R1:W-:Y:S04]  /*1aae0*/  LDGSTS.E [R187+0x1400], desc[UR16][R190.64], P0 ;  /* 0x01400000bebb7fae */ /* 0x0003e80008121850 */
[----:B------:R-:W1:Y:S02]  /*1aaf0*/  LDL R191, [R1+0x10] ;  /* 0x0000100001bf7983 */ /* 0x000e640000100800 */
[----:B-1----:R-:W-:Y:S02]  /*1ab00*/  IADD3 R190, P1, R186, R191, RZ ;  /* 0x000000bfbabe7210 */ /* 0x002fe40007f3e0ff */
[----:B------:R-:W2:Y:S03]  /*1ab10*/  LDL R191, [R1+0x14] ;  /* 0x0000140001bf7983 */ /* 0x000ea60000100800 */
[----:B--2---:R-:W-:-:S05]  /*1ab20*/  IMAD.X R191, R8, 0x1, R191, P1 ;  /* 0x0000000108bf7824 */ /* 0x004fca00008e06bf */
        /* <DEDUP_REMOVED lines=125> */
[----:B------:R1:W-:Y:S02]  /*1b300*/  LDGSTS.E [R187+0x7c00], desc[UR16][R190.64], P0 ;  /* 0x07c00000bebb7fae */ /* 0x0003e40008121850 */
[----:B-1----:R-:W-:Y:S02]  /*1b310*/  LOP3.LUT R187, R4, 0x20, RZ, 0x3c, !PT ;  /* 0x0000002004bb7812 */ /* 0x002fe400078e3cff */
[----:B------:R-:W-:-:S03]  /*1b320*/  IADD3 R190, P1, R186, R211, RZ ;  /* 0x000000d3babe7210 */ /* 0x000fc60007f3e0ff */
[----:B------:R-:W-:Y:S02]  /*1b330*/  VIADD R187, R187, UR5 ;  /* 0x00000005bbbb7c36 */ /* 0x000fe40008000000 */
        /* <DEDUP_REMOVED lines=164> */
[----:B------:R-:W1:Y:S02]  /*1bd80*/  LDL R191, [R1] ;  /* 0x0000000001bf7983 */ /* 0x000e640000100800 */
        /* <DEDUP_REMOVED lines=283> */
[----:B------:R-:W2:Y:S01]  /*1cf40*/  LDL R191, [R1+0x34c] ;  /* 0x00034c0001bf7983 */ /* 0x000ea20000100800 */
[----:B------:R-:W-:Y:S01]  /*1cf50*/  UIADD3 UR4, UR4, 0x1, URZ ;  /* 0x0000000104047890 */ /* 0x000fe2000fffe03f */
[----:B------:R-:W-:Y:S01]  /*1cf60*/  LEA R7, P2, R5, R7, 0x2 ;  /* 0x0000000705077211 */ /* 0x000fe200078410ff */
[----:B------:R-:W-:Y:S01]  /*1cf70*/  UIADD3 UR12, UR12, -0x40, URZ ;  /* 0xffffffc00c0c7890 */ /* 0x000fe2000fffe03f */
[----:B--2---:R-:W-:Y:S01]  /*1cf80*/  IMAD.X R191, R8, 0x1, R191, P1 ;  /* 0x0000000108bf7824 */ /* 0x004fe200008e06bf */
[----:B------:R-:W-:-:S04]  /*1cf90*/  LEA R186, P1, R6, R186, 0x2 ;  /* 0x000000ba06ba7211 */ /* 0x000fc800078210ff */
[----:B------:R1:W-:Y:S01]  /*1cfa0*/  LDGSTS.E [R187+0x7f00], desc[UR16][R190.64], P0 ;  /* 0x07f00000bebb7fae */ /* 0x0003e20008121850 */
[----:B------:R-:W-:-:S03]  /*1cfb0*/  ISETP.NE.U32.AND P0, PT, R162, UR4, PT ;  /* 0x00000004a2007c0c */ /* 0x000fc6000bf05070 */
[----:B------:R-:W0:Y:S01]  /*1cfc0*/  LDGDEPBAR ;  /* 0x00000000000079af */ /* 0x000e220000000000 */
[----:B-1----:R-:W-:Y:S02]  /*1cfd0*/  SHF.R.S32.HI R191, RZ, 0x1f, R5 ;  /* 0x0000001fffbf7819 */ /* 0x002fe40000011405 */
[----:B------:R-:W-:Y:S02]  /*1cfe0*/  SHF.R.S32.HI R190, RZ, 0x1f, R6 ;  /* 0x0000001fffbe7819 */ /* 0x000fe40000011406 */
[----:B------:R-:W-:Y:S02]  /*1cff0*/  SHF.L.U64.HI R191, R5, 0x2, R191 ;  /* 0x0000000205bf7819 */ /* 0x000fe400000102bf */
[----:B------:R-:W-:-:S03]  /*1d000*/  SHF.L.U64.HI R190, R6, 0x2, R190 ;  /* 0x0000000206be7819 */ /* 0x000fc600000102be */
[----:B------:R-:W-:Y:S02]  /*1d010*/  IMAD.X R9, R9, 0x1, R191, P2 ;  /* 0x0000000109097824 */ /* 0x000fe400010e06bf */
[----:B------:R-:W-:Y:S01]  /*1d020*/  IMAD.X R8, R8, 0x1, R190, P1 ;  /* 0x0000000108087824 */ /* 0x000fe200008e06be */
[----:B------:R-:W-:Y:S06]  /*1d030*/  @P0 BRA `(.L_x_1) ;  /* 0xffffffc400200947 */ /* 0x000fec000383ffff */
.L_x_0:
[----:B------:R-:W1:Y:S01]  /*1d040*/  S2R R191, SR_TID.X ;  /* 0x0000000000bf7919 */ /* 0x000e620000002100 */
[----:B------:R-:W2:Y:S01]  /*1d050*/  S2R R185, SR_TID.X ;  /* 0x0000000000b97919 */ /* 0x000ea20000002100 */
[----:B------:R-:W3:Y:S01]  /*1d060*/  S2R R190, SR_TID.X ;  /* 0x0000000000be7919 */ /* 0x000ee20000002100 */
[----:B------:R-:W-:Y:S02]  /*1d070*/  WARPGROUP.DEPBAR.LE gsb0, 0x0 ;  /* 0x00008000000079c5 */ /* 0x000fe40000010000 */
[----:B------:R-:W-:-:S04]  /*1d080*/  DEPBAR.LE SB0, 0x0 ;  /* 0x000080000000791a */ /* 0x000fc80000000000 */
[----:B------:R-:W4:Y:S01]  /*1d090*/  LDL.LU R187, [R1+0x578] ;  /* 0x0005780001bb7983 */ /* 0x000f220000300800 */
[----:B------:R-:W-:-:S03]  /*1d0a0*/  ULDC UR4, c[0x0][0x244] ;  /* 0x0000910000047ab9 */ /* 0x000fc60000000800 */
[----:B------:R-:W4:Y:S04]  /*1d0b0*/  LDL.LU R153, [R1+0x580] ;  /* 0x0005800001997983 */ /* 0x000f280000300800 */
[----:B------:R-:W4:Y:S04]  /*1d0c0*/  LDL.LU R158, [R1+0x594] ;  /* 0x00059400019e7983 */ /* 0x000f280000300800 */
[----:B------:R-:W4:Y:S04]  /*1d0d0*/  LDL.LU R157, [R1+0x590] ;  /* 0x00059000019d7983 */ /* 0x000f280000300800 */
[----:B------:R-:W4:Y:S01]  /*1d0e0*/  LDL.LU R152, [R1+0x58c] ;  /* 0x00058c0001987983 */ /* 0x000f220000300800 */
[----:B-1----:R-:W-:-:S03]  /*1d0f0*/  IMAD.SHL.U32 R191, R191, 0x8, RZ ;  /* 0x00000008bfbf7824 */ /* 0x002fc600078e00ff */
[----:B------:R-:W4:Y:S01]  /*1d100*/  LDL.LU R156, [R1+0x588] ;  /* 0x00058800019c7983 */ /* 0x000f220000300800 */
[----:B--2---:R-:W-:Y:S01]  /*1d110*/  IMAD.SHL.U32 R185, R185, 0x80, RZ ;  /* 0x00000080b9b97824 */ /* 0x004fe200078e00ff */
[----:B------:R-:W-:Y:S01]  /*1d120*/  LOP3.LUT R191, R191, 0x380, RZ, 0xc0, !PT ;  /* 0x00000380bfbf7812 */ /* 0x000fe200078ec0ff */
[----:B---3--:R-:W-:-:S03]  /*1d130*/  IMAD.SHL.U32 R190, R190, 0x10, RZ ;  /* 0x00000010bebe7824 */ /* 0x008fc600078e00ff */
[----:B------:R-:W-:Y:S02]  /*1d140*/  LOP3.LUT R185, R185, 0x400, RZ, 0xc0, !PT ;  /* 0x00000400b9b97812 */ /* 0x000fe400078ec0ff */
[----:B------:R-:W-:Y:S02]  /*1d150*/  LOP3.LUT R4, R190, 0x70, RZ, 0xc0, !PT ;  /* 0x00000070be047812 */ /* 0x000fe400078ec0ff */
[----:B------:R-:W-:-:S05]  /*1d160*/  IADD3 R0, R191, UR7, R185 ;  /* 0x00000007bf007c10 */ /* 0x000fca000fffe0b9 */
[----:B------:R-:W-:Y:S01]  /*1d170*/  IMAD.IADD R0, R4, 0x1, R0 ;  /* 0x0000000104007824 */ /* 0x000fe200078e0200 */
[----:B------:R-:W-:Y:S01]  /*1d180*/  BAR.SYNC.DEFER_BLOCKING 0x0 ;  /* 0x0000000000007b1d */ /* 0x000fe20000010000 */
[----:B-----5:R-:W-:-:S07]  /*1d190*/  LOP3.LUT R3, R190, 0x7f0, RZ, 0xc0, !PT ;  /* 0x000007f0be037812 */ /* 0x020fce00078ec0ff */
[----:B------:R-:W1:Y:S01]  /*1d1a0*/  LDC R4, c[0x0][0x248] ;  /* 0x00009200ff047b82 */ /* 0x000e620000000800 */
[----:B------:R-:W-:Y:S07]  /*1d1b0*/  STSM.16.M88.4 [R0], R24 ;  /* 0x0000001800007844 */ /* 0x000fee0000000200 */
[----:B------:R-:W-:Y:S06]  /*1d1c0*/  BAR.SYNC.DEFER_BLOCKING 0x0 ;  /* 0x0000000000007b1d */ /* 0x000fec0000010000 */
[----:B------:R-:W2:Y:S02]  /*1d1d0*/  LDS.128 R8, [R3+UR7] ;  /* 0x0000000703087984 */ /* 0x000ea40008000c00 */
[----:B------:R-:W-:Y:S06]  /*1d1e0*/  BAR.SYNC.DEFER_BLOCKING 0x0 ;  /* 0x0000000000007b1d */ /* 0x000fec0000010000 */
[----:B------:R-:W-:Y:S02]  /*1d1f0*/  STSM.16.M88.4 [R0], R28 ;  /* 0x0000001c00007844 */ /* 0x000fe40000000200 */
[----:B------:R-:W-:Y:S06]  /*1d200*/  BAR.SYNC.DEFER_BLOCKING 0x0 ;  /* 0x0000000000007b1d */ /* 0x000fec0000010000 */
[----:B------:R-:W3:Y:S02]  /*1d210*/  LDS.128 R12, [R3+UR7] ;  /* 0x00000007030c7984 */ /* 0x000ee40008000c00 */
        /* <DEDUP_REMOVED lines=98> */
[----:B------:R-:W-:Y:S01]  /*1d840*/  BAR.SYNC.DEFER_BLOCKING 0x0 ;  /* 0x0000000000007b1d */ /* 0x000fe20000010000 */
[----:B----4-:R-:W-:-:S05]  /*1d850*/  ISETP.GE.AND P0, PT, R187, R188, PT ;  /* 0x000000bcbb00720c */ /* 0x010fca0003f06270 */
[----:B------:R-:W4:Y:S02]  /*1d860*/  LDS.128 R112, [R3+UR7] ;  /* 0x0000000703707984 */ /* 0x000f240008000c00 */
[----:B------:R-:W-:Y:S01]  /*1d870*/  BAR.SYNC.DEFER_BLOCKING 0x0 ;  /* 0x0000000000007b1d */ /* 0x000fe20000010000 */
[----:B------:R-:W-:-:S05]  /*1d880*/  ISETP.LT.AND P5, PT, R153, R189, !P0 ;  /* 0x000000bd9900720c */ /* 0x000fca00047a1270 */
[----:B------:R1:W-:Y:S02]  /*1d890*/  STSM.16.M88.4 [R0], R132 ;  /* 0x0000008400007844 */ /* 0x0003e40000000200 */
[----:B------:R-:W-:Y:S01]  /*1d8a0*/  BAR.SYNC.DEFER_BLOCKING 0x0 ;  /* 0x0000000000007b1d */ /* 0x000fe20000010000 */
[----:B-1----:R-:W-:-:S05]  /*1d8b0*/  IMAD R133, R153, R4, RZ ;  /* 0x0000000499857224 */ /* 0x002fca00078e02ff */
[----:B------:R-:W3:Y:S01]  /*1d8c0*/  LDL.LU R153, [R1+0x584] ;  /* 0x0005840001997983 */ /* 0x000ee20000300800 */
[----:B------:R-:W-:Y:S01]  /*1d8d0*/  IMAD R5, R187, UR4, RZ ;  /* 0x00000004bb057c24 */ /* 0x000fe2000f8e02ff */
[----:B------:R-:W-:Y:S01]  /*1d8e0*/  ULDC.64 UR4, c[0x0][0x220] ;  /* 0x0000880000047ab9 */ /* 0x000fe20000000a00 */
[CC--:B------:R-:W-:Y:S01]  /*1d8f0*/  ISETP.LT.AND P1, PT, R2.reuse, R189.reuse, !P0 ;  /* 0x000000bd0200720c */ /* 0x0c0fe20004721270 */
[-C--:B------:R-:W-:Y:S01]  /*1d900*/  IMAD R7, R2, R4.reuse, RZ ;  /* 0x0000000402077224 */ /* 0x080fe200078e02ff */
[----:B------:R-:W4:Y:S04]  /*1d910*/  LDL.LU R155, [R1+0x57c] ;  /* 0x00057c00019b7983 */ /* 0x000f280000300800 */
[----:B------:R-:W1:Y:S01]  /*1d920*/  LDS.128 R116, [R3+UR7] ;  /* 0x0000000703747984 */ /* 0x000e620008000c00 */
[----:B------:R-:W-:Y:S01]  /*1d930*/  BAR.SYNC.DEFER_BLOCKING 0x0 ;  /* 0x0000000000007b1d */ /* 0x000fe20000010000 */
[----:B------:R-:W-:Y:S01]  /*1d940*/  LEA R2, P2, R5, UR4, 0x2 ;  /* 0x0000000405027c11 */ /* 0x000fe2000f8410ff */
[-C--:B------:R-:W-:Y:S01]  /*1d950*/  IMAD R134, R157, R4.reuse, RZ ;  /* 0x000000049d867224 */ /* 0x080fe200078e02ff */
[----:B------:R-:W-:Y:S01]  /*1d960*/  ISETP.LT.AND P3, PT, R158, R189, !P0 ;  /* 0x000000bd9e00720c */ /* 0x000fe20004761270 */
[----:B------:R-:W-:-:S02]  /*1d970*/  IMAD R135, R152, R4, RZ ;  /* 0x0000000498877224 */ /* 0x000fc400078e02ff */
[----:B------:R-:W4:Y:S04]  /*1d980*/  LDL.LU R154, [R1+0x574] ;  /* 0x00057400019a7983 */ /* 0x000f280000300800 */
[----:B------:R-:W-:Y:S01]  /*1d990*/  STSM.16.M88.4 [R0], R136 ;  /* 0x0000008800007844 */ /* 0x000fe20000000200 */
[----:B------:R-:W-:Y:S01]  /*1d9a0*/  ULDC UR4, c[0x0][0x22c] ;  /* 0x00008b0000047ab9 */ /* 0x000fe20000000800 */
[----:B------:R-:W-:Y:S06]  /*1d9b0*/  BAR.SYNC.DEFER_BLOCKING 0x0 ;  /* 0x0000000000007b1d */ /* 0x000fec0000010000 */
[----:B------:R-:W1:Y:S02]  /*1d9c0*/  LDS.128 R120, [R3+UR7] ;  /* 0x0000000703787984 */ /* 0x000e640008000c00 */
[----:B------:R-:W-:Y:S06]  /*1d9d0*/  BAR.SYNC.DEFER_BLOCKING 0x0 ;  /* 0x0000000000007b1d */ /* 0x000fec0000010000 */
[----:B------:R-:W-:Y:S02]  /*1d9e0*/  STSM.16.M88.4 [R0], R140 ;  /* 0x0000008c00007844 */ /* 0x000fe40000000200 */
[----:B------:R-:W-:Y:S06]  /*1d9f0*/  BAR.SYNC.DEFER_BLOCKING 0x0 ;  /* 0x0000000000007b1d */ /* 0x000fec0000010000 */
[----:B------:R-:W1:Y:S02]  /*1da00*/  LDS.128 R124, [R3+UR7] ;  /* 0x00000007037c7984 */ /* 0x000e640008000c00 */
[----:B------:R-:W-:Y:S06]  /*1da10*/  BAR.SYNC.DEFER_BLOCKING 0x0 ;  /* 0x0000000000007b1d */ /* 0x000fec0000010000 */
[----:B------:R-:W-:Y:S02]  /*1da20*/  STSM.16.M88.4 [R0], R144 ;  /* 0x0000009000007844 */ /* 0x000fe40000000200 */
[----:B------:R-:W-:Y:S06]  /*1da30*/  BAR.SYNC.DEFER_BLOCKING 0x0 ;  /* 0x0000000000007b1d */ /* 0x000fec0000010000 */
[----:B------:R-:W1:Y:S02]  /*1da40*/  LDS.128 R128, [R3+UR7] ;  /* 0x0000000703807984 */ /* 0x000e640008000c00 */
[----:B------:R-:W-:Y:S01]  /*1da50*/  BAR.SYNC.DEFER_BLOCKING 0x0 ;  /* 0x0000000000007b1d */ /* 0x000fe20000010000 */
[----:B------:R-:W-:-:S02]  /*1da60*/  LEA.HI.X.SX32 R5, R5, UR5, 0x2, P2 ;  /* 0x0000000505057c11 */ /* 0x000fc400090f16ff */
[-C--:B------:R-:W-:Y:S02]  /*1da70*/  LEA R6, P2, R7, R2.reuse, 0x2 ;  /* 0x0000000207067211 */ /* 0x080fe400078410ff */
[----:B------:R-:W-:Y:S01]  /*1da80*/  LEA R132, P4, R133, R2, 0x2 ;  /* 0x0000000285847211 */ /* 0x000fe200078810ff */
[----:B------:R2:W-:Y:S01]  /*1da90*/  STSM.16.M88.4 [R0], R148 ;  /* 0x0000009400007844 */ /* 0x0005e20000000200 */
[-C--:B------:R-:W-:Y:S01]  /*1daa0*/  LEA.HI.X.SX32 R7, R7, R5.reuse, 0x2, P2 ;  /* 0x0000000507077211 */ /* 0x080fe200010f16ff */
[----:B------:R-:W-:Y:S01]  /*1dab0*/  BAR.SYNC.DEFER_BLOCKING 0x0 ;  /* 0x0000000000007b1d */ /* 0x000fe20000010000 */
[----:B------:R-:W-:Y:S02]  /*1dac0*/  LEA.HI.X.SX32 R133, R133, R5, 0x2, P4 ;  /* 0x0000000585857211 */ /* 0x000fe400020f16ff */
[-C--:B------:R-:W-:Y:S01]  /*1dad0*/  ISETP.LT.AND P2, PT, R157, R189.reuse, !P0 ;  /* 0x000000bd9d00720c */ /* 0x080fe20004741270 */
[----:B--2---:R-:W-:Y:S02]  /*1dae0*/  IMAD R0, R158, R4, RZ ;  /* 0x000000049e007224 */ /* 0x004fe400078e02ff */
[----:B------:R2:W-:Y:S01]  /*1daf0*/  @P1 STG.E desc[UR16][R6.64], R8 ;  /* 0x0000000806001986 */ /* 0x0005e2000c101910 */
[----:B------:R-:W-:-:S03]  /*1db00*/  ISETP.LT.AND P1, PT, R152, R189, !P0 ;  /* 0x000000bd9800720c */ /* 0x000fc60004721270 */
[----:B------:R-:W4:Y:S04]  /*1db10*/  LDL.LU R152, [R1+0x570] ;  /* 0x0005700001987983 */ /* 0x000f280000300800 */
[----:B------:R1:W-:Y:S01]  /*1db20*/  @P5 STG.E desc[UR16][R132.64], R9 ;  /* 0x0000000984005986 */ /* 0x0003e2000c101910 */
[----:B--2---:R-:W-:-:S03]  /*1db30*/  LEA R6, P4, R0, R2, 0x2 ;  /* 0x0000000200067211 */ /* 0x004fc600078810ff */
[----:B------:R-:W2:Y:S01]  /*1db40*/  LDL.LU R159, [R1+0x56c] ;  /* 0x00056c00019f7983 */ /* 0x000ea20000300800 */
[----:B------:R-:W-:Y:S02]  /*1db50*/  LEA R8, P5, R134, R2, 0x2 ;  /* 0x0000000286087211 */ /* 0x000fe400078a10ff */
[-C--:B------:R-:W-:Y:S01]  /*1db60*/  LEA.HI.X.SX32 R7, R0, R5.reuse, 0x2, P4 ;  /* 0x0000000500077211 */ /* 0x080fe200020f16ff */
[----:B------:R-:W2:Y:S01]  /*1db70*/  LDL.LU R158, [R1+0x568] ;  /* 0x00056800019e7983 */ /* 0x000ea20000300800 */
[----:B-1----:R-:W-:-:S03]  /*1db80*/  LEA.HI.X.SX32 R9, R134, R5, 0x2, P5 ;  /* 0x0000000586097211 */ /* 0x002fc600028f16ff */
[----:B------:R-:W-:Y:S04]  /*1db90*/  @P3 STG.E desc[UR16][R6.64], R10 ;  /* 0x0000000a06003986 */ /* 0x000fe8000c101910 */
[----:B------:R1:W-:Y:S01]  /*1dba0*/  @P2 STG.E desc[UR16][R8.64], R11 ;  /* 0x0000000b08002986 */ /* 0x0003e2000c101910 */
[CC--:B---3--:R-:W-:Y:S01]  /*1dbb0*/  ISETP.LT.AND P3, PT, R153.reuse, R189.reuse, !P0 ;  /* 0x000000bd9900720c */ /* 0x0c8fe20004761270 */
[-C--:B-1----:R-:W-:Y:S02]  /*1dbc0*/  IMAD R9, R153, R4.reuse, RZ ;  /* 0x0000000499097224 */ /* 0x082fe400078e02ff */
[----:B------:R-:W3:Y:S01]  /*1dbd0*/  LDL.LU R153, [R1+0x564] ;  /* 0x0005640001997983 */ /* 0x000ee20000300800 */
[C---:B------:R-:W-:Y:S01]  /*1dbe0*/  IMAD R0, R156.reuse, R4, RZ ;  /* 0x000000049c007224 */ /* 0x040fe200078e02ff */
[----:B------:R-:W-:-:S02]  /*1dbf0*/  ISETP.LT.AND P4, PT, R156, R189, !P0 ;  /* 0x000000bd9c00720c */ /* 0x000fc40004781270 */
[CC--:B------:R-:W-:Y:S01]  /*1dc00*/  LEA R132, P6, R135.reuse, R2.reuse, 0x2 ;  /* 0x0000000287847211 */ /* 0x0c0fe200078c10ff */
[----:B------:R-:W2:Y:S01]  /*1dc10*/  LDL.LU R157, [R1+0x560] ;  /* 0x00056000019d7983 */ /* 0x000ea20000300800 */
[C---:B------:R-:W-:Y:S02]  /*1dc20*/  LEA R6, P5, R0.reuse, R2, 0x2 ;  /* 0x0000000200067211 */ /* 0x040fe400078a10ff */
[-C--:B------:R-:W-:Y:S01]  /*1dc30*/  LEA.HI.X.SX32 R133, R135, R5.reuse, 0x2, P6 ;  /* 0x0000000587857211 */ /* 0x080fe200030f16ff */
[----:B------:R-:W2:Y:S01]  /*1dc40*/  LDL.LU R156, [R1+0x55c] ;  /* 0x00055c00019c7983 */ /* 0x000ea20000300800 */
[----:B------:R-:W-:Y:S01]  /*1dc50*/  LEA.HI.X.SX32 R7, R0, R5, 0x2, P5 ;  /* 0x0000000500077211 */ /* 0x000fe200028f16ff */
[----:B----4-:R-:W-:Y:S01]  /*1dc60*/  IMAD R0, R155, R4, RZ ;  /* 0x000000049b007224 */ /* 0x010fe200078e02ff */
[----:B------:R-:W-:Y:S01]  /*1dc70*/  LEA R8, P5, R9, R2, 0x2 ;  /* 0x0000000209087211 */ /* 0x000fe200078a10ff */
[----:B------:R-:W-:Y:S01]  /*1dc80*/  @P1 STG.E desc[UR16][R132.64], R12 ;  /* 0x0000000c84001986 */ /* 0x000fe2000c101910 */
[----:B------:R-:W-:-:S03]  /*1dc90*/  ISETP.LT.AND P2, PT, R155, R189, !P0 ;  /* 0x000000bd9b00720c */ /* 0x000fc60004741270 */
[----:B------:R1:W-:Y:S01]  /*1dca0*/  @P4 STG.E desc[UR16][R6.64], R13 ;  /* 0x0000000d06004986 */ /* 0x0003e2000c101910 */
[----:B------:R-:W-:Y:S01]  /*1dcb0*/  LEA.HI.X.SX32 R9, R9, R5, 0x2, P5 ;  /* 0x0000000509097211 */ /* 0x000fe200028f16ff */
[C---:B------:R-:W-:Y:S01]  /*1dcc0*/  IMAD R11, R154.reuse, R4, RZ ;  /* 0x000000049a0b7224 */ /* 0x040fe200078e02ff */
[----:B------:R-:W-:Y:S01]  /*1dcd0*/  ISETP.LT.AND P1, PT, R154, R189, !P0 ;  /* 0x000000bd9a00720c */ /* 0x000fe20004721270 */
[----:B------:R-:W4:Y:S04]  /*1dce0*/  LDL.LU R155, [R1+0x558] ;  /* 0x00055800019b7983 */ /* 0x000f280000300800 */
[----:B------:R-:W4:Y:S01]  /*1dcf0*/  LDL.LU R154, [R1+0x554] ;  /* 0x00055400019a7983 */ /* 0x000f220000300800 */
[----:B-1----:R-:W-:-:S03]  /*1dd00*/  LEA R6, P4, R0, R2, 0x2 ;  /* 0x0000000200067211 */ /* 0x002fc600078810ff */
[----:B------:R1:W-:Y:S01]  /*1dd10*/  @P3 STG.E desc[UR16][R8.64], R14 ;  /* 0x0000000e08003986 */ /* 0x0003e2000c101910 */
[----:B------:R-:W-:Y:S02]  /*1dd20*/  LEA.HI.X.SX32 R7, R0, R5, 0x2, P4 ;  /* 0x0000000500077211 */ /* 0x000fe400020f16ff */
[----:B------:R-:W-:-:S03]  /*1dd30*/  LEA R10, P6, R11, R2, 0x2 ;  /* 0x000000020b0a7211 */ /* 0x000fc600078c10ff */
[----:B------:R1:W-:Y:S01]  /*1dd40*/  @P2 STG.E desc[UR16][R6.64], R15 ;  /* 0x0000000f06002986 */ /* 0x0003e2000c101910 */
[----:B------:R-:W-:-:S05]  /*1dd50*/  LEA.HI.X.SX32 R11, R11, R5, 0x2, P6 ;  /* 0x000000050b0b7211 */ /* 0x000fca00030f16ff */
[----:B------:R-:W-:Y:S01]  /*1dd60*/  @P1 STG.E desc[UR16][R10.64], R16 ;  /* 0x000000100a001986 */ /* 0x000fe2000c101910 */
[C---:B------:R-:W-:Y:S01]  /*1dd70*/  ISETP.LT.AND P5, PT, R152.reuse, R189, !P0 ;  /* 0x000000bd9800720c */ /* 0x040fe200047a1270 */
[----:B------:R-:W-:Y:S02]  /*1dd80*/  IMAD R0, R152, R4, RZ ;  /* 0x0000000498007224 */ /* 0x000fe400078e02ff */
[----:B------:R-:W4:Y:S04]  /*1dd90*/  LDL.LU R152, [R1+0x550] ;  /* 0x0005500001987983 */ /* 0x000f280000300800 */
[----:B-1----:R-:W4:Y:S01]  /*1dda0*/  LDL.LU R14, [R1+0x694] ;  /* 0x00069400010e7983 */ /* 0x002f220000300800 */
[----:B------:R-:W-:-:S04]  /*1ddb0*/  LEA R6, P4, R0, R2, 0x2 ;  /* 0x0000000200067211 */ /* 0x000fc800078810ff */
[----:B------:R-:W-:-:S05]  /*1ddc0*/  LEA.HI.X.SX32 R7, R0, R5, 0x2, P4 ;  /* 0x0000000500077211 */ /* 0x000fca00020f16ff */
[----:B------:R1:W-:Y:S01]  /*1ddd0*/  @P5 STG.E desc[UR16][R6.64], R17 ;  /* 0x0000001106005986 */ /* 0x0003e2000c101910 */
[CC--:B---3--:R-:W-:Y:S01]  /*1dde0*/  ISETP.LT.AND P1, PT, R153.reuse, R189.reuse, !P0 ;  /* 0x000000bd9900720c */ /* 0x0c8fe20004721270 */
[-C--:B------:R-:W-:Y:S02]  /*1ddf0*/  IMAD R13, R153, R4.reuse, RZ ;  /* 0x00000004990d7224 */ /* 0x080fe400078e02ff */
[----:B------:R-:W3:Y:S04]  /*1de00*/  LDL.LU R153, [R1+0x690] ;  /* 0x0006900001997983 */ /* 0x000ee80000300800 */
[----:B-1----:R-:W3:Y:S04]  /*1de10*/  LDL.LU R17, [R1+0x54c] ;  /* 0x00054c0001117983 */ /* 0x002ee80000300800 */
[----:B------:R-:W3:Y:S01]  /*1de20*/  LDL.LU R15, [R1+0x548] ;  /* 0x00054800010f7983 */ /* 0x000ee20000300800 */
[CC--:B--2---:R-:W-:Y:S01]  /*1de30*/  IMAD R12, R159.reuse, R4.reuse, RZ ;  /* 0x000000049f0c7224 */ /* 0x0c4fe200078e02ff */
[-C--:B------:R-:W-:Y:S01]  /*1de40*/  ISETP.LT.AND P3, PT, R159, R189.reuse, !P0 ;  /* 0x000000bd9f00720c */ /* 0x080fe20004761270 */
[C---:B------:R-:W-:Y:S01]  /*1de50*/  IMAD R0, R158.reuse, R4, RZ ;  /* 0x000000049e007224 */ /* 0x040fe200078e02ff */
[----:B------:R-:W-:Y:S01]  /*1de60*/  ISETP.LT.AND P2, PT, R158, R189, !P0 ;  /* 0x000000bd9e00720c */ /* 0x000fe20004741270 */
[----:B------:R-:W2:Y:S01]  /*1de70*/  LDL.LU R16, [R1+0x544] ;  /* 0x0005440001107983 */ /* 0x000ea20000300800 */
[----:B------:R-:W-:-:S02]  /*1de80*/  LEA R8, P4, R12, R2, 0x2 ;  /* 0x000000020c087211 */ /* 0x000fc400078810ff */
[----:B------:R-:W-:Y:S02]  /*1de90*/  LEA R6, P5, R0, R2, 0x2 ;  /* 0x0000000200067211 */ /* 0x000fe400078a10ff */
[-C--:B------:R-:W-:Y:S02]  /*1dea0*/  LEA.HI.X.SX32 R9, R12, R5.reuse, 0x2, P4 ;  /* 0x000000050c097211 */ /* 0x080fe400020f16ff */
[----:B------:R-:W-:Y:S01]  /*1deb0*/  LEA.HI.X.SX32 R7, R0, R5, 0x2, P5 ;  /* 0x0000000500077211 */ /* 0x000fe200028f16ff */
[CC--:B------:R-:W-:Y:S01]  /*1dec0*/  IMAD R0, R157.reuse, R4.reuse, RZ ;  /* 0x000000049d007224 */ /* 0x0c0fe200078e02ff */
[----:B------:R-:W-:Y:S01]  /*1ded0*/  ISETP.LT.AND P4, PT, R157, R189, !P0 ;  /* 0x000000bd9d00720c */ /* 0x000fe20004781270 */
[----:B------:R-:W-:Y:S01]  /*1dee0*/  IMAD R12, R156, R4, RZ ;  /* 0x000000049c0c7224 */ /* 0x000fe200078e02ff */
[----:B------:R1:W-:Y:S01]  /*1def0*/  @P3 STG.E desc[UR16][R8.64], R18 ;  /* 0x0000001208003986 */ /* 0x0003e2000c101910 */
[----:B------:R-:W-:-:S03]  /*1df00*/  LEA R10, P6, R13, R2, 0x2 ;  /* 0x000000020d0a7211 */ /* 0x000fc600078c10ff */
[----:B------:R4:W-:Y:S01]  /*1df10*/  @P2 STG.E desc[UR16][R6.64], R19 ;  /* 0x0000001306002986 */ /* 0x0009e2000c101910 */
[----:B------:R-:W-:Y:S02]  /*1df20*/  LEA.HI.X.SX32 R11, R13, R5, 0x2, P6 ;  /* 0x000000050d0b7211 */ /* 0x000fe400030f16ff */
[-C--:B------:R-:W-:Y:S02]  /*1df30*/  ISETP.LT.AND P2, PT, R156, R189.reuse, !P0 ;  /* 0x000000bd9c00720c */ /* 0x080fe40004741270 */
[-C--:B-1----:R-:W-:Y:S02]  /*1df40*/  LEA R8, P5, R12, R2.reuse, 0x2 ;  /* 0x000000020c087211 */ /* 0x082fe400078a10ff */
[C---:B----4-:R-:W-:Y:S02]  /*1df50*/  LEA R6, P3, R0.reuse, R2, 0x2 ;  /* 0x0000000200067211 */ /* 0x050fe400078610ff */
[C---:B------:R-:W-:Y:S02]  /*1df60*/  ISETP.LT.AND P6, PT, R155.reuse, R189, !P0 ;  /* 0x000000bd9b00720c */ /* 0x040fe400047c1270 */
[-C--:B------:R-:W-:Y:S01]  /*1df70*/  LEA.HI.X.SX32 R7, R0, R5.reuse, 0x2, P3 ;  /* 0x0000000500077211 */ /* 0x080fe200018f16ff */
[-C--:B------:R-:W-:Y:S01]  /*1df80*/  IMAD R0, R155, R4.reuse, RZ ;  /* 0x000000049b007224 */ /* 0x080fe200078e02ff */
[----:B------:R-:W-:Y:S01]  /*1df90*/  LEA.HI.X.SX32 R9, R12, R5, 0x2, P5 ;  /* 0x000000050c097211 */ /* 0x000fe200028f16ff */
[----:B------:R1:W-:Y:S04]  /*1dfa0*/  @P1 STG.E desc[UR16][R10.64], R20 ;  /* 0x000000140a001986 */ /* 0x0003e8000c101910 */
[----:B------:R4:W-:Y:S04]  /*1dfb0*/  @P4 STG.E desc[UR16][R6.64], R21 ;  /* 0x0000001506004986 */ /* 0x0009e8000c101910 */
[----:B------:R4:W-:Y:S01]  /*1dfc0*/  @P2 STG.E desc[UR16][R8.64], R22 ;  /* 0x0000001608002986 */ /* 0x0009e2000c101910 */
[----:B-1----:R-:W-:Y:S01]  /*1dfd0*/  IMAD R10, R154, R4, RZ ;  /* 0x000000049a0a7224 */ /* 0x002fe200078e02ff */
[----:B----4-:R-:W-:-:S04]  /*1dfe0*/  LEA R6, P4, R0, R2, 0x2 ;  /* 0x0000000200067211 */ /* 0x010fc800078810ff */
[----:B------:R-:W-:Y:S02]  /*1dff0*/  LEA.HI.X.SX32 R7, R0, R5, 0x2, P4 ;  /* 0x0000000500077211 */ /* 0x000fe400020f16ff */
[----:B------:R-:W-:-:S03]  /*1e000*/  LEA R8, P2, R10, R2, 0x2 ;  /* 0x000000020a087211 */ /* 0x000fc600078410ff */
[----:B------:R1:W-:Y:S01]  /*1e010*/  @P6 STG.E desc[UR16][R6.64], R23 ;  /* 0x0000001706006986 */ /* 0x0003e2000c101910 */
[----:B------:R-:W-:Y:S02]  /*1e020*/  LEA.HI.X.SX32 R9, R10, R5, 0x2, P2 ;  /* 0x000000050a097211 */ /* 0x000fe400010f16ff */
[----:B------:R-:W-:Y:S01]  /*1e030*/  ISETP.LT.AND P5, PT, R14, UR4, !P0 ;  /* 0x000000040e007c0c */ /* 0x000fe2000c7a1270 */
[----:B------:R-:W-:Y:S01]  /*1e040*/  IMAD R0, R152, R4, RZ ;  /* 0x0000000498007224 */ /* 0x000fe200078e02ff */
[----:B------:R-:W4:Y:S01]  /*1e050*/  LDL.LU R14, [R1+0x540] ;  /* 0x00054000010e7983 */ /* 0x000f220000300800 */
[----:B------:R-:W-:-:S03]  /*1e060*/  ULDC UR4, c[0x0][0x22c] ;  /* 0x00008b0000047ab9 */ /* 0x000fc60000000800 */
[----:B------:R-:W4:Y:S01]  /*1e070*/  LDL.LU R11, [R1+0x53c] ;  /* 0x00053c00010b7983 */ /* 0x000f220000300800 */
[----:B-1----:R-:W-:-:S03]  /*1e080*/  LEA R6, P6, R0, R2, 0x2 ;  /* 0x0000000200067211 */ /* 0x002fc600078c10ff */
[----:B------:R-:W4:Y:S01]  /*1e090*/  LDL.LU R13, [R1+0x538] ;  /* 0x00053800010d7983 */ /* 0x000f220000300800 */
[----:B------:R-:W-:Y:S02]  /*1e0a0*/  LEA.HI.X.SX32 R7, R0, R5, 0x2, P6 ;  /* 0x0000000500077211 */ /* 0x000fe400030f16ff */
[----:B---3--:R-:W-:Y:S01]  /*1e0b0*/  ISETP.LT.AND P4, PT, R153, UR4, !P0 ;  /* 0x0000000499007c0c */ /* 0x008fe2000c781270 */
[----:B------:R-:W-:Y:S02]  /*1e0c0*/  ULDC UR4, c[0x0][0x22c] ;  /* 0x00008b0000047ab9 */ /* 0x000fe40000000800 */
[----:B------:R-:W-:Y:S01]  /*1e0d0*/  ISETP.LT.AND P2, PT, R17, UR4, !P0 ;  /* 0x0000000411007c0c */ /* 0x000fe2000c741270 */
[----:B------:R-:W-:Y:S02]  /*1e0e0*/  ULDC UR4, c[0x0][0x22c] ;  /* 0x00008b0000047ab9 */ /* 0x000fe40000000800 */
[C---:B------:R-:W-:Y:S01]  /*1e0f0*/  ISETP.LT.AND P6, PT, R15.reuse, UR4, !P0 ;  /* 0x000000040f007c0c */ /* 0x040fe2000c7c1270 */
[-C--:B------:R-:W-:Y:S01]  /*1e100*/  IMAD R0, R15, R4.reuse, RZ ;  /* 0x000000040f007224 */ /* 0x080fe200078e02ff */
[-C--:B------:R-:W-:Y:S01]  /*1e110*/  ISETP.LT.AND P1, PT, R154, R189.reuse, !P0 ;  /* 0x000000bd9a00720c */ /* 0x080fe20004721270 */
[----:B------:R-:W3:Y:S01]  /*1e120*/  LDL.LU R15, [R1+0x534] ;  /* 0x00053400010f7983 */ /* 0x000ee20000300800 */
[----:B------:R-:W-:Y:S01]  /*1e130*/  ISETP.LT.AND P3, PT, R152, R189, !P0 ;  /* 0x000000bd9800720c */ /* 0x000fe20004761270 */
[----:B------:R-:W-:Y:S01]  /*1e140*/  IMAD R10, R17, R4, RZ ;  /* 0x00000004110a7224 */ /* 0x000fe200078e02ff */
[----:B------:R-:W-:Y:S01]  /*1e150*/  ULDC UR4, c[0x0][0x22c] ;  /* 0x00008b0000047ab9 */ /* 0x000fe20000000800 */
[----:B------:R-:W3:Y:S08]  /*1e160*/  LDL.LU R12, [R1+0x530] ;  /* 0x00053000010c7983 */ /* 0x000ef00000300800 */
[----:B------:R1:W-:Y:S04]  /*1e170*/  @P1 STG.E desc[UR16][R8.64], R24 ;  /* 0x0000001808001986 */ /* 0x0003e8000c101910 */
[----:B------:R2:W-:Y:S01]  /*1e180*/  @P3 STG.E desc[UR16][R6.64], R25 ;  /* 0x0000001906003986 */ /* 0x0005e2000c101910 */
[----:B-1----:R-:W-:-:S02]  /*1e190*/  LEA R8, P1, R10, R2, 0x2 ;  /* 0x000000020a087211 */ /* 0x002fc400078210ff */
[----:B--2---:R-:W-:Y:S02]  /*1e1a0*/  LEA R6, P3, R0, R2, 0x2 ;  /* 0x0000000200067211 */ /* 0x004fe400078610ff */
[-C--:B------:R-:W-:Y:S01]  /*1e1b0*/  LEA.HI.X.SX32 R9, R10, R5.reuse, 0x2, P1 ;  /* 0x000000050a097211 */ /* 0x080fe200008f16ff */
[C---:B------:R-:W-:Y:S01]  /*1e1c0*/  IMAD R10, R16.reuse, R4, RZ ;  /* 0x00000004100a7224 */ /* 0x040fe200078e02ff */
[----:B------:R-:W-:Y:S01]  /*1e1d0*/  ISETP.LT.AND P1, PT, R16, UR4, !P0 ;  /* 0x0000000410007c0c */ /* 0x000fe2000c721270 */
[----:B------:R-:W-:Y:S01]  /*1e1e0*/  ULDC UR4, c[0x0][0x22c] ;  /* 0x00008b0000047ab9 */ /* 0x000fe20000000800 */
[----:B------:R-:W-:Y:S01]  /*1e1f0*/  LEA.HI.X.SX32 R7, R0, R5, 0x2, P3 ;  /* 0x0000000500077211 */ /* 0x000fe200018f16ff */
[----:B------:R1:W-:Y:S04]  /*1e200*/  @P2 STG.E desc[UR16][R8.64], R26 ;  /* 0x0000001a08002986 */ /* 0x0003e8000c101910 */
[----:B------:R2:W-:Y:S04]  /*1e210*/  @P6 STG.E desc[UR16][R6.64], R27 ;  /* 0x0000001b06006986 */ /* 0x0005e8000c101910 */
[----:B------:R-:W3:Y:S01]  /*1e220*/  LDS.128 R24, [R3+UR7] ;  /* 0x0000000703187984 */ /* 0x000ee20008000c00 */
[----:B-1----:R-:W-:-:S04]  /*1e230*/  LEA R8, P2, R10, R2, 0x2 ;  /* 0x000000020a087211 */ /* 0x002fc800078410ff */
[----:B------:R-:W-:-:S05]  /*1e240*/  LEA.HI.X.SX32 R9, R10, R5, 0x2, P2 ;  /* 0x000000050a097211 */ /* 0x000fca00010f16ff */
[----:B------:R1:W-:Y:S01]  /*1e250*/  @P1 STG.E desc[UR16][R8.64], R28 ;  /* 0x0000001c08001986 */ /* 0x0003e2000c101910 */
[C---:B----4-:R-:W-:Y:S01]  /*1e260*/  ISETP.LT.AND P3, PT, R14.reuse, UR4, !P0 ;  /* 0x000000040e007c0c */ /* 0x050fe2000c761270 */
[-C--:B------:R-:W-:Y:S01]  /*1e270*/  IMAD R0, R14, R4.reuse, RZ ;  /* 0x000000040e007224 */ /* 0x080fe200078e02ff */
[----:B------:R-:W-:Y:S01]  /*1e280*/  ULDC UR4, c[0x0][0x22c] ;  /* 0x00008b0000047ab9 */ /* 0x000fe20000000800 */
[----:B------:R-:W4:Y:S01]  /*1e290*/  LDL.LU R14, [R1+0x52c] ;  /* 0x00052c00010e7983 */ /* 0x000f220000300800 */
[C---:B------:R-:W-:Y:S01]  /*1e2a0*/  ISETP.LT.AND P2, PT, R11.reuse, UR4, !P0 ;  /* 0x000000040b007c0c */ /* 0x040fe2000c741270 */
[----:B------:R-:W-:Y:S01]  /*1e2b0*/  IMAD R10, R11, R4, RZ ;  /* 0x000000040b0a7224 */ /* 0x000fe200078e02ff */
[C---:B--2---:R-:W-:Y:S01]  /*1e2c0*/  LEA R6, P6, R0.reuse, R2, 0x2 ;  /* 0x0000000200067211 */ /* 0x044fe200078c10ff */
[----:B------:R-:W2:Y:S01]  /*1e2d0*/  LDL.LU R11, [R1+0x528] ;  /* 0x00052800010b7983 */ /* 0x000ea20000300800 */
[----:B------:R-:W-:Y:S02]  /*1e2e0*/  ULDC UR4, c[0x0][0x22c] ;  /* 0x00008b0000047ab9 */ /* 0x000fe40000000800 */
[----:B------:R-:W-:Y:S01]  /*1e2f0*/  LEA.HI.X.SX32 R7, R0, R5, 0x2, P6 ;  /* 0x0000000500077211 */ /* 0x000fe200030f16ff */
[C---:B------:R-:W-:Y:S01]  /*1e300*/  IMAD R0, R13.reuse, R4, RZ ;  /* 0x000000040d007224 */ /* 0x040fe200078e02ff */
[----:B------:R-:W-:Y:S01]  /*1e310*/  ISETP.LT.AND P6, PT, R13, UR4, !P0 ;  /* 0x000000040d007c0c */ /* 0x000fe2000c7c1270 */
[----:B------:R-:W-:Y:S01]  /*1e320*/  ULDC UR4, c[0x0][0x22c] ;  /* 0x00008b0000047ab9 */ /* 0x000fe20000000800 */
[----:B------:R-:W2:Y:S01]  /*1e330*/  LDL.LU R13, [R1+0x524] ;  /* 0x00052400010d7983 */ /* 0x000ea20000300800 */
[----:B-1----:R-:W-:-:S03]  /*1e340*/  LEA R8, P1, R10, R2, 0x2 ;  /* 0x000000020a087211 */ /* 0x002fc600078210ff */
[----:B------:R1:W-:Y:S01]  /*1e350*/  @P3 STG.E desc[UR16][R6.64], R29 ;  /* 0x0000001d06003986 */ /* 0x0003e2000c101910 */
[----:B------:R-:W-:Y:S02]  /*1e360*/  LEA.HI.X.SX32 R9, R10, R5, 0x2, P1 ;  /* 0x000000050a097211 */ /* 0x000fe400008f16ff */
[----:B-1----:R-:W-:-:S04]  /*1e370*/  LEA R6, P3, R0, R2, 0x2 ;  /* 0x0000000200067211 */ /* 0x002fc800078610ff */
[----:B------:R-:W-:Y:S02]  /*1e380*/  LEA.HI.X.SX32 R7, R0, R5, 0x2, P3 ;  /* 0x0000000500077211 */ /* 0x000fe400018f16ff */
[C---:B---3--:R-:W-:Y:S01]  /*1e390*/  ISETP.LT.AND P1, PT, R15.reuse, UR4, !P0 ;  /* 0x000000040f007c0c */ /* 0x048fe2000c721270 */
[-C--:B------:R-:W-:Y:S01]  /*1e3a0*/  IMAD R10, R15, R4.reuse, RZ ;  /* 0x000000040f0a7224 */ /* 0x080fe200078e02ff */
[----:B------:R-:W-:Y:S01]  /*1e3b0*/  ULDC UR4, c[0x0][0x22c] ;  /* 0x00008b0000047ab9 */ /* 0x000fe20000000800 */
[----:B------:R-:W3:Y:S01]  /*1e3c0*/  LDL.LU R15, [R1+0x520] ;  /* 0x00052000010f7983 */ /* 0x000ee20000300800 */
[C---:B------:R-:W-:Y:S01]  /*1e3d0*/  ISETP.LT.AND P3, PT, R12.reuse, UR4, !P0 ;  /* 0x000000040c007c0c */ /* 0x040fe2000c761270 */
[----:B------:R-:W-:Y:S01]  /*1e3e0*/  IMAD R0, R12, R4, RZ ;  /* 0x000000040c007224 */ /* 0x000fe200078e02ff */
[----:B------:R-:W-:Y:S01]  /*1e3f0*/  ULDC UR4, c[0x0][0x22c] ;  /* 0x00008b0000047ab9 */ /* 0x000fe20000000800 */
[----:B------:R-:W3:Y:S04]  /*1e400*/  LDL.LU R12, [R1+0x51c] ;  /* 0x00051c00010c7983 */ /* 0x000ee80000300800 */
[----:B------:R1:W-:Y:S04]  /*1e410*/  @P2 STG.E desc[UR16][R8.64], R30 ;  /* 0x0000001e08002986 */ /* 0x0003e8000c101910 */
[----:B------:R1:W-:Y:S02]  /*1e420*/  @P6 STG.E desc[UR16][R6.64], R31 ;  /* 0x0000001f06006986 */ /* 0x0003e4000c101910 */
[----:B-1----:R-:W-:-:S04]  /*1e430*/  LEA R8, P2, R10, R2, 0x2 ;  /* 0x000000020a087211 */ /* 0x002fc800078410ff */
[----:B------:R-:W-:Y:S02]  /*1e440*/  LEA.HI.X.SX32 R9, R10, R5, 0x2, P2 ;  /* 0x000000050a097211 */ /* 0x000fe400010f16ff */
[----:B------:R-:W-:-:S03]  /*1e450*/  LEA R6, P6, R0, R2, 0x2 ;  /* 0x0000000200067211 */ /* 0x000fc600078c10ff */
[----:B------:R1:W-:Y:S01]  /*1e460*/  @P1 STG.E desc[UR16][R8.64], R32 ;  /* 0x0000002008001986 */ /* 0x0003e2000c101910 */
[----:B------:R-:W-:-:S05]  /*1e470*/  LEA.HI.X.SX32 R7, R0, R5, 0x2, P6 ;  /* 0x0000000500077211 */ /* 0x000fca00030f16ff */
[----:B------:R1:W-:Y:S01]  /*1e480*/  @P3 STG.E desc[UR16][R6.64], R33 ;  /* 0x0000002106003986 */ /* 0x0003e2000c101910 */
[C---:B----4-:R-:W-:Y:S01]  /*1e490*/  ISETP.LT.AND P2, PT, R14.reuse, UR4, !P0 ;  /* 0x000000040e007c0c */ /* 0x050fe2000c741270 */
[-C--:B------:R-:W-:Y:S01]  /*1e4a0*/  IMAD R10, R14, R4.reuse, RZ ;  /* 0x000000040e0a7224 */ /* 0x080fe200078e02ff */
[----:B------:R-:W-:Y:S01]  /*1e4b0*/  ULDC UR4, c[0x0][0x22c] ;  /* 0x00008b0000047ab9 */ /* 0x000fe20000000800 */
[----:B------:R-:W4:Y:S01]  /*1e4c0*/  LDL.LU R14, [R1+0x518] ;  /* 0x00051800010e7983 */ /* 0x000f220000300800 */
[C---:B--2---:R-:W-:Y:S01]  /*1e4d0*/  ISETP.LT.AND P6, PT, R11.reuse, UR4, !P0 ;  /* 0x000000040b007c0c */ /* 0x044fe2000c7c1270 */
[----:B------:R-:W-:Y:S01]  /*1e4e0*/  IMAD R0, R11, R4, RZ ;  /* 0x000000040b007224 */ /* 0x000fe200078e02ff */
[C---:B-1----:R-:W-:Y:S01]  /*1e4f0*/  LEA R8, P1, R10.reuse, R2, 0x2 ;  /* 0x000000020a087211 */ /* 0x042fe200078210ff */
[----:B------:R-:W2:Y:S01]  /*1e500*/  LDL.LU R11, [R1+0x514] ;  /* 0x00051400010b7983 */ /* 0x000ea20000300800 */
[----:B------:R-:W-:Y:S02]  /*1e510*/  ULDC UR4, c[0x0][0x22c] ;  /* 0x00008b0000047ab9 */ /* 0x000fe40000000800 */
[----:B------:R-:W-:Y:S01]  /*1e520*/  LEA.HI.X.SX32 R9, R10, R5, 0x2, P1 ;  /* 0x000000050a097211 */ /* 0x000fe200008f16ff */
[C---:B------:R-:W-:Y:S01]  /*1e530*/  IMAD R10, R13.reuse, R4, RZ ;  /* 0x000000040d0a7224 */ /* 0x040fe200078e02ff */
[----:B------:R-:W-:Y:S01]  /*1e540*/  ISETP.LT.AND P1, PT, R13, UR4, !P0 ;  /* 0x000000040d007c0c */ /* 0x000fe2000c721270 */
[----:B------:R-:W-:Y:S01]  /*1e550*/  ULDC UR4, c[0x0][0x22c] ;  /* 0x00008b0000047ab9 */ /* 0x000fe20000000800 */
[----:B------:R-:W2:Y:S01]  /*1e560*/  LDL.LU R13, [R1+0x6f4] ;  /* 0x0006f400010d7983 */ /* 0x000ea20000300800 */
[----:B------:R-:W-:-:S03]  /*1e570*/  LEA R6, P3, R0, R2, 0x2 ;  /* 0x0000000200067211 */ /* 0x000fc600078610ff */
        /* <DEDUP_REMOVED lines=13> */
[----:B------:R1:W-:Y:S04]  /*1e650*/  @P1 STG.E desc[UR16][R8.64], R36 ;  /* 0x0000002408001986 */ /* 0x0003e8000c101910 */
[----:B------:R-:W3:Y:S01]  /*1e660*/  LDL.LU R16, [R1+0x758] ;  /* 0x0007580001107983 */ /* 0x000ee20000300800 */
[----:B-1----:R-:W-:-:S04]  /*1e670*/  LEA R6, P6, R0, R2, 0x2 ;  /* 0x0000000200067211 */ /* 0x002fc800078c10ff */
[----:B------:R-:W-:Y:S02]  /*1e680*/  LEA.HI.X.SX32 R7, R0, R5, 0x2, P6 ;  /* 0x0000000500077211 */ /* 0x000fe400030f16ff */
[----:B------:R-:W-:-:S03]  /*1e690*/  LEA R8, P1, R10, R2, 0x2 ;  /* 0x000000020a087211 */ /* 0x000fc600078210ff */
[----:B------:R1:W-:Y:S01]  /*1e6a0*/  @P3 STG.E desc[UR16][R6.64], R37 ;  /* 0x0000002506003986 */ /* 0x0003e2000c101910 */
[----:B------:R-:W-:-:S03]  /*1e6b0*/  LEA.HI.X.SX32 R9, R10, R5, 0x2, P1 ;  /* 0x000000050a097211 */ /* 0x000fc600008f16ff */
[----:B------:R-:W3:Y:S04]  /*1e6c0*/  LDL.LU R10, [R1+0x754] ;  /* 0x00075400010a7983 */ /* 0x000ee80000300800 */
[----:B------:R1:W-:Y:S01]  /*1e6d0*/  @P2 STG.E desc[UR16][R8.64], R38 ;  /* 0x0000002608002986 */ /* 0x0003e2000c101910 */
[C---:B----4-:R-:W-:Y:S01]  /*1e6e0*/  IMAD R0, R14.reuse, R4, RZ ;  /* 0x000000040e007224 */ /* 0x050fe200078e02ff */
[----:B------:R-:W-:Y:S01]  /*1e6f0*/  ISETP.LT.AND P6, PT, R14, UR4, !P0 ;  /* 0x000000040e007c0c */ /* 0x000fe2000c7c1270 */
[----:B------:R-:W-:Y:S01]  /*1e700*/  ULDC UR4, c[0x0][0x22c] ;  /* 0x00008b0000047ab9 */ /* 0x000fe20000000800 */
[----:B------:R-:W4:Y:S01]  /*1e710*/  LDL.LU R14, [R1+0x764] ;  /* 0x00076400010e7983 */ /* 0x000f220000300800 */
[C---:B--2---:R-:W-:Y:S02]  /*1e720*/  ISETP.LT.AND P1, PT, R11.reuse, UR4, !P0 ;  /* 0x000000040b007c0c */ /* 0x044fe4000c721270 */
[----:B-1----:R-:W-:Y:S01]  /*1e730*/  LEA R6, P3, R0, R2, 0x2 ;  /* 0x0000000200067211 */ /* 0x002fe200078610ff */
[----:B------:R-:W-:Y:S01]  /*1e740*/  IMAD R11, R11, R4, RZ ;  /* 0x000000040b0b7224 */ /* 0x000fe200078e02ff */
[----:B------:R-:W-:-:S02]  /*1e750*/  ULDC UR4, c[0x0][0x22c] ;  /* 0x00008b0000047ab9 */ /* 0x000fc40000000800 */
[-C--:B------:R-:W-:Y:S02]  /*1e760*/  LEA.HI.X.SX32 R7, R0, R5.reuse, 0x2, P3 ;  /* 0x0000000500077211 */ /* 0x080fe400018f16ff */
[----:B------:R-:W-:Y:S01]  /*1e770*/  ISETP.LT.AND P3, PT, R13, UR4, !P0 ;  /* 0x000000040d007c0c */ /* 0x000fe2000c761270 */
[----:B------:R-:W-:Y:S01]  /*1e780*/  IMAD R13, R4, 0x2, R11 ;  /* 0x00000002040d7824 */ /* 0x000fe200078e020b */
[CC--:B------:R-:W-:Y:S01]  /*1e790*/  LEA R8, P2, R11.reuse, R2.reuse, 0x2 ;  /* 0x000000020b087211 */ /* 0x0c0fe200078410ff */
[----:B------:R1:W-:Y:S01]  /*1e7a0*/  @P6 STG.E desc[UR16][R6.64], R39 ;  /* 0x0000002706006986 */ /* 0x0003e2000c101910 */
[----:B------:R-:W-:Y:S02]  /*1e7b0*/  ULDC UR4, c[0x0][0x22c] ;  /* 0x00008b0000047ab9 */ /* 0x000fe40000000800 */
[----:B------:R-:W-:Y:S02]  /*1e7c0*/  LEA.HI.X.SX32 R9, R11, R5, 0x2, P2 ;  /* 0x000000050b097211 */ /* 0x000fe400010f16ff */
[----:B-1----:R-:W-:-:S04]  /*1e7d0*/  LEA R6, P6, R13, R2, 0x2 ;  /* 0x000000020d067211 */ /* 0x002fc800078c10ff */
[----:B------:R-:W-:Y:S02]  /*1e7e0*/  LEA.HI.X.SX32 R7, R13, R5, 0x2, P6 ;  /* 0x000000050d077211 */ /* 0x000fe400030f16ff */
[----:B---3--:R-:W-:Y:S01]  /*1e7f0*/  ISETP.LT.AND P2, PT, R15, UR4, !P0 ;  /* 0x000000040f007c0c */ /* 0x008fe2000c741270 */
[----:B------:R-:W-:Y:S01]  /*1e800*/  ULDC UR4, c[0x0][0x22c] ;  /* 0x00008b0000047ab9 */ /* 0x000fe20000000800 */
[----:B------:R-:W2:Y:S01]  /*1e810*/  LDL.LU R15, [R1+0x760] ;  /* 0x00076000010f7983 */ /* 0x000ea20000300800 */
[----:B------:R-:W-:Y:S01]  /*1e820*/  ISETP.LT.AND P6, PT, R12, UR4, !P0 ;  /* 0x000000040c007c0c */ /* 0x000fe2000c7c1270 */
[----:B------:R-:W-:Y:S02]  /*1e830*/  IMAD R11, R4, 0x2, R13 ;  /* 0x00000002040b7824 */ /* 0x000fe400078e020d */
[----:B------:R-:W3:Y:S01]  /*1e840*/  LDL.LU R12, [R1+0x770] ;  /* 0x00077000010c7983 */ /* 0x000ee20000300800 */
[----:B------:R-:W-:-:S03]  /*1e850*/  ULDC UR4, c[0x0][0x22c] ;  /* 0x00008b0000047ab9 */ /* 0x000fc60000000800 */
[----:B------:R-:W3:Y:S01]  /*1e860*/  LDL.LU R0, [R1+0x76c] ;  /* 0x00076c0001007983 */ /* 0x000ee20000300800 */
[----:B------:R-:W-:-:S03]  /*1e870*/  IMAD R13, R4, 0x2, R11 ;  /* 0x00000002040d7824 */ /* 0x000fc600078e020b */
[----:B------:R1:W-:Y:S04]  /*1e880*/  @P1 STG.E desc[UR16][R8.64], R40 ;  /* 0x0000002808001986 */ /* 0x0003e8000c101910 */
[----:B------:R1:W-:Y:S02]  /*1e890*/  @P5 STG.E desc[UR16][R6.64], R41 ;  /* 0x0000002906005986 */ /* 0x0003e4000c101910 */
[-C--:B-1----:R-:W-:Y:S02]  /*1e8a0*/  LEA R8, P1, R11, R2.reuse, 0x2 ;  /* 0x000000020b087211 */ /* 0x082fe400078210ff */
[-C--:B------:R-:W-:Y:S02]  /*1e8b0*/  LEA R6, P5, R13, R2.reuse, 0x2 ;  /* 0x000000020d067211 */ /* 0x080fe400078a10ff */
[-C--:B------:R-:W-:Y:S01]  /*1e8c0*/  LEA.HI.X.SX32 R9, R11, R5.reuse, 0x2, P1 ;  /* 0x000000050b097211 */ /* 0x080fe200008f16ff */
[----:B------:R-:W-:Y:S01]  /*1e8d0*/  IMAD R11, R4, 0x2, R13 ;  /* 0x00000002040b7824 */ /* 0x000fe200078e020d */
[----:B------:R-:W-:Y:S01]  /*1e8e0*/  ISETP.LT.AND P1, PT, R16, UR4, !P0 ;  /* 0x0000000410007c0c */ /* 0x000fe2000c721270 */
[----:B------:R-:W-:Y:S01]  /*1e8f0*/  ULDC UR4, c[0x0][0x22c] ;  /* 0x00008b0000047ab9 */ /* 0x000fe20000000800 */
[----:B------:R-:W-:Y:S01]  /*1e900*/  LEA.HI.X.SX32 R7, R13, R5, 0x2, P5 ;  /* 0x000000050d077211 */ /* 0x000fe200028f16ff */
[----:B------:R1:W-:Y:S01]  /*1e910*/  @P4 STG.E desc[UR16][R8.64], R42 ;  /* 0x0000002a08004986 */ /* 0x0003e2000c101910 */
[----:B------:R-:W-:Y:S01]  /*1e920*/  IMAD R13, R4, 0x2, R11 ;  /* 0x00000002040d7824 */ /* 0x000fe200078e020b */
[----:B------:R-:W-:Y:S01]  /*1e930*/  ISETP.LT.AND P5, PT, R10, UR4, !P0 ;  /* 0x000000040a007c0c */ /* 0x000fe2000c7a1270 */
[----:B------:R-:W-:Y:S01]  /*1e940*/  ULDC UR4, c[0x0][0x22c] ;  /* 0x00008b0000047ab9 */ /* 0x000fe20000000800 */
[----:B------:R-:W3:Y:S04]  /*1e950*/  LDL.LU R10, [R1+0x77c] ;  /* 0x00077c00010a7983 */ /* 0x000ee80000300800 */
[----:B------:R1:W-:Y:S02]  /*1e960*/  @P3 STG.E desc[UR16][R6.64], R43 ;  /* 0x0000002b06003986 */ /* 0x0003e4000c101910 */
[----:B-1----:R-:W-:-:S04]  /*1e970*/  LEA R8, P4, R11, R2, 0x2 ;  /* 0x000000020b087211 */ /* 0x002fc800078810ff */
[----:B------:R-:W-:Y:S01]  /*1e980*/  LEA.HI.X.SX32 R9, R11, R5, 0x2, P4 ;  /* 0x000000050b097211 */ /* 0x000fe200020f16ff */
[----:B------:R-:W-:Y:S01]  /*1e990*/  IMAD R11, R4, 0x2, R13 ;  /* 0x00000002040b7824 */ /* 0x000fe200078e020d */
[----:B------:R-:W-:-:S03]  /*1e9a0*/  LEA R6, P3, R13, R2, 0x2 ;  /* 0x000000020d067211 */ /* 0x000fc600078610ff */
[----:B------:R1:W-:Y:S01]  /*1e9b0*/  @P2 STG.E desc[UR16][R8.64], R44 ;  /* 0x0000002c08002986 */ /* 0x0003e2000c101910 */
[----:B------:R-:W-:Y:S01]  /*1e9c0*/  LEA.HI.X.SX32 R7, R13, R5, 0x2, P3 ;  /* 0x000000050d077211 */ /* 0x000fe200018f16ff */
[----:B------:R-:W-:-:S04]  /*1e9d0*/  IMAD R13, R4, 0x2, R11 ;  /* 0x00000002040d7824 */ /* 0x000fc800078e020b */
[----:B------:R4:W-:Y:S01]  /*1e9e0*/  @P6 STG.E desc[UR16][R6.64], R45 ;  /* 0x0000002d06006986 */ /* 0x0009e2000c101910 */
[----:B-1----:R-:W-:-:S04]  /*1e9f0*/  LEA R8, P2, R11, R2, 0x2 ;  /* 0x000000020b087211 */ /* 0x002fc800078410ff */
[----:B------:R-:W-:Y:S02]  /*1ea00*/  LEA.HI.X.SX32 R9, R11, R5, 0x2, P2 ;  /* 0x000000050b097211 */ /* 0x000fe400010f16ff */
[----:B----4-:R-:W-:-:S04]  /*1ea10*/  LEA R6, P6, R13, R2, 0x2 ;  /* 0x000000020d067211 */ /* 0x010fc800078c10ff */
[----:B------:R-:W-:Y:S02]  /*1ea20*/  LEA.HI.X.SX32 R7, R13, R5, 0x2, P6 ;  /* 0x000000050d077211 */ /* 0x000fe400030f16ff */
[----:B------:R-:W-:Y:S01]  /*1ea30*/  ISETP.LT.AND P4, PT, R14, UR4, !P0 ;  /* 0x000000040e007c0c */ /* 0x000fe2000c781270 */
[----:B------:R-:W-:Y:S01]  /*1ea40*/  ULDC UR4, c[0x0][0x22c] ;  /* 0x00008b0000047ab9 */ /* 0x000fe20000000800 */
[----:B------:R-:W4:Y:S01]  /*1ea50*/  LDL.LU R14, [R1+0x778] ;  /* 0x00077800010e7983 */ /* 0x000f220000300800 */
[----:B--2---:R-:W-:Y:S01]  /*1ea60*/  ISETP.LT.AND P3, PT, R15, UR4, !P0 ;  /* 0x000000040f007c0c */ /* 0x004fe2000c761270 */
[----:B------:R-:W-:Y:S02]  /*1ea70*/  ULDC UR4, c[0x0][0x22c] ;  /* 0x00008b0000047ab9 */ /* 0x000fe40000000800 */
[----:B------:R-:W2:Y:S01]  /*1ea80*/  LDL.LU R15, [R1+0x788] ;  /* 0x00078800010f7983 */ /* 0x000ea20000300800 */
[----:B---3--:R-:W-:Y:S01]  /*1ea90*/  ISETP.LT.AND P2, PT, R12, UR4, !P0 ;  /* 0x000000040c007c0c */ /* 0x008fe2000c741270 */
[----:B------:R-:W-:-:S02]  /*1eaa0*/  ULDC UR4, c[0x0][0x22c] ;  /* 0x00008b0000047ab9 */ /* 0x000fc40000000800 */
[----:B------:R-:W3:Y:S01]  /*1eab0*/  LDL.LU R12, [R1+0x784] ;  /* 0x00078400010c7983 */ /* 0x000ee20000300800 */
[----:B------:R-:W-:Y:S01]  /*1eac0*/  ISETP.LT.AND P6, PT, R0, UR4, !P0 ;  /* 0x0000000400007c0c */ /* 0x000fe2000c7c1270 */
[----:B------:R-:W-:Y:S02]  /*1ead0*/  IMAD R11, R4, 0x2, R13 ;  /* 0x00000002040b7824 */ /* 0x000fe400078e020d */
[----:B------:R-:W3:Y:S01]  /*1eae0*/  LDL.LU R0, [R1+0x790] ;  /* 0x0007900001007983 */ /* 0x000ee20000300800 */
[----:B------:R-:W-:-:S03]  /*1eaf0*/  ULDC UR4, c[0x0][0x22c] ;  /* 0x00008b0000047ab9 */ /* 0x000fc60000000800 */
[----:B------:R1:W-:Y:S01]  /*1eb00*/  @P1 STG.E desc[UR16][R8.64], R46 ;  /* 0x0000002e08001986 */ /* 0x0003e2000c101910 */
[----:B------:R-:W-:-:S03]  /*1eb10*/  IMAD R13, R4, 0x2, R11 ;  /* 0x00000002040d7824 */ /* 0x000fc600078e020b */
[----:B------:R1:W-:Y:S02]  /*1eb20*/  @P5 STG.E desc[UR16][R6.64], R47 ;  /* 0x0000002f06005986 */ /* 0x0003e4000c101910 */
[----:B-1----:R-:W-:-:S04]  /*1eb30*/  LEA R8, P1, R11, R2, 0x2 ;  /* 0x000000020b087211 */ /* 0x002fc800078210ff */
[----:B------:R-:W-:Y:S01]  /*1eb40*/  LEA.HI.X.SX32 R9, R11, R5, 0x2, P1 ;  /* 0x000000050b097211 */ /* 0x000fe200008f16ff */
[----:B------:R-:W-:Y:S01]  /*1eb50*/  IMAD R11, R4, 0x2, R13 ;  /* 0x00000002040b7824 */ /* 0x000fe200078e020d */
[----:B------:R-:W-:-:S03]  /*1eb60*/  LEA R6, P5, R13, R2, 0x2 ;  /* 0x000000020d067211 */ /* 0x000fc600078a10ff */
[----:B------:R1:W-:Y:S01]  /*1eb70*/  @P4 STG.E desc[UR16][R8.64], R48 ;  /* 0x0000003008004986 */ /* 0x0003e2000c101910 */
[----:B------:R-:W-:Y:S01]  /*1eb80*/  ISETP.LT.AND P1, PT, R10, UR4, !P0 ;  /* 0x000000040a007c0c */ /* 0x000fe2000c721270 */
[----:B------:R-:W-:Y:S02]  /*1eb90*/  ULDC UR4, c[0x0][0x22c] ;  /* 0x00008b0000047ab9 */ /* 0x000fe40000000800 */
[----:B------:R-:W3:Y:S01]  /*1eba0*/  LDL.LU R10, [R1+0x78c] ;  /* 0x00078c00010a7983 */ /* 0x000ee20000300800 */
[----:B------:R-:W-:Y:S01]  /*1ebb0*/  LEA.HI.X.SX32 R7, R13, R5, 0x2, P5 ;  /* 0x000000050d077211 */ /* 0x000fe200028f16ff */
[----:B------:R-:W-:Y:S01]  /*1ebc0*/  IMAD R13, R4, 0x2, R11 ;  /* 0x00000002040d7824 */ /* 0x000fe200078e020b */
[----:B-1----:R-:W-:-:S03]  /*1ebd0*/  LEA R8, P4, R11, R2, 0x2 ;  /* 0x000000020b087211 */ /* 0x002fc600078810ff */
[----:B------:R1:W-:Y:S01]  /*1ebe0*/  @P3 STG.E desc[UR16][R6.64], R49 ;  /* 0x0000003106003986 */ /* 0x0003e2000c101910 */
[----:B------:R-:W-:Y:S01]  /*1ebf0*/  LEA.HI.X.SX32 R9, R11, R5, 0x2, P4 ;  /* 0x000000050b097211 */ /* 0x000fe200020f16ff */
[----:B------:R-:W-:-:S04]  /*1ec00*/  IMAD R11, R4, 0x2, R13 ;  /* 0x00000002040b7824 */ /* 0x000fc800078e020d */
[----:B------:R1:W-:Y:S02]  /*1ec10*/  @P2 STG.E desc[UR16][R8.64], R50 ;  /* 0x0000003208002986 */ /* 0x0003e4000c101910 */
[----:B-1----:R-:W-:-:S04]  /*1ec20*/  LEA R6, P3, R13, R2, 0x2 ;  /* 0x000000020d067211 */ /* 0x002fc800078610ff */
[----:B------:R-:W-:Y:S02]  /*1ec30*/  LEA.HI.X.SX32 R7, R13, R5, 0x2, P3 ;  /* 0x000000050d077211 */ /* 0x000fe400018f16ff */
[----:B------:R-:W-:-:S04]  /*1ec40*/  LEA R8, P2, R11, R2, 0x2 ;  /* 0x000000020b087211 */ /* 0x000fc800078410ff */
[----:B------:R-:W-:Y:S02]  /*1ec50*/  LEA.HI.X.SX32 R9, R11, R5, 0x2, P2 ;  /* 0x000000050b097211 */ /* 0x000fe400010f16ff */
[----:B----4-:R-:W-:Y:S01]  /*1ec60*/  ISETP.LT.AND P5, PT, R14, UR4, !P0 ;  /* 0x000000040e007c0c */ /* 0x010fe2000c7a1270 */
[----:B------:R-:W-:Y:S01]  /*1ec70*/  ULDC UR4, c[0x0][0x22c] ;  /* 0x00008b0000047ab9 */ /* 0x000fe20000000800 */
[----:B------:R-:W4:Y:S04]  /*1ec80*/  LDL.LU R14, [R1+0x780] ;  /* 0x00078000010e7983 */ /* 0x000f280000300800 */
[----:B------:R-:W4:Y:S04]  /*1ec90*/  LDL.LU R18, [R1+0x774] ;  /* 0x0007740001127983 */ /* 0x000f280000300800 */
[----:B------:R-:W4:Y:S01]  /*1eca0*/  LDL.LU R17, [R1+0x768] ;  /* 0x0007680001117983 */ /* 0x000f220000300800 */
[----:B--2---:R-:W-:Y:S01]  /*1ecb0*/  ISETP.LT.AND P4, PT, R15, UR4, !P0 ;  /* 0x000000040f007c0c */ /* 0x004fe2000c781270 */
[----:B------:R-:W-:-:S02]  /*1ecc0*/  ULDC UR4, c[0x0][0x22c] ;  /* 0x00008b0000047ab9 */ /* 0x000fc40000000800 */
[----:B---3--:R-:W-:Y:S01]  /*1ecd0*/  ISETP.LT.AND P3, PT, R12, UR4, !P0 ;  /* 0x000000040c007c0c */ /* 0x008fe2000c761270 */
[----:B------:R-:W-:Y:S02]  /*1ece0*/  ULDC UR4, c[0x0][0x22c] ;  /* 0x00008b0000047ab9 */ /* 0x000fe40000000800 */
[----:B------:R-:W-:Y:S01]  /*1ecf0*/  ISETP.LT.AND P2, PT, R0, UR4, !P0 ;  /* 0x0000000400007c0c */ /* 0x000fe2000c741270 */
[----:B------:R-:W-:Y:S01]  /*1ed00*/  IMAD R13, R4, 0x2, R11 ;  /* 0x00000002040d7824 */ /* 0x000fe200078e020b */
[----:B------:R-:W2:Y:S01]  /*1ed10*/  LDL.LU R0, [R1+0x75c] ;  /* 0x00075c0001007983 */ /* 0x000ea20000300800 */
[----:B------:R-:W-:-:S03]  /*1ed20*/  ULDC UR4, c[0x0][0x22c] ;  /* 0x00008b0000047ab9 */ /* 0x000fc60000000800 */
[----:B------:R1:W-:Y:S01]  /*1ed30*/  @P6 STG.E desc[UR16][R6.64], R51 ;  /* 0x0000003306006986 */ /* 0x0003e2000c101910 */
[----:B------:R-:W-:-:S03]  /*1ed40*/  IMAD R11, R4, 0x2, R13 ;  /* 0x00000002040b7824 */ /* 0x000fc600078e020d */
[----:B------:R3:W-:Y:S04]  /*1ed50*/  @P1 STG.E desc[UR16][R8.64], R52 ;  /* 0x0000003408001986 */ /* 0x0007e8000c101910 */
[----:B------:R-:W2:Y:S01]  /*1ed60*/  LDL.LU R16, [R1+0x72c] ;  /* 0x00072c0001107983 */ /* 0x000ea20000300800 */
[----:B-1----:R-:W-:-:S04]  /*1ed70*/  LEA R6, P6, R13, R2, 0x2 ;  /* 0x000000020d067211 */ /* 0x002fc800078c10ff */
[----:B------:R-:W-:Y:S01]  /*1ed80*/  LEA.HI.X.SX32 R7, R13, R5, 0x2, P6 ;  /* 0x000000050d077211 */ /* 0x000fe200030f16ff */
[----:B------:R-:W-:-:S04]  /*1ed90*/  IMAD R13, R4, 0x2, R11 ;  /* 0x00000002040d7824 */ /* 0x000fc800078e020b */
[----:B------:R1:W-:Y:S01]  /*1eda0*/  @P5 STG.E desc[UR16][R6.64], R53 ;  /* 0x0000003506005986 */ /* 0x0003e2000c101910 */
[----:B------:R-:W-:Y:S01]  /*1edb0*/  ISETP.LT.AND P6, PT, R10, UR4, !P0 ;  /* 0x000000040a007c0c */ /* 0x000fe2000c7c1270 */
[C---:B------:R-:W-:Y:S01]  /*1edc0*/  IMAD R15, R4.reuse, 0x2, R13 ;  /* 0x00000002040f7824 */ /* 0x040fe200078e020d */
[-C--:B------:R-:W-:Y:S01]  /*1edd0*/  LEA R10, P1, R11, R2.reuse, 0x2 ;  /* 0x000000020b0a7211 */ /* 0x080fe200078210ff */
[----:B------:R-:W-:Y:S01]  /*1ede0*/  ULDC UR4, c[0x0][0x22c] ;  /* 0x00008b0000047ab9 */ /* 0x000fe20000000800 */
[----:B------:R-:W-:Y:S02]  /*1edf0*/  LEA R12, P5, R13, R2, 0x2 ;  /* 0x000000020d0c7211 */ /* 0x000fe400078a10ff */
[-C--:B------:R-:W-:Y:S01]  /*1ee00*/  LEA.HI.X.SX32 R11, R11, R5.reuse, 0x2, P1 ;  /* 0x000000050b0b7211 */ /* 0x080fe200008f16ff */
[----:B---3--:R-:W-:Y:S01]  /*1ee10*/  IMAD R9, R4, 0x2, R15 ;  /* 0x0000000204097824 */ /* 0x008fe200078e020f */
[----:B------:R-:W-:-:S03]  /*1ee20*/  LEA.HI.X.SX32 R13, R13, R5, 0x2, P5 ;  /* 0x000000050d0d7211 */ /* 0x000fc600028f16ff */
[----:B------:R3:W-:Y:S01]  /*1ee30*/  @P4 STG.E desc[UR16][R10.64], R54 ;  /* 0x000000360a004986 */ /* 0x0007e2000c101910 */
[----:B-1----:R-:W-:-:S03]  /*1ee40*/  LEA R6, P4, R15, R2, 0x2 ;  /* 0x000000020f067211 */ /* 0x002fc600078810ff */
[----:B------:R1:W-:Y:S01]  /*1ee50*/  @P3 STG.E desc[UR16][R12.64], R55 ;  /* 0x000000370c003986 */ /* 0x0003e2000c101910 */
[----:B------:R-:W-:Y:S02]  /*1ee60*/  LEA R8, P3, R9, R2, 0x2 ;  /* 0x0000000209087211 */ /* 0x000fe400078610ff */
[-C--:B------:R-:W-:Y:S01]  /*1ee70*/  LEA.HI.X.SX32 R7, R15, R5.reuse, 0x2, P4 ;  /* 0x000000050f077211 */ /* 0x080fe200020f16ff */
[----:B------:R-:W-:Y:S01]  /*1ee80*/  IMAD R15, R4, 0x2, R9 ;  /* 0x00000002040f7824 */ /* 0x000fe200078e0209 */
[----:B------:R-:W-:Y:S02]  /*1ee90*/  LEA.HI.X.SX32 R9, R9, R5, 0x2, P3 ;  /* 0x0000000509097211 */ /* 0x000fe400018f16ff */
[----:B----4-:R-:W-:Y:S01]  /*1eea0*/  ISETP.LT.AND P1, PT, R14, UR4, !P0 ;  /* 0x000000040e007c0c */ /* 0x010fe2000c721270 */
[----:B------:R-:W-:Y:S01]  /*1eeb0*/  ULDC UR4, c[0x0][0x22c] ;  /* 0x00008b0000047ab9 */ /* 0x000fe20000000800 */
[----:B------:R-:W4:Y:S01]  /*1eec0*/  LDL.LU R14, [R1+0x6f8] ;  /* 0x0006f800010e7983 */ /* 0x000f220000300800 */
[----:B------:R-:W-:Y:S01]  /*1eed0*/  ISETP.LT.AND P5, PT, R18, UR4, !P0 ;  /* 0x0000000412007c0c */ /* 0x000fe2000c7a1270 */
[----:B------:R-:W-:-:S02]  /*1eee0*/  ULDC UR4, c[0x0][0x22c] ;  /* 0x00008b0000047ab9 */ /* 0x000fc40000000800 */
[----:B------:R-:W4:Y:S01]  /*1eef0*/  LDL.LU R19, [R1+0x6f0] ;  /* 0x0006f00001137983 */ /* 0x000f220000300800 */
[----:B------:R-:W-:Y:S01]  /*1ef00*/  ISETP.LT.AND P4, PT, R17, UR4, !P0 ;  /* 0x0000000411007c0c */ /* 0x000fe2000c781270 */
[----:B------:R-:W-:Y:S02]  /*1ef10*/  ULDC UR4, c[0x0][0x22c] ;  /* 0x00008b0000047ab9 */ /* 0x000fe40000000800 */
[----:B------:R-:W4:Y:S01]  /*1ef20*/  LDL.LU R18, [R1+0x6ec] ;  /* 0x0006ec0001127983 */ /* 0x000f220000300800 */
[----:B--2---:R-:W-:-:S03]  /*1ef30*/  ISETP.LT.AND P3, PT, R0, UR4, !P0 ;  /* 0x0000000400007c0c */ /* 0x004fc6000c761270 */
[----:B------:R2:W-:Y:S04]  /*1ef40*/  @P2 STG.E desc[UR16][R6.64], R56 ;  /* 0x0000003806002986 */ /* 0x0005e8000c101910 */
[----:B------:R-:W4:Y:S01]  /*1ef50*/  LDL.LU R0, [R1+0x6e8] ;  /* 0x0006e80001007983 */ /* 0x000f220000300800 */
[CC--:B---3--:R-:W-:Y:S01]  /*1ef60*/  LEA R10, P2, R15.reuse, R2.reuse, 0x2 ;  /* 0x000000020f0a7211 */ /* 0x0c8fe200078410ff */
[C---:B------:R-:W-:Y:S01]  /*1ef70*/  IMAD R17, R4.reuse, 0x2, R15 ;  /* 0x0000000204117824 */ /* 0x040fe200078e020f */
[----:B------:R-:W-:Y:S01]  /*1ef80*/  ULDC UR4, c[0x0][0x22c] ;  /* 0x00008b0000047ab9 */ /* 0x000fe20000000800 */
[----:B------:R3:W-:Y:S01]  /*1ef90*/  @P6 STG.E desc[UR16][R8.64], R57 ;  /* 0x0000003908006986 */ /* 0x0007e2000c101910 */
[----:B------:R-:W-:Y:S01]  /*1efa0*/  LEA.HI.X.SX32 R11, R15, R5, 0x2, P2 ;  /* 0x000000050f0b7211 */ /* 0x000fe200010f16ff */
[----:B------:R-:W-:Y:S01]  /*1efb0*/  IMAD R15, R4, 0x2, R17 ;  /* 0x00000002040f7824 */ /* 0x000fe200078e0211 */
[----:B-1----:R-:W-:-:S03]  /*1efc0*/  LEA R12, P6, R17, R2, 0x2 ;  /* 0x00000002110c7211 */ /* 0x002fc600078c10ff */
[----:B------:R1:W-:Y:S01]  /*1efd0*/  @P1 STG.E desc[UR16][R10.64], R58 ;  /* 0x0000003a0a001986 */ /* 0x0003e2000c101910 */
[-C--:B------:R-:W-:Y:S01]  /*1efe0*/  LEA.HI.X.SX32 R13, R17, R5.reuse, 0x2, P6 ;  /* 0x00000005110d7211 */ /* 0x080fe200030f16ff */
[----:B------:R-:W-:Y:S01]  /*1eff0*/  IMAD R17, R4, 0x2, R15 ;  /* 0x0000000204117824 */ /* 0x000fe200078e020f */
[CC--:B--2---:R-:W-:Y:S02]  /*1f000*/  LEA R6, P1, R15.reuse, R2.reuse, 0x2 ;  /* 0x000000020f067211 */ /* 0x0c4fe400078210ff */
[----:B------:R-:W-:Y:S01]  /*1f010*/  ISETP.LT.AND P2, PT, R16, UR4, !P0 ;  /* 0x0000000410007c0c */ /* 0x000fe2000c741270 */
[----:B------:R-:W-:Y:S01]  /*1f020*/  ULDC UR4, c[0x0][0x22c] ;  /* 0x00008b0000047ab9 */ /* 0x000fe20000000800 */
[----:B------:R-:W2:Y:S01]  /*1f030*/  LDL.LU R16, [R1+0x6e4] ;  /* 0x0006e40001107983 */ /* 0x000ea20000300800 */
[----:B------:R-:W-:Y:S01]  /*1f040*/  LEA.HI.X.SX32 R7, R15, R5, 0x2, P1 ;  /* 0x000000050f077211 */ /* 0x000fe200008f16ff */
[----:B------:R-:W-:Y:S02]  /*1f050*/  IMAD R15, R4, 0x2, R17 ;  /* 0x00000002040f7824 */ /* 0x000fe400078e0211 */
[----:B------:R4:W-:Y:S01]  /*1f060*/  @P5 STG.E desc[UR16][R12.64], R59 ;  /* 0x0000003b0c005986 */ /* 0x0009e2000c101910 */
[----:B---3--:R-:W-:-:S03]  /*1f070*/  LEA R8, P5, R17, R2, 0x2 ;  /* 0x0000000211087211 */ /* 0x008fc600078a10ff */
[----:B------:R3:W-:Y:S01]  /*1f080*/  @P4 STG.E desc[UR16][R6.64], R60 ;  /* 0x0000003c06004986 */ /* 0x0007e2000c101910 */
[----:B-1----:R-:W-:Y:S02]  /*1f090*/  LEA R10, P4, R15, R2, 0x2 ;  /* 0x000000020f0a7211 */ /* 0x002fe400078810ff */
[-C--:B------:R-:W-:Y:S02]  /*1f0a0*/  LEA.HI.X.SX32 R9, R17, R5.reuse, 0x2, P5 ;  /* 0x0000000511097211 */ /* 0x080fe400028f16ff */
        /* <DEDUP_REMOVED lines=10> */
[----:B------:R-:W-:Y:S01]  /*1f150*/  ISETP.LT.AND P4, PT, R0, UR4, !P0 ;  /* 0x0000000400007c0c */ /* 0x000fe2000c781270 */
[----:B------:R-:W-:Y:S02]  /*1f160*/  IMAD R17, R4, 0x2, R15 ;  /* 0x0000000204117824 */ /* 0x000fe400078e020f */
[----:B------:R-:W4:Y:S01]  /*1f170*/  LDL.LU R0, [R1+0x6d4] ;  /* 0x0006d40001007983 */ /* 0x000f220000300800 */
[----:B------:R-:W-:-:S03]  /*1f180*/  ULDC UR4, c[0x0][0x22c] ;  /* 0x00008b0000047ab9 */ /* 0x000fc60000000800 */
[----:B------:R1:W-:Y:S01]  /*1f190*/  @P3 STG.E desc[UR16][R8.64], R61 ;  /* 0x0000003d08003986 */ /* 0x0003e2000c101910 */
[CC--:B------:R-:W-:Y:S01]  /*1f1a0*/  LEA R12, P3, R17.reuse, R2.reuse, 0x2 ;  /* 0x00000002110c7211 */ /* 0x0c0fe200078610ff */
[C---:B------:R-:W-:Y:S02]  /*1f1b0*/  IMAD R15, R4.reuse, 0x2, R17 ;  /* 0x00000002040f7824 */ /* 0x040fe400078e0211 */
[----:B------:R2:W-:Y:S01]  /*1f1c0*/  @P2 STG.E desc[UR16][R10.64], R62 ;  /* 0x0000003e0a002986 */ /* 0x0005e2000c101910 */
[----:B------:R-:W-:Y:S01]  /*1f1d0*/  LEA.HI.X.SX32 R13, R17, R5, 0x2, P3 ;  /* 0x00000005110d7211 */ /* 0x000fe200018f16ff */
[----:B------:R-:W-:Y:S01]  /*1f1e0*/  IMAD R17, R4, 0x2, R15 ;  /* 0x0000000204117824 */ /* 0x000fe200078e020f */
[----:B---3--:R-:W-:-:S03]  /*1f1f0*/  LEA R6, P2, R15, R2, 0x2 ;  /* 0x000000020f067211 */ /* 0x008fc600078410ff */
[----:B------:R3:W-:Y:S01]  /*1f200*/  @P6 STG.E desc[UR16][R12.64], R63 ;  /* 0x0000003f0c006986 */ /* 0x0007e2000c101910 */
[-C--:B------:R-:W-:Y:S01]  /*1f210*/  LEA.HI.X.SX32 R7, R15, R5.reuse, 0x2, P2 ;  /* 0x000000050f077211 */ /* 0x080fe200010f16ff */
[----:B------:R-:W-:Y:S01]  /*1f220*/  IMAD R15, R4, 0x2, R17 ;  /* 0x00000002040f7824 */ /* 0x000fe200078e0211 */
[CC--:B-1----:R-:W-:Y:S02]  /*1f230*/  LEA R8, P6, R17.reuse, R2.reuse, 0x2 ;  /* 0x0000000211087211 */ /* 0x0c2fe400078c10ff */
[----:B--2---:R-:W-:Y:S01]  /*1f240*/  ISETP.LT.AND P3, PT, R16, UR4, !P0 ;  /* 0x0000000410007c0c */ /* 0x004fe2000c761270 */
[----:B------:R-:W-:Y:S01]  /*1f250*/  ULDC UR4, c[0x0][0x22c] ;  /* 0x00008b0000047ab9 */ /* 0x000fe20000000800 */
[----:B------:R-:W2:Y:S01]  /*1f260*/  LDL.LU R16, [R1+0x6d0] ;  /* 0x0006d00001107983 */ /* 0x000ea20000300800 */
[----:B------:R-:W-:Y:S01]  /*1f270*/  LEA.HI.X.SX32 R9, R17, R5, 0x2, P6 ;  /* 0x0000000511097211 */ /* 0x000fe200030f16ff */
[----:B------:R-:W-:Y:S02]  /*1f280*/  IMAD R17, R4, 0x2, R15 ;  /* 0x0000000204117824 */ /* 0x000fe400078e020f */
[----:B------:R1:W-:Y:S01]  /*1f290*/  @P1 STG.E desc[UR16][R6.64], R64 ;  /* 0x0000004006001986 */ /* 0x0003e2000c101910 */
[----:B------:R-:W-:-:S03]  /*1f2a0*/  LEA R10, P1, R15, R2, 0x2 ;  /* 0x000000020f0a7211 */ /* 0x000fc600078210ff */
[----:B------:R1:W-:Y:S01]  /*1f2b0*/  @P5 STG.E desc[UR16][R8.64], R65 ;  /* 0x0000004108005986 */ /* 0x0003e2000c101910 */
[----:B---3--:R-:W-:Y:S02]  /*1f2c0*/  LEA R12, P5, R17, R2, 0x2 ;  /* 0x00000002110c7211 */ /* 0x008fe400078a10ff */
[-C--:B------:R-:W-:Y:S02]  /*1f2d0*/  LEA.HI.X.SX32 R11, R15, R5.reuse, 0x2, P1 ;  /* 0x000000050f0b7211 */ /* 0x080fe400008f16ff */
[----:B------:R-:W-:Y:S02]  /*1f2e0*/  LEA.HI.X.SX32 R13, R17, R5, 0x2, P5 ;  /* 0x00000005110d7211 */ /* 0x000fe400028f16ff */
[----:B----4-:R-:W-:Y:S01]  /*1f2f0*/  ISETP.LT.AND P2, PT, R14, UR4, !P0 ;  /* 0x000000040e007c0c */ /* 0x010fe2000c741270 */
[----:B------:R-:W-:Y:S01]  /*1f300*/  ULDC UR4, c[0x0][0x22c] ;  /* 0x00008b0000047ab9 */ /* 0x000fe20000000800 */
[----:B------:R-:W3:Y:S01]  /*1f310*/  LDL.LU R14, [R1+0x6cc] ;  /* 0x0006cc00010e7983 */ /* 0x000ee20000300800 */
        /* <DEDUP_REMOVED lines=11> */
[CC--:B-1----:R-:W-:Y:S01]  /*1f3d0*/  LEA R6, P4, R15.reuse, R2.reuse, 0x2 ;  /* 0x000000020f067211 */ /* 0x0c2fe200078810ff */
[C---:B------:R-:W-:Y:S02]  /*1f3e0*/  IMAD R17, R4.reuse, 0x2, R15 ;  /* 0x0000000204117824 */ /* 0x040fe400078e020f */
[----:B------:R1:W-:Y:S01]  /*1f3f0*/  @P3 STG.E desc[UR16][R12.64], R67 ;  /* 0x000000430c003986 */ /* 0x0003e2000c101910 */
[----:B------:R-:W-:Y:S01]  /*1f400*/  LEA.HI.X.SX32 R7, R15, R5, 0x2, P4 ;  /* 0x000000050f077211 */ /* 0x000fe200020f16ff */
[----:B------:R-:W-:Y:S01]  /*1f410*/  IMAD R15, R4, 0x2, R17 ;  /* 0x00000002040f7824 */ /* 0x000fe200078e0211 */
[----:B------:R-:W-:-:S03]  /*1f420*/  LEA R8, P3, R17, R2, 0x2 ;  /* 0x0000000211087211 */ /* 0x000fc600078610ff */
        /* <DEDUP_REMOVED lines=10> */
[----:B-1----:R-:W-:-:S03]  /*1f4d0*/  LEA R12, P6, R17, R2, 0x2 ;  /* 0x00000002110c7211 */ /* 0x002fc600078c10ff */
[----:B------:R1:W-:Y:S01]  /*1f4e0*/  @P1 STG.E desc[UR16][R10.64], R70 ;  /* 0x000000460a001986 */ /* 0x0003e2000c101910 */
[----:B------:R-:W-:Y:S02]  /*1f4f0*/  LEA R6, P1, R15, R2, 0x2 ;  /* 0x000000020f067211 */ /* 0x000fe400078210ff */
[-C--:B------:R-:W-:Y:S02]  /*1f500*/  LEA.HI.X.SX32 R13, R17, R5.reuse, 0x2, P6 ;  /* 0x00000005110d7211 */ /* 0x080fe400030f16ff */
[----:B------:R-:W-:Y:S02]  /*1f510*/  LEA.HI.X.SX32 R7, R15, R5, 0x2, P1 ;  /* 0x000000050f077211 */ /* 0x000fe400008f16ff */
[----:B---3--:R-:W-:Y:S01]  /*1f520*/  ISETP.LT.AND P3, PT, R14, UR4, !P0 ;  /* 0x000000040e007c0c */ /* 0x008fe2000c761270 */
[----:B------:R-:W-:Y:S01]  /*1f530*/  ULDC UR4, c[0x0][0x22c] ;  /* 0x00008b0000047ab9 */ /* 0x000fe20000000800 */
[----:B------:R-:W3:Y:S01]  /*1f540*/  LDL.LU R14, [R1+0x6b8] ;  /* 0x0006b800010e7983 */ /* 0x000ee20000300800 */
[----:B----4-:R-:W-:Y:S01]  /*1f550*/  ISETP.LT.AND P2, PT, R19, UR4, !P0 ;  /* 0x0000000413007c0c */ /* 0x010fe2000c741270 */
        /* <DEDUP_REMOVED lines=26> */
[----:B------:R-:W-:-:S03]  /*1f700*/  LEA R6, P2, R15, R2, 0x2 ;  /* 0x000000020f067211 */ /* 0x000fc600078410ff */
[----:B------:R4:W-:Y:S01]  /*1f710*/  @P6 STG.E desc[UR16][R12.64], R75 ;  /* 0x0000004b0c006986 */ /* 0x0009e2000c101910 */
[----:B-1----:R-:W-:Y:S02]  /*1f720*/  LEA R8, P6, R17, R2, 0x2 ;  /* 0x0000000211087211 */ /* 0x002fe400078c10ff */
        /* <DEDUP_REMOVED lines=331> */
[----:B------:R-:W-:Y:S01]  /*20be0*/  LEA R12, P3, R17, R2, 0x2 ;  /* 0x00000002110c7211 */ /* 0x000fe200078610ff */
[----:B------:R-:W-:-:S03]  /*20bf0*/  IMAD R15, R4, 0x2, R17 ;  /* 0x00000002040f7824 */ /* 0x000fc600078e0211 */
[----:B------:R-:W-:Y:S01]  /*20c00*/  LEA.HI.X.SX32 R13, R17, R5, 0x2, P3 ;  /* 0x00000005110d7211 */ /* 0x000fe200018f16ff */
[----:B------:R-:W-:Y:S01]  /*20c10*/  IMAD R17, R4, 0x2, R15 ;  /* 0x0000000204117824 */ /* 0x000fe200078e020f */
[----:B------:R2:W-:Y:S01]  /*20c20*/  @P2 STG.E desc[UR16][R10.64], R122 ;  /* 0x0000007a0a002986 */ /* 0x0005e2000c101910 */
[----:B------:R-:W-:-:S03]  /*20c30*/  LEA R6, P2, R15, R2, 0x2 ;  /* 0x000000020f067211 */ /* 0x000fc600078410ff */
[----:B------:R4:W-:Y:S01]  /*20c40*/  @P6 STG.E desc[UR16][R12.64], R123 ;  /* 0x0000007b0c006986 */ /* 0x0009e2000c101910 */
[----:B-1----:R-:W-:Y:S02]  /*20c50*/  LEA R8, P6, R17, R2, 0x2 ;  /* 0x0000000211087211 */ /* 0x002fe400078c10ff */
[-C--:B------:R-:W-:Y:S01]  /*20c60*/  LEA.HI.X.SX32 R7, R15, R5.reuse, 0x2, P2 ;  /* 0x000000050f077211 */ /* 0x080fe200010f16ff */
[----:B------:R-:W-:Y:S01]  /*20c70*/  IMAD R15, R4, 0x2, R17 ;  /* 0x00000002040f7824 */ /* 0x000fe200078e0211 */
[----:B------:R-:W-:Y:S02]  /*20c80*/  LEA.HI.X.SX32 R9, R17, R5, 0x2, P6 ;  /* 0x0000000511097211 */ /* 0x000fe400030f16ff */
[----:B--2---:R-:W-:Y:S01]  /*20c90*/  ISETP.LT.AND P3, PT, R16, UR4, !P0 ;  /* 0x0000000410007c0c */ /* 0x004fe2000c761270 */
[----:B------:R1:W-:Y:S01]  /*20ca0*/  @P1 STG.E desc[UR16][R6.64], R124 ;  /* 0x0000007c06001986 */ /* 0x0003e2000c101910 */
[----:B------:R-:W-:-:S03]  /*20cb0*/  ULDC UR4, c[0x0][0x22c] ;  /* 0x00008b0000047ab9 */ /* 0x000fc60000000800 */
[----:B------:R2:W-:Y:S01]  /*20cc0*/  @P5 STG.E desc[UR16][R8.64], R125 ;  /* 0x0000007d08005986 */ /* 0x0005e2000c101910 */
[----:B------:R-:W-:-:S03]  /*20cd0*/  LEA R10, P5, R15, R2, 0x2 ;  /* 0x000000020f0a7211 */ /* 0x000fc600078a10ff */
[----:B------:R-:W2:Y:S01]  /*20ce0*/  LDL.LU R16, [R1+0x5d4] ;  /* 0x0005d40001107983 */ /* 0x000ea20000300800 */
[----:B------:R-:W-:-:S05]  /*20cf0*/  LEA.HI.X.SX32 R11, R15, R5, 0x2, P5 ;  /* 0x000000050f0b7211 */ /* 0x000fca00028f16ff */
[----:B------:R2:W-:Y:S01]  /*20d00*/  @P4 STG.E desc[UR16][R10.64], R126 ;  /* 0x0000007e0a004986 */ /* 0x0005e2000c101910 */
[----:B---3--:R-:W-:Y:S01]  /*20d10*/  ISETP.LT.AND P2, PT, R14, UR4, !P0 ;  /* 0x000000040e007c0c */ /* 0x008fe2000c741270 */
[----:B------:R-:W-:Y:S02]  /*20d20*/  ULDC UR4, c[0x0][0x22c] ;  /* 0x00008b0000047ab9 */ /* 0x000fe40000000800 */
[----:B------:R-:W3:Y:S01]  /*20d30*/  LDL.LU R14, [R1+0x5d0] ;  /* 0x0005d000010e7983 */ /* 0x000ee20000300800 */
[----:B----4-:R-:W-:Y:S01]  /*20d40*/  ISETP.LT.AND P1, PT, R19, UR4, !P0 ;  /* 0x0000000413007c0c */ /* 0x010fe2000c721270 */
[----:B------:R-:W-:Y:S02]  /*20d50*/  ULDC UR4, c[0x0][0x22c] ;  /* 0x00008b0000047ab9 */ /* 0x000fe40000000800 */
[----:B------:R-:W-:Y:S01]  /*20d60*/  ISETP.LT.AND P5, PT, R18, UR4, !P0 ;  /* 0x0000000412007c0c */ /* 0x000fe2000c7a1270 */
[----:B------:R-:W-:Y:S01]  /*20d70*/  ULDC UR4, c[0x0][0x22c] ;  /* 0x00008b0000047ab9 */ /* 0x000fe20000000800 */
[----:B------:R-:W4:Y:S01]  /*20d80*/  LDL.LU R18, [R1+0x5cc] ;  /* 0x0005cc0001127983 */ /* 0x000f220000300800 */
[----:B------:R-:W-:Y:S01]  /*20d90*/  ISETP.LT.AND P4, PT, R0, UR4, !P0 ;  /* 0x0000000400007c0c */ /* 0x000fe2000c781270 */
[----:B------:R-:W-:-:S02]  /*20da0*/  IMAD R17, R4, 0x2, R15 ;  /* 0x0000000204117824 */ /* 0x000fc400078e020f */
[----:B------:R-:W4:Y:S01]  /*20db0*/  LDL.LU R0, [R1+0x5c8] ;  /* 0x0005c80001007983 */ /* 0x000f220000300800 */
[----:B------:R-:W-:Y:S01]  /*20dc0*/  ULDC UR4, c[0x0][0x22c] ;  /* 0x00008b0000047ab9 */ /* 0x000fe20000000800 */
[----:B------:R-:W-:Y:S01]  /*20dd0*/  IMAD R19, R4, 0x2, R17 ;  /* 0x0000000204137824 */ /* 0x000fe200078e0211 */
[----:B------:R-:W-:-:S03]  /*20de0*/  LEA R12, P6, R17, R2, 0x2 ;  /* 0x00000002110c7211 */ /* 0x000fc600078c10ff */
[----:B------:R-:W-:Y:S01]  /*20df0*/  IMAD R15, R4, 0x2, R19 ;  /* 0x00000002040f7824 */ /* 0x000fe200078e0213 */
[----:B------:R-:W-:-:S03]  /*20e00*/  LEA.HI.X.SX32 R13, R17, R5, 0x2, P6 ;  /* 0x00000005110d7211 */ /* 0x000fc600030f16ff */
[C---:B------:R-:W-:Y:S02]  /*20e10*/  IMAD R17, R4.reuse, 0x2, R15 ;  /* 0x0000000204117824 */ /* 0x040fe400078e020f */
[----:B------:R2:W-:Y:S01]  /*20e20*/  @P3 STG.E desc[UR16][R12.64], R127 ;  /* 0x0000007f0c003986 */ /* 0x0005e2000c101910 */
[-C--:B-1----:R-:W-:Y:S01]  /*20e30*/  LEA R6, P3, R19, R2.reuse, 0x2 ;  /* 0x0000000213067211 */ /* 0x082fe200078610ff */
[C---:B------:R-:W-:Y:S01]  /*20e40*/  IMAD R21, R4.reuse, 0x2, R17 ;  /* 0x0000000204157824 */ /* 0x040fe200078e0211 */
[----:B--2---:R-:W-:Y:S02]  /*20e50*/  LEA R8, P6, R15, R2, 0x2 ;  /* 0x000000020f087211 */ /* 0x004fe400078c10ff */
[-C--:B------:R-:W-:Y:S01]  /*20e60*/  LEA.HI.X.SX32 R7, R19, R5.reuse, 0x2, P3 ;  /* 0x0000000513077211 */ /* 0x080fe200018f16ff */
[----:B------:R-:W-:Y:S01]  /*20e70*/  IMAD R19, R4, 0x2, R21 ;  /* 0x0000000204137824 */ /* 0x000fe200078e0215 */
[----:B------:R-:W-:-:S03]  /*20e80*/  LEA.HI.X.SX32 R9, R15, R5, 0x2, P6 ;  /* 0x000000050f097211 */ /* 0x000fc600030f16ff */
[----:B------:R1:W-:Y:S01]  /*20e90*/  @P2 STG.E desc[UR16][R6.64], R128 ;  /* 0x0000008006002986 */ /* 0x0003e2000c101910 */
[C---:B------:R-:W-:Y:S01]  /*20ea0*/  IMAD R3, R4.reuse, 0x2, R19 ;  /* 0x0000000204037824 */ /* 0x040fe200078e0213 */
[-C--:B------:R-:W-:Y:S02]  /*20eb0*/  LEA R10, P6, R17, R2.reuse, 0x2 ;  /* 0x00000002110a7211 */ /* 0x080fe400078c10ff */
[----:B------:R2:W-:Y:S01]  /*20ec0*/  @P1 STG.E desc[UR16][R8.64], R129 ;  /* 0x0000008108001986 */ /* 0x0005e2000c101910 */
[C---:B------:R-:W-:Y:S01]  /*20ed0*/  LEA R12, P1, R21.reuse, R2, 0x2 ;  /* 0x00000002150c7211 */ /* 0x040fe200078210ff */
[----:B------:R-:W-:Y:S01]  /*20ee0*/  IMAD R23, R4, 0x2, R3 ;  /* 0x0000000204177824 */ /* 0x000fe200078e0203 */
[----:B------:R-:W-:Y:S01]  /*20ef0*/  ISETP.LT.AND P3, PT, R16, UR4, !P0 ;  /* 0x0000000410007c0c */ /* 0x000fe2000c761270 */
[----:B------:R-:W-:Y:S01]  /*20f00*/  ULDC UR4, c[0x0][0x22c] ;  /* 0x00008b0000047ab9 */ /* 0x000fe20000000800 */
[-C--:B------:R-:W-:Y:S01]  /*20f10*/  LEA.HI.X.SX32 R13, R21, R5.reuse, 0x2, P1 ;  /* 0x00000005150d7211 */ /* 0x080fe200008f16ff */
[----:B------:R-:W-:Y:S01]  /*20f20*/  IMAD R4, R4, 0x2, R23 ;  /* 0x0000000204047824 */ /* 0x000fe200078e0217 */
[----:B------:R-:W-:-:S02]  /*20f30*/  LEA.HI.X.SX32 R11, R17, R5, 0x2, P6 ;  /* 0x00000005110b7211 */ /* 0x000fc400030f16ff */
[----:B-1----:R-:W-:-:S04]  /*20f40*/  LEA R6, P1, R3, R2, 0x2 ;  /* 0x0000000203067211 */ /* 0x002fc800078210ff */
[----:B------:R-:W-:Y:S01]  /*20f50*/  LEA.HI.X.SX32 R7, R3, R5, 0x2, P1 ;  /* 0x0000000503077211 */ /* 0x000fe200008f16ff */
[----:B------:R2:W-:Y:S04]  /*20f60*/  @P5 STG.E desc[UR16][R10.64], R130 ;  /* 0x000000820a005986 */ /* 0x0005e8000c101910 */
[----:B------:R2:W-:Y:S01]  /*20f70*/  @P4 STG.E desc[UR16][R12.64], R131 ;  /* 0x000000830c004986 */ /* 0x0005e2000c101910 */
[----:B---3--:R-:W-:Y:S01]  /*20f80*/  ISETP.LT.AND P2, PT, R14, UR4, !P0 ;  /* 0x000000040e007c0c */ /* 0x008fe2000c741270 */
[----:B------:R-:W-:Y:S01]  /*20f90*/  ULDC UR4, c[0x0][0x22c] ;  /* 0x00008b0000047ab9 */ /* 0x000fe20000000800 */
[----:B------:R-:W-:-:S04]  /*20fa0*/  LEA R14, P6, R19, R2, 0x2 ;  /* 0x00000002130e7211 */ /* 0x000fc800078c10ff */
[----:B------:R-:W-:Y:S02]  /*20fb0*/  LEA.HI.X.SX32 R15, R19, R5, 0x2, P6 ;  /* 0x00000005130f7211 */ /* 0x000fe400030f16ff */
[----:B----4-:R-:W-:Y:S01]  /*20fc0*/  ISETP.LT.AND P1, PT, R18, UR4, !P0 ;  /* 0x0000000412007c0c */ /* 0x010fe2000c721270 */
[----:B------:R-:W-:Y:S01]  /*20fd0*/  ULDC UR4, c[0x0][0x22c] ;  /* 0x00008b0000047ab9 */ /* 0x000fe20000000800 */
[----:B------:R-:W-:-:S04]  /*20fe0*/  LEA R16, P6, R4, R2, 0x2 ;  /* 0x0000000204107211 */ /* 0x000fc800078c10ff */
[-C--:B------:R-:W-:Y:S02]  /*20ff0*/  LEA.HI.X.SX32 R17, R4, R5.reuse, 0x2, P6 ;  /* 0x0000000504117211 */ /* 0x080fe400030f16ff */
[C---:B------:R-:W-:Y:S01]  /*21000*/  LEA R2, P6, R23.reuse, R2, 0x2 ;  /* 0x0000000217027211 */ /* 0x040fe200078c10ff */
[----:B------:R2:W-:Y:S03]  /*21010*/  @P3 STG.E desc[UR16][R14.64], R24 ;  /* 0x000000180e003986 */ /* 0x0005e6000c101910 */
[----:B------:R-:W-:Y:S01]  /*21020*/  LEA.HI.X.SX32 R3, R23, R5, 0x2, P6 ;  /* 0x0000000517037211 */ /* 0x000fe200030f16ff */
[----:B------:R2:W-:Y:S04]  /*21030*/  @P2 STG.E desc[UR16][R6.64], R25 ;  /* 0x0000001906002986 */ /* 0x0005e8000c101910 */
[----:B------:R2:W-:Y:S01]  /*21040*/  @P1 STG.E desc[UR16][R2.64], R26 ;  /* 0x0000001a02001986 */ /* 0x0005e2000c101910 */
[----:B------:R-:W-:-:S13]  /*21050*/  ISETP.LT.AND P0, PT, R0, UR4, !P0 ;  /* 0x0000000400007c0c */ /* 0x000fda000c701270 */
[----:B--2---:R-:W-:Y:S05]  /*21060*/  @!P0 EXIT ;  /* 0x000000000000894d */ /* 0x004fea0003800000 */
[----:B------:R-:W-:Y:S01]  /*21070*/  STG.E desc[UR16][R16.64], R27 ;  /* 0x0000001b10007986 */ /* 0x000fe2000c101910 */
[----:B------:R-:W-:Y:S05]  /*21080*/  EXIT ;  /* 0x000000000000794d */ /* 0x000fea0003800000 */
.L_x_2:
[----:B------:R-:W-:-:S00]  /*21090*/  BRA `(.L_x_2) ;  /* 0xfffffffc00fc7947 */ /* 0x000fc0000383ffff */
[----:B------:R-:W-:-:S00]  /*210a0*/  NOP ;  /* 0x0000000000007918 */ /* 0x000fc00000000000 */
        /* <DEDUP_REMOVED lines=13> */
.L_x_3:


//--------------------- .nv.shared.matmul_kernel  --------------------------
	.section	.nv.shared.matmul_kernel,"aw",@nobits
	.sectionflags	@""
	.align	16
	.zero		1024


//--------------------- .nv.shared.reserved.0     --------------------------
	.section	.nv.shared.reserved.0,"aw",@nobits
	.weak		__nv_reservedSMEM_offset_0_alias
	.size		__nv_reservedSMEM_offset_0_alias, 0, 0
	.other		__nv_reservedSMEM_offset_0_alias,@"STO_CUDA_RESERVED_SHARED STV_DEFAULT"
__nv_reservedSMEM_offset_0_alias:
	.zero		0


//--------------------- .nv.constant0.matmul_kernel --------------------------
	.section	.nv.constant0.matmul_kernel,"a",@progbits
	.sectionflags	@""
	.align	4
.nv.constant0.matmul_kernel:
	.zero		608


//--------------------- SYMBOLS --------------------------

	.type		.nv.reservedSmem.offset0,@object
	.size		.nv.reservedSmem.offset0,0x4
